	.target	sm_90a

	.elftype	@"ET_EXEC"


//--------------------- .note.nv.tkinfo           --------------------------
	.section	.note.nv.tkinfo,"",@"SHT_NOTE"
	.sectionflags	@"SHF_NOTE_NV_TKINFO"
	.tkinfo
        /*0018*/ 	.word	0x00000002
        /*0030*/ 	.string	""
        /*0030*/ 	.string	"ptxas"
        /*0030*/ 	.string	"Cuda compilation tools, release 13.0, V13.0.88"
        /*0030*/ 	.string	"Build cuda_13.0.r13.0/compiler.36424714_0"
        /*0030*/ 	.string	"-arch sm_90a -m 64 "



//--------------------- .note.nv.cuinfo           --------------------------
	.section	.note.nv.cuinfo,"",@"SHT_NOTE"
	.sectionflags	@"SHF_NOTE_NV_CUINFO"
        /*0018*/ 	.short	0x0002
        /*001a*/ 	.short	0x005a
        /*001c*/ 	.short	0x0082
	.zero		2


//--------------------- .nv.info                  --------------------------
	.section	.nv.info,"",@"SHT_CUDA_INFO"
	.align	4


	//----- nvinfo : EIATTR_REGCOUNT
	.align		4
        /*0000*/ 	.byte	0x04, 0x2f
        /*0002*/ 	.short	(.L_27 - .L_26)
	.align		4
.L_26:
        /*0004*/ 	.word	index@(_ZN4mmha33masked_multihead_attention_kernelIfLi128ELi128ELi4ELi32ELi64ELb0ELb0EEEv26Multihead_attention_paramsIT_XT5_EE)
        /*0008*/ 	.word	0x00000060


	//----- nvinfo : EIATTR_FRAME_SIZE
	.align		4
.L_27:
        /*000c*/ 	.byte	0x04, 0x11
        /*000e*/ 	.short	(.L_29 - .L_28)
	.align		4
.L_28:
        /*0010*/ 	.word	index@(_ZN4mmha33masked_multihead_attention_kernelIfLi128ELi128ELi4ELi32ELi64ELb0ELb0EEEv26Multihead_attention_paramsIT_XT5_EE)
        /*0014*/ 	.word	0x00000000


	//----- nvinfo : EIATTR_REGCOUNT
	.align		4
.L_29:
        /*0018*/ 	.byte	0x04, 0x2f
        /*001a*/ 	.short	(.L_31 - .L_30)
	.align		4
.L_30:
        /*001c*/ 	.word	index@(_ZN4mmha33masked_multihead_attention_kernelIfLi128ELi128ELi2ELi32ELi128ELb0ELb0EEEv26Multihead_attention_paramsIT_XT5_EE)
        /*0020*/ 	.word	0x000000a8


	//----- nvinfo : EIATTR_FRAME_SIZE
	.align		4
.L_31:
        /*0024*/ 	.byte	0x04, 0x11
        /*0026*/ 	.short	(.L_33 - .L_32)
	.align		4
.L_32:
        /*0028*/ 	.word	index@(_ZN4mmha33masked_multihead_attention_kernelIfLi128ELi128ELi2ELi32ELi128ELb0ELb0EEEv26Multihead_attention_paramsIT_XT5_EE)
        /*002c*/ 	.word	0x00000000


	//----- nvinfo : EIATTR_REGCOUNT
	.align		4
.L_33:
        /*0030*/ 	.byte	0x04, 0x2f
        /*0032*/ 	.short	(.L_35 - .L_34)
	.align		4
.L_34:
        /*0034*/ 	.word	index@(_ZN4mmha33masked_multihead_attention_kernelIfLi128ELi128ELi1ELi32ELi256ELb0ELb0EEEv26Multihead_attention_paramsIT_XT5_EE)
        /*0038*/ 	.word	0x000000ff


	//----- nvinfo : EIATTR_FRAME_SIZE
	.align		4
.L_35:
        /*003c*/ 	.byte	0x04, 0x11
        /*003e*/ 	.short	(.L_37 - .L_36)
	.align		4
.L_36:
        /*0040*/ 	.word	index@(_ZN4mmha33masked_multihead_attention_kernelIfLi128ELi128ELi1ELi32ELi256ELb0ELb0EEEv26Multihead_attention_paramsIT_XT5_EE)
        /*0044*/ 	.word	0x00000060


	//----- nvinfo : EIATTR_REGCOUNT
	.align		4
.L_37:
        /*0048*/ 	.byte	0x04, 0x2f
        /*004a*/ 	.short	(.L_39 - .L_38)
	.align		4
.L_38:
        /*004c*/ 	.word	index@(_ZN4mmha33masked_multihead_attention_kernelIfLi128ELi128ELi4ELi32ELi64ELb0ELb1EEEv26Multihead_attention_paramsIT_XT5_EE)
        /*0050*/ 	.word	0x0000007c


	//----- nvinfo : EIATTR_FRAME_SIZE
	.align		4
.L_39:
        /*0054*/ 	.byte	0x04, 0x11
        /*0056*/ 	.short	(.L_41 - .L_40)
	.align		4
.L_40:
        /*0058*/ 	.word	index@(_ZN4mmha33masked_multihead_attention_kernelIfLi128ELi128ELi4ELi32ELi64ELb0ELb1EEEv26Multihead_attention_paramsIT_XT5_EE)
        /*005c*/ 	.word	0x00000000


	//----- nvinfo : EIATTR_REGCOUNT
	.align		4
.L_41:
        /*0060*/ 	.byte	0x04, 0x2f
        /*0062*/ 	.short	(.L_43 - .L_42)
	.align		4
.L_42:
        /*0064*/ 	.word	index@(_ZN4mmha33masked_multihead_attention_kernelIfLi128ELi128ELi2ELi32ELi128ELb0ELb1EEEv26Multihead_attention_paramsIT_XT5_EE)
        /*0068*/ 	.word	0x000000a7


	//----- nvinfo : EIATTR_FRAME_SIZE
	.align		4
.L_43:
        /*006c*/ 	.byte	0x04, 0x11
        /*006e*/ 	.short	(.L_45 - .L_44)
	.align		4
.L_44:
        /*0070*/ 	.word	index@(_ZN4mmha33masked_multihead_attention_kernelIfLi128ELi128ELi2ELi32ELi128ELb0ELb1EEEv26Multihead_attention_paramsIT_XT5_EE)
        /*0074*/ 	.word	0x00000000


	//----- nvinfo : EIATTR_REGCOUNT
	.align		4
.L_45:
        /*0078*/ 	.byte	0x04, 0x2f
        /*007a*/ 	.short	(.L_47 - .L_46)
	.align		4
.L_46:
        /*007c*/ 	.word	index@(_ZN4mmha33masked_multihead_attention_kernelIfLi128ELi128ELi1ELi32ELi256ELb0ELb1EEEv26Multihead_attention_paramsIT_XT5_EE)
        /*0080*/ 	.word	0x000000ff


	//----- nvinfo : EIATTR_FRAME_SIZE
	.align		4
.L_47:
        /*0084*/ 	.byte	0x04, 0x11
        /*0086*/ 	.short	(.L_49 - .L_48)
	.align		4
.L_48:
        /*0088*/ 	.word	index@(_ZN4mmha33masked_multihead_attention_kernelIfLi128ELi128ELi1ELi32ELi256ELb0ELb1EEEv26Multihead_attention_paramsIT_XT5_EE)
        /*008c*/ 	.word	0x00000070


	//----- nvinfo : EIATTR_REGCOUNT
	.align		4
.L_49:
        /*0090*/ 	.byte	0x04, 0x2f
        /*0092*/ 	.short	(.L_51 - .L_50)
	.align		4
.L_50:
        /*0094*/ 	.word	index@(_ZN4mmha33masked_multihead_attention_kernelItLi128ELi128ELi4ELi16ELi64ELb0ELb0EEEv26Multihead_attention_paramsIT_XT5_EE)
        /*0098*/ 	.word	0x00000040


	//----- nvinfo : EIATTR_FRAME_SIZE
	.align		4
.L_51:
        /*009c*/ 	.byte	0x04, 0x11
        /*009e*/ 	.short	(.L_53 - .L_52)
	.align		4
.L_52:
        /*00a0*/ 	.word	index@(_ZN4mmha33masked_multihead_attention_kernelItLi128ELi128ELi4ELi16ELi64ELb0ELb0EEEv26Multihead_attention_paramsIT_XT5_EE)
        /*00a4*/ 	.word	0x00000000


	//----- nvinfo : EIATTR_REGCOUNT
	.align		4
.L_53:
        /*00a8*/ 	.byte	0x04, 0x2f
        /*00aa*/ 	.short	(.L_55 - .L_54)
	.align		4
.L_54:
        /*00ac*/ 	.word	index@(_ZN4mmha33masked_multihead_attention_kernelItLi128ELi128ELi2ELi16ELi128ELb0ELb0EEEv26Multihead_attention_paramsIT_XT5_EE)
        /*00b0*/ 	.word	0x00000060


	//----- nvinfo : EIATTR_FRAME_SIZE
	.align		4
.L_55:
        /*00b4*/ 	.byte	0x04, 0x11
        /*00b6*/ 	.short	(.L_57 - .L_56)
	.align		4
.L_56:
        /*00b8*/ 	.word	index@(_ZN4mmha33masked_multihead_attention_kernelItLi128ELi128ELi2ELi16ELi128ELb0ELb0EEEv26Multihead_attention_paramsIT_XT5_EE)
        /*00bc*/ 	.word	0x00000000


	//----- nvinfo : EIATTR_REGCOUNT
	.align		4
.L_57:
        /*00c0*/ 	.byte	0x04, 0x2f
        /*00c2*/ 	.short	(.L_59 - .L_58)
	.align		4
.L_58:
        /*00c4*/ 	.word	index@(_ZN4mmha33masked_multihead_attention_kernelItLi128ELi128ELi1ELi16ELi256ELb0ELb0EEEv26Multihead_attention_paramsIT_XT5_EE)
        /*00c8*/ 	.word	0x000000a7


	//----- nvinfo : EIATTR_FRAME_SIZE
	.align		4
.L_59:
        /*00cc*/ 	.byte	0x04, 0x11
        /*00ce*/ 	.short	(.L_61 - .L_60)
	.align		4
.L_60:
        /*00d0*/ 	.word	index@(_ZN4mmha33masked_multihead_attention_kernelItLi128ELi128ELi1ELi16ELi256ELb0ELb0EEEv26Multihead_attention_paramsIT_XT5_EE)
        /*00d4*/ 	.word	0x00000000


	//----- nvinfo : EIATTR_REGCOUNT
	.align		4
.L_61:
        /*00d8*/ 	.byte	0x04, 0x2f
        /*00da*/ 	.short	(.L_63 - .L_62)
	.align		4
.L_62:
        /*00dc*/ 	.word	index@(_ZN4mmha33masked_multihead_attention_kernelItLi128ELi128ELi4ELi16ELi64ELb0ELb1EEEv26Multihead_attention_paramsIT_XT5_EE)
        /*00e0*/ 	.word	0x00000040


	//----- nvinfo : EIATTR_FRAME_SIZE
	.align		4
.L_63:
        /*00e4*/ 	.byte	0x04, 0x11
        /*00e6*/ 	.short	(.L_65 - .L_64)
	.align		4
.L_64:
        /*00e8*/ 	.word	index@(_ZN4mmha33masked_multihead_attention_kernelItLi128ELi128ELi4ELi16ELi64ELb0ELb1EEEv26Multihead_attention_paramsIT_XT5_EE)
        /*00ec*/ 	.word	0x00000000


	//----- nvinfo : EIATTR_REGCOUNT
	.align		4
.L_65:
        /*00f0*/ 	.byte	0x04, 0x2f
        /*00f2*/ 	.short	(.L_67 - .L_66)
	.align		4
.L_66:
        /*00f4*/ 	.word	index@(_ZN4mmha33masked_multihead_attention_kernelItLi128ELi128ELi2ELi16ELi128ELb0ELb1EEEv26Multihead_attention_paramsIT_XT5_EE)
        /*00f8*/ 	.word	0x0000007c


	//----- nvinfo : EIATTR_FRAME_SIZE
	.align		4
.L_67:
        /*00fc*/ 	.byte	0x04, 0x11
        /*00fe*/ 	.short	(.L_69 - .L_68)
	.align		4
.L_68:
        /*0100*/ 	.word	index@(_ZN4mmha33masked_multihead_attention_kernelItLi128ELi128ELi2ELi16ELi128ELb0ELb1EEEv26Multihead_attention_paramsIT_XT5_EE)
        /*0104*/ 	.word	0x00000000


	//----- nvinfo : EIATTR_REGCOUNT
	.align		4
.L_69:
        /*0108*/ 	.byte	0x04, 0x2f
        /*010a*/ 	.short	(.L_71 - .L_70)
	.align		4
.L_70:
        /*010c*/ 	.word	index@(_ZN4mmha33masked_multihead_attention_kernelItLi128ELi128ELi1ELi16ELi256ELb0ELb1EEEv26Multihead_attention_paramsIT_XT5_EE)
        /*0110*/ 	.word	0x000000a8


	//----- nvinfo : EIATTR_FRAME_SIZE
	.align		4
.L_71:
        /*0114*/ 	.byte	0x04, 0x11
        /*0116*/ 	.short	(.L_73 - .L_72)
	.align		4
.L_72:
        /*0118*/ 	.word	index@(_ZN4mmha33masked_multihead_attention_kernelItLi128ELi128ELi1ELi16ELi256ELb0ELb1EEEv26Multihead_attention_paramsIT_XT5_EE)
        /*011c*/ 	.word	0x00000000


	//----- nvinfo : EIATTR_REGCOUNT
	.align		4
.L_73:
        /*0120*/ 	.byte	0x04, 0x2f
        /*0122*/ 	.short	(.L_75 - .L_74)
	.align		4
.L_74:
        /*0124*/ 	.word	index@(_ZN4mmha33masked_multihead_attention_kernelIfLi128ELi128ELi4ELi32ELi64ELb1ELb0EEEv26Multihead_attention_paramsIT_XT5_EE)
        /*0128*/ 	.word	0x00000094


	//----- nvinfo : EIATTR_FRAME_SIZE
	.align		4
.L_75:
        /*012c*/ 	.byte	0x04, 0x11
        /*012e*/ 	.short	(.L_77 - .L_76)
	.align		4
.L_76:
        /*0130*/ 	.word	index@(_ZN4mmha33masked_multihead_attention_kernelIfLi128ELi128ELi4ELi32ELi64ELb1ELb0EEEv26Multihead_attention_paramsIT_XT5_EE)
        /*0134*/ 	.word	0x00000000


	//----- nvinfo : EIATTR_REGCOUNT
	.align		4
.L_77:
        /*0138*/ 	.byte	0x04, 0x2f
        /*013a*/ 	.short	(.L_79 - .L_78)
	.align		4
.L_78:
        /*013c*/ 	.word	index@(_ZN4mmha33masked_multihead_attention_kernelIfLi128ELi128ELi2ELi32ELi128ELb1ELb0EEEv26Multihead_attention_paramsIT_XT5_EE)
        /*0140*/ 	.word	0x000000e9


	//----- nvinfo : EIATTR_FRAME_SIZE
	.align		4
.L_79:
        /*0144*/ 	.byte	0x04, 0x11
        /*0146*/ 	.short	(.L_81 - .L_80)
	.align		4
.L_80:
        /*0148*/ 	.word	index@(_ZN4mmha33masked_multihead_attention_kernelIfLi128ELi128ELi2ELi32ELi128ELb1ELb0EEEv26Multihead_attention_paramsIT_XT5_EE)
        /*014c*/ 	.word	0x00000000


	//----- nvinfo : EIATTR_REGCOUNT
	.align		4
.L_81:
        /*0150*/ 	.byte	0x04, 0x2f
        /*0152*/ 	.short	(.L_83 - .L_82)
	.align		4
.L_82:
        /*0154*/ 	.word	index@(_ZN4mmha33masked_multihead_attention_kernelIfLi128ELi128ELi1ELi32ELi256ELb1ELb0EEEv26Multihead_attention_paramsIT_XT5_EE)
        /*0158*/ 	.word	0x000000ff


	//----- nvinfo : EIATTR_FRAME_SIZE
	.align		4
.L_83:
        /*015c*/ 	.byte	0x04, 0x11
        /*015e*/ 	.short	(.L_85 - .L_84)
	.align		4
.L_84:
        /*0160*/ 	.word	index@(_ZN4mmha33masked_multihead_attention_kernelIfLi128ELi128ELi1ELi32ELi256ELb1ELb0EEEv26Multihead_attention_paramsIT_XT5_EE)
        /*0164*/ 	.word	0x000001d8


	//----- nvinfo : EIATTR_REGCOUNT
	.align		4
.L_85:
        /*0168*/ 	.byte	0x04, 0x2f
        /*016a*/ 	.short	(.L_87 - .L_86)
	.align		4
.L_86:
        /*016c*/ 	.word	index@(_ZN4mmha33masked_multihead_attention_kernelIfLi128ELi128ELi4ELi32ELi64ELb1ELb1EEEv26Multihead_attention_paramsIT_XT5_EE)
        /*0170*/ 	.word	0x00000092


	//----- nvinfo : EIATTR_FRAME_SIZE
	.align		4
.L_87:
        /*0174*/ 	.byte	0x04, 0x11
        /*0176*/ 	.short	(.L_89 - .L_88)
	.align		4
.L_88:
        /*0178*/ 	.word	index@(_ZN4mmha33masked_multihead_attention_kernelIfLi128ELi128ELi4ELi32ELi64ELb1ELb1EEEv26Multihead_attention_paramsIT_XT5_EE)
        /*017c*/ 	.word	0x00000000


	//----- nvinfo : EIATTR_REGCOUNT
	.align		4
.L_89:
        /*0180*/ 	.byte	0x04, 0x2f
        /*0182*/ 	.short	(.L_91 - .L_90)
	.align		4
.L_90:
        /*0184*/ 	.word	index@(_ZN4mmha33masked_multihead_attention_kernelIfLi128ELi128ELi2ELi32ELi128ELb1ELb1EEEv26Multihead_attention_paramsIT_XT5_EE)
        /*0188*/ 	.word	0x000000eb


	//----- nvinfo : EIATTR_FRAME_SIZE
	.align		4
.L_91:
        /*018c*/ 	.byte	0x04, 0x11
        /*018e*/ 	.short	(.L_93 - .L_92)
	.align		4
.L_92:
        /*0190*/ 	.word	index@(_ZN4mmha33masked_multihead_attention_kernelIfLi128ELi128ELi2ELi32ELi128ELb1ELb1EEEv26Multihead_attention_paramsIT_XT5_EE)
        /*0194*/ 	.word	0x00000000


	//----- nvinfo : EIATTR_REGCOUNT
	.align		4
.L_93:
        /*0198*/ 	.byte	0x04, 0x2f
        /*019a*/ 	.short	(.L_95 - .L_94)
	.align		4
.L_94:
        /*019c*/ 	.word	index@(_ZN4mmha33masked_multihead_attention_kernelIfLi128ELi128ELi1ELi32ELi256ELb1ELb1EEEv26Multihead_attention_paramsIT_XT5_EE)
        /*01a0*/ 	.word	0x000000ff


	//----- nvinfo : EIATTR_FRAME_SIZE
	.align		4
.L_95:
        /*01a4*/ 	.byte	0x04, 0x11
        /*01a6*/ 	.short	(.L_97 - .L_96)
	.align		4
.L_96:
        /*01a8*/ 	.word	index@(_ZN4mmha33masked_multihead_attention_kernelIfLi128ELi128ELi1ELi32ELi256ELb1ELb1EEEv26Multihead_attention_paramsIT_XT5_EE)
        /*01ac*/ 	.word	0x000001d8


	//----- nvinfo : EIATTR_REGCOUNT
	.align		4
.L_97:
        /*01b0*/ 	.byte	0x04, 0x2f
        /*01b2*/ 	.short	(.L_99 - .L_98)
	.align		4
.L_98:
        /*01b4*/ 	.word	index@(_ZN4mmha33masked_multihead_attention_kernelItLi128ELi128ELi4ELi16ELi64ELb1ELb0EEEv26Multihead_attention_paramsIT_XT5_EE)
        /*01b8*/ 	.word	0x0000004f


	//----- nvinfo : EIATTR_FRAME_SIZE
	.align		4
.L_99:
        /*01bc*/ 	.byte	0x04, 0x11
        /*01be*/ 	.short	(.L_101 - .L_100)
	.align		4
.L_100:
        /*01c0*/ 	.word	index@(_ZN4mmha33masked_multihead_attention_kernelItLi128ELi128ELi4ELi16ELi64ELb1ELb0EEEv26Multihead_attention_paramsIT_XT5_EE)
        /*01c4*/ 	.word	0x00000000


	//----- nvinfo : EIATTR_REGCOUNT
	.align		4
.L_101:
        /*01c8*/ 	.byte	0x04, 0x2f
        /*01ca*/ 	.short	(.L_103 - .L_102)
	.align		4
.L_102:
        /*01cc*/ 	.word	index@(_ZN4mmha33masked_multihead_attention_kernelItLi128ELi128ELi2ELi16ELi128ELb1ELb0EEEv26Multihead_attention_paramsIT_XT5_EE)
        /*01d0*/ 	.word	0x0000007f


	//----- nvinfo : EIATTR_FRAME_SIZE
	.align		4
.L_103:
        /*01d4*/ 	.byte	0x04, 0x11
        /*01d6*/ 	.short	(.L_105 - .L_104)
	.align		4
.L_104:
        /*01d8*/ 	.word	index@(_ZN4mmha33masked_multihead_attention_kernelItLi128ELi128ELi2ELi16ELi128ELb1ELb0EEEv26Multihead_attention_paramsIT_XT5_EE)
        /*01dc*/ 	.word	0x00000000


	//----- nvinfo : EIATTR_REGCOUNT
	.align		4
.L_105:
        /*01e0*/ 	.byte	0x04, 0x2f
        /*01e2*/ 	.short	(.L_107 - .L_106)
	.align		4
.L_106:
        /*01e4*/ 	.word	index@(_ZN4mmha33masked_multihead_attention_kernelItLi128ELi128ELi1ELi16ELi256ELb1ELb0EEEv26Multihead_attention_paramsIT_XT5_EE)
        /*01e8*/ 	.word	0x000000e7


	//----- nvinfo : EIATTR_FRAME_SIZE
	.align		4
.L_107:
        /*01ec*/ 	.byte	0x04, 0x11
        /*01ee*/ 	.short	(.L_109 - .L_108)
	.align		4
.L_108:
        /*01f0*/ 	.word	index@(_ZN4mmha33masked_multihead_attention_kernelItLi128ELi128ELi1ELi16ELi256ELb1ELb0EEEv26Multihead_attention_paramsIT_XT5_EE)
        /*01f4*/ 	.word	0x00000000


	//----- nvinfo : EIATTR_REGCOUNT
	.align		4
.L_109:
        /*01f8*/ 	.byte	0x04, 0x2f
        /*01fa*/ 	.short	(.L_111 - .L_110)
	.align		4
.L_110:
        /*01fc*/ 	.word	index@(_ZN4mmha33masked_multihead_attention_kernelItLi128ELi128ELi4ELi16ELi64ELb1ELb1EEEv26Multihead_attention_paramsIT_XT5_EE)
        /*0200*/ 	.word	0x00000058


	//----- nvinfo : EIATTR_FRAME_SIZE
	.align		4
.L_111:
        /*0204*/ 	.byte	0x04, 0x11
        /*0206*/ 	.short	(.L_113 - .L_112)
	.align		4
.L_112:
        /*0208*/ 	.word	index@(_ZN4mmha33masked_multihead_attention_kernelItLi128ELi128ELi4ELi16ELi64ELb1ELb1EEEv26Multihead_attention_paramsIT_XT5_EE)
        /*020c*/ 	.word	0x00000000


	//----- nvinfo : EIATTR_REGCOUNT
	.align		4
.L_113:
        /*0210*/ 	.byte	0x04, 0x2f
        /*0212*/ 	.short	(.L_115 - .L_114)
	.align		4
.L_114:
        /*0214*/ 	.word	index@(_ZN4mmha33masked_multihead_attention_kernelItLi128ELi128ELi2ELi16ELi128ELb1ELb1EEEv26Multihead_attention_paramsIT_XT5_EE)
        /*0218*/ 	.word	0x0000008b


	//----- nvinfo : EIATTR_FRAME_SIZE
	.align		4
.L_115:
        /*021c*/ 	.byte	0x04, 0x11
        /*021e*/ 	.short	(.L_117 - .L_116)
	.align		4
.L_116:
        /*0220*/ 	.word	index@(_ZN4mmha33masked_multihead_attention_kernelItLi128ELi128ELi2ELi16ELi128ELb1ELb1EEEv26Multihead_attention_paramsIT_XT5_EE)
        /*0224*/ 	.word	0x00000000


	//----- nvinfo : EIATTR_REGCOUNT
	.align		4
.L_117:
        /*0228*/ 	.byte	0x04, 0x2f
        /*022a*/ 	.short	(.L_119 - .L_118)
	.align		4
.L_118:
        /*022c*/ 	.word	index@(_ZN4mmha33masked_multihead_attention_kernelItLi128ELi128ELi1ELi16ELi256ELb1ELb1EEEv26Multihead_attention_paramsIT_XT5_EE)
        /*0230*/ 	.word	0x000000e9


	//----- nvinfo : EIATTR_FRAME_SIZE
	.align		4
.L_119:
        /*0234*/ 	.byte	0x04, 0x11
        /*0236*/ 	.short	(.L_121 - .L_120)
	.align		4
.L_120:
        /*0238*/ 	.word	index@(_ZN4mmha33masked_multihead_attention_kernelItLi128ELi128ELi1ELi16ELi256ELb1ELb1EEEv26Multihead_attention_paramsIT_XT5_EE)
        /*023c*/ 	.word	0x00000000


	//----- nvinfo : EIATTR_MIN_STACK_SIZE
	.align		4
.L_121:
        /*0240*/ 	.byte	0x04, 0x12
        /*0242*/ 	.short	(.L_123 - .L_122)
	.align		4
.L_122:
        /*0244*/ 	.word	index@(_ZN4mmha33masked_multihead_attention_kernelItLi128ELi128ELi1ELi16ELi256ELb1ELb1EEEv26Multihead_attention_paramsIT_XT5_EE)
        /*0248*/ 	.word	0x00000000


	//----- nvinfo : EIATTR_MIN_STACK_SIZE
	.align		4
.L_123:
        /*024c*/ 	.byte	0x04, 0x12
        /*024e*/ 	.short	(.L_125 - .L_124)
	.align		4
.L_124:
        /*0250*/ 	.word	index@(_ZN4mmha33masked_multihead_attention_kernelItLi128ELi128ELi2ELi16ELi128ELb1ELb1EEEv26Multihead_attention_paramsIT_XT5_EE)
        /*0254*/ 	.word	0x00000000


	//----- nvinfo : EIATTR_MIN_STACK_SIZE
	.align		4
.L_125:
        /*0258*/ 	.byte	0x04, 0x12
        /*025a*/ 	.short	(.L_127 - .L_126)
	.align		4
.L_126:
        /*025c*/ 	.word	index@(_ZN4mmha33masked_multihead_attention_kernelItLi128ELi128ELi4ELi16ELi64ELb1ELb1EEEv26Multihead_attention_paramsIT_XT5_EE)
        /*0260*/ 	.word	0x00000000


	//----- nvinfo : EIATTR_MIN_STACK_SIZE
	.align		4
.L_127:
        /*0264*/ 	.byte	0x04, 0x12
        /*0266*/ 	.short	(.L_129 - .L_128)
	.align		4
.L_128:
        /*0268*/ 	.word	index@(_ZN4mmha33masked_multihead_attention_kernelItLi128ELi128ELi1ELi16ELi256ELb1ELb0EEEv26Multihead_attention_paramsIT_XT5_EE)
        /*026c*/ 	.word	0x00000000


	//----- nvinfo : EIATTR_MIN_STACK_SIZE
	.align		4
.L_129:
        /*0270*/ 	.byte	0x04, 0x12
        /*0272*/ 	.short	(.L_131 - .L_130)
	.align		4
.L_130:
        /*0274*/ 	.word	index@(_ZN4mmha33masked_multihead_attention_kernelItLi128ELi128ELi2ELi16ELi128ELb1ELb0EEEv26Multihead_attention_paramsIT_XT5_EE)
        /*0278*/ 	.word	0x00000000


	//----- nvinfo : EIATTR_MIN_STACK_SIZE
	.align		4
.L_131:
        /*027c*/ 	.byte	0x04, 0x12
        /*027e*/ 	.short	(.L_133 - .L_132)
	.align		4
.L_132:
        /*0280*/ 	.word	index@(_ZN4mmha33masked_multihead_attention_kernelItLi128ELi128ELi4ELi16ELi64ELb1ELb0EEEv26Multihead_attention_paramsIT_XT5_EE)
        /*0284*/ 	.word	0x00000000


	//----- nvinfo : EIATTR_MIN_STACK_SIZE
	.align		4
.L_133:
        /*0288*/ 	.byte	0x04, 0x12
        /*028a*/ 	.short	(.L_135 - .L_134)
	.align		4
.L_134:
        /*028c*/ 	.word	index@(_ZN4mmha33masked_multihead_attention_kernelIfLi128ELi128ELi1ELi32ELi256ELb1ELb1EEEv26Multihead_attention_paramsIT_XT5_EE)
        /*0290*/ 	.word	0x000001d8


	//----- nvinfo : EIATTR_MIN_STACK_SIZE
	.align		4
.L_135:
        /*0294*/ 	.byte	0x04, 0x12
        /*0296*/ 	.short	(.L_137 - .L_136)
	.align		4
.L_136:
        /*0298*/ 	.word	index@(_ZN4mmha33masked_multihead_attention_kernelIfLi128ELi128ELi2ELi32ELi128ELb1ELb1EEEv26Multihead_attention_paramsIT_XT5_EE)
        /*029c*/ 	.word	0x00000000


	//----- nvinfo : EIATTR_MIN_STACK_SIZE
	.align		4
.L_137:
        /*02a0*/ 	.byte	0x04, 0x12
        /*02a2*/ 	.short	(.L_139 - .L_138)
	.align		4
.L_138:
        /*02a4*/ 	.word	index@(_ZN4mmha33masked_multihead_attention_kernelIfLi128ELi128ELi4ELi32ELi64ELb1ELb1EEEv26Multihead_attention_paramsIT_XT5_EE)
        /*02a8*/ 	.word	0x00000000


	//----- nvinfo : EIATTR_MIN_STACK_SIZE
	.align		4
.L_139:
        /*02ac*/ 	.byte	0x04, 0x12
        /*02ae*/ 	.short	(.L_141 - .L_140)
	.align		4
.L_140:
        /*02b0*/ 	.word	index@(_ZN4mmha33masked_multihead_attention_kernelIfLi128ELi128ELi1ELi32ELi256ELb1ELb0EEEv26Multihead_attention_paramsIT_XT5_EE)
        /*02b4*/ 	.word	0x000001d8


	//----- nvinfo : EIATTR_MIN_STACK_SIZE
	.align		4
.L_141:
        /*02b8*/ 	.byte	0x04, 0x12
        /*02ba*/ 	.short	(.L_143 - .L_142)
	.align		4
.L_142:
        /*02bc*/ 	.word	index@(_ZN4mmha33masked_multihead_attention_kernelIfLi128ELi128ELi2ELi32ELi128ELb1ELb0EEEv26Multihead_attention_paramsIT_XT5_EE)
        /*02c0*/ 	.word	0x00000000


	//----- nvinfo : EIATTR_MIN_STACK_SIZE
	.align		4
.L_143:
        /*02c4*/ 	.byte	0x04, 0x12
        /*02c6*/ 	.short	(.L_145 - .L_144)
	.align		4
.L_144:
        /*02c8*/ 	.word	index@(_ZN4mmha33masked_multihead_attention_kernelIfLi128ELi128ELi4ELi32ELi64ELb1ELb0EEEv26Multihead_attention_paramsIT_XT5_EE)
        /*02cc*/ 	.word	0x00000000


	//----- nvinfo : EIATTR_MIN_STACK_SIZE
	.align		4
.L_145:
        /*02d0*/ 	.byte	0x04, 0x12
        /*02d2*/ 	.short	(.L_147 - .L_146)
	.align		4
.L_146:
        /*02d4*/ 	.word	index@(_ZN4mmha33masked_multihead_attention_kernelItLi128ELi128ELi1ELi16ELi256ELb0ELb1EEEv26Multihead_attention_paramsIT_XT5_EE)
        /*02d8*/ 	.word	0x00000000


	//----- nvinfo : EIATTR_MIN_STACK_SIZE
	.align		4
.L_147:
        /*02dc*/ 	.byte	0x04, 0x12
        /*02de*/ 	.short	(.L_149 - .L_148)
	.align		4
.L_148:
        /*02e0*/ 	.word	index@(_ZN4mmha33masked_multihead_attention_kernelItLi128ELi128ELi2ELi16ELi128ELb0ELb1EEEv26Multihead_attention_paramsIT_XT5_EE)
        /*02e4*/ 	.word	0x00000000


	//----- nvinfo : EIATTR_MIN_STACK_SIZE
	.align		4
.L_149:
        /*02e8*/ 	.byte	0x04, 0x12
        /*02ea*/ 	.short	(.L_151 - .L_150)
	.align		4
.L_150:
        /*02ec*/ 	.word	index@(_ZN4mmha33masked_multihead_attention_kernelItLi128ELi128ELi4ELi16ELi64ELb0ELb1EEEv26Multihead_attention_paramsIT_XT5_EE)
        /*02f0*/ 	.word	0x00000000


	//----- nvinfo : EIATTR_MIN_STACK_SIZE
	.align		4
.L_151:
        /*02f4*/ 	.byte	0x04, 0x12
        /*02f6*/ 	.short	(.L_153 - .L_152)
	.align		4
.L_152:
        /*02f8*/ 	.word	index@(_ZN4mmha33masked_multihead_attention_kernelItLi128ELi128ELi1ELi16ELi256ELb0ELb0EEEv26Multihead_attention_paramsIT_XT5_EE)
        /*02fc*/ 	.word	0x00000000


	//----- nvinfo : EIATTR_MIN_STACK_SIZE
	.align		4
.L_153:
        /*0300*/ 	.byte	0x04, 0x12
        /*0302*/ 	.short	(.L_155 - .L_154)
	.align		4
.L_154:
        /*0304*/ 	.word	index@(_ZN4mmha33masked_multihead_attention_kernelItLi128ELi128ELi2ELi16ELi128ELb0ELb0EEEv26Multihead_attention_paramsIT_XT5_EE)
        /*0308*/ 	.word	0x00000000


	//----- nvinfo : EIATTR_MIN_STACK_SIZE
	.align		4
.L_155:
        /*030c*/ 	.byte	0x04, 0x12
        /*030e*/ 	.short	(.L_157 - .L_156)
	.align		4
.L_156:
        /*0310*/ 	.word	index@(_ZN4mmha33masked_multihead_attention_kernelItLi128ELi128ELi4ELi16ELi64ELb0ELb0EEEv26Multihead_attention_paramsIT_XT5_EE)
        /*0314*/ 	.word	0x00000000


	//----- nvinfo : EIATTR_MIN_STACK_SIZE
	.align		4
.L_157:
        /*0318*/ 	.byte	0x04, 0x12
        /*031a*/ 	.short	(.L_159 - .L_158)
	.align		4
.L_158:
        /*031c*/ 	.word	index@(_ZN4mmha33masked_multihead_attention_kernelIfLi128ELi128ELi1ELi32ELi256ELb0ELb1EEEv26Multihead_attention_paramsIT_XT5_EE)
        /*0320*/ 	.word	0x00000070


	//----- nvinfo : EIATTR_MIN_STACK_SIZE
	.align		4
.L_159:
        /*0324*/ 	.byte	0x04, 0x12
        /*0326*/ 	.short	(.L_161 - .L_160)
	.align		4
.L_160:
        /*0328*/ 	.word	index@(_ZN4mmha33masked_multihead_attention_kernelIfLi128ELi128ELi2ELi32ELi128ELb0ELb1EEEv26Multihead_attention_paramsIT_XT5_EE)
        /*032c*/ 	.word	0x00000000


	//----- nvinfo : EIATTR_MIN_STACK_SIZE
	.align		4
.L_161:
        /*0330*/ 	.byte	0x04, 0x12
        /*0332*/ 	.short	(.L_163 - .L_162)
	.align		4
.L_162:
        /*0334*/ 	.word	index@(_ZN4mmha33masked_multihead_attention_kernelIfLi128ELi128ELi4ELi32ELi64ELb0ELb1EEEv26Multihead_attention_paramsIT_XT5_EE)
        /*0338*/ 	.word	0x00000000


	//----- nvinfo : EIATTR_MIN_STACK_SIZE
	.align		4
.L_163:
        /*033c*/ 	.byte	0x04, 0x12
        /*033e*/ 	.short	(.L_165 - .L_164)
	.align		4
.L_164:
        /*0340*/ 	.word	index@(_ZN4mmha33masked_multihead_attention_kernelIfLi128ELi128ELi1ELi32ELi256ELb0ELb0EEEv26Multihead_attention_paramsIT_XT5_EE)
        /*0344*/ 	.word	0x00000060


	//----- nvinfo : EIATTR_MIN_STACK_SIZE
	.align		4
.L_165:
        /*0348*/ 	.byte	0x04, 0x12
        /*034a*/ 	.short	(.L_167 - .L_166)
	.align		4
.L_166:
        /*034c*/ 	.word	index@(_ZN4mmha33masked_multihead_attention_kernelIfLi128ELi128ELi2ELi32ELi128ELb0ELb0EEEv26Multihead_attention_paramsIT_XT5_EE)
        /*0350*/ 	.word	0x00000000


	//----- nvinfo : EIATTR_MIN_STACK_SIZE
	.align		4
.L_167:
        /*0354*/ 	.byte	0x04, 0x12
        /*0356*/ 	.short	(.L_169 - .L_168)
	.align		4
.L_168:
        /*0358*/ 	.word	index@(_ZN4mmha33masked_multihead_attention_kernelIfLi128ELi128ELi4ELi32ELi64ELb0ELb0EEEv26Multihead_attention_paramsIT_XT5_EE)
        /*035c*/ 	.word	0x00000000
.L_169:


//--------------------- .nv.compat                --------------------------
	.section	.nv.compat,"",@"SHT_CUDA_COMPAT_INFO"
	.align	4
        /*0000*/ 	.byte	0x02, 0x09, 0x01, 0x00, 0x02, 0x02, 0x01, 0x00, 0x02, 0x05, 0x05, 0x00, 0x03, 0x07, 0x01, 0x01
        /*0010*/ 	.byte	0x02, 0x03, 0x00, 0x00, 0x02, 0x06, 0x01, 0x00, 0x04, 0x0b, 0x08, 0x00, 0x00, 0x00, 0x00, 0x00
        /*0020*/ 	.byte	0x00, 0x00, 0x00, 0x00


//--------------------- .nv.info._ZN4mmha33masked_multihead_attention_kernelItLi128ELi128ELi1ELi16ELi256ELb1ELb1EEEv26Multihead_attention_paramsIT_XT5_EE --------------------------
	.section	.nv.info._ZN4mmha33masked_multihead_attention_kernelItLi128ELi128ELi1ELi16ELi256ELb1ELb1EEEv26Multihead_attention_paramsIT_XT5_EE,"",@"SHT_CUDA_INFO"
	.sectionflags	@""
	.align	4


	//----- nvinfo : EIATTR_CUDA_API_VERSION
	.align		4
        /*0000*/ 	.byte	0x04, 0x37
        /*0002*/ 	.short	(.L_171 - .L_170)
.L_170:
        /*0004*/ 	.word	0x00000082


	//----- nvinfo : EIATTR_KPARAM_INFO
	.align		4
.L_171:
        /*0008*/ 	.byte	0x04, 0x17
        /*000a*/ 	.short	(.L_173 - .L_172)
.L_172:
        /*000c*/ 	.word	0x00000000
        /*0010*/ 	.short	0x0000
        /*0012*/ 	.short	0x0000
        /*0014*/ 	.byte	0x00, 0xf0, 0xa1, 0x04


	//----- nvinfo : EIATTR_SPARSE_MMA_MASK
	.align		4
.L_173:
        /*0018*/ 	.byte	0x03, 0x50
        /*001a*/ 	.short	0x0000


	//----- nvinfo : EIATTR_MAXREG_COUNT
	.align		4
        /*001c*/ 	.byte	0x03, 0x1b
        /*001e*/ 	.short	0x00ff


	//----- nvinfo : EIATTR_NUM_BARRIERS
	.align		4
        /*0020*/ 	.byte	0x02, 0x4c
        /*0022*/ 	.byte	0x01
	.zero		1


	//----- nvinfo : EIATTR_EXTERNS
	.align		4
        /*0024*/ 	.byte	0x04, 0x0f
        /*0026*/ 	.short	(.L_175 - .L_174)


	//   ....[0]....
	.align		4
.L_174:
        /*0028*/ 	.word	index@(__assertfail)


	//----- nvinfo : EIATTR_MERCURY_ISA_VERSION
	.align		4
.L_175:
        /*002c*/ 	.byte	0x03, 0x5f
        /*002e*/ 	.short	0x0101


	//----- nvinfo : EIATTR_COOP_GROUP_MASK_REGIDS
	.align		4
        /*0030*/ 	.byte	0x04, 0x29
        /*0032*/ 	.short	(.L_177 - .L_176)


	//   ....[0]....
.L_176:
        /*0034*/ 	.word	0xffffffff


	//   ....[1]....
        /*0038*/ 	.word	0xffffffff


	//   ....[2]....
        /*003c*/ 	.word	0xffffffff


	//   ....[3]....
        /*0040*/ 	.word	0xffffffff


	//   ....[4]....
        /*0044*/ 	.word	0xffffffff


	//   ....[5]....
        /*0048*/ 	.word	0xffffffff


	//   ....[6]....
        /*004c*/ 	.word	0xffffffff


	//   ....[7]....
        /*0050*/ 	.word	0xffffffff


	//   ....[8]....
        /*0054*/ 	.word	0xffffffff


	//   ....[9]....
        /*0058*/ 	.word	0xffffffff


	//   ....[10]....
        /*005c*/ 	.word	0xffffffff


	//   ....[11]....
        /*0060*/ 	.word	0xffffffff


	//   ....[12]....
        /*0064*/ 	.word	0xffffffff


	//   ....[13]....
        /*0068*/ 	.word	0xffffffff


	//   ....[14]....
        /*006c*/ 	.word	0xffffffff


	//   ....[15]....
        /*0070*/ 	.word	0xffffffff


	//   ....[16]....
        /*0074*/ 	.word	0xffffffff


	//   ....[17]....
        /*0078*/ 	.word	0xffffffff


	//   ....[18]....
        /*007c*/ 	.word	0xffffffff


	//   ....[19]....
        /*0080*/ 	.word	0xffffffff


	//   ....[20]....
        /*0084*/ 	.word	0xffffffff


	//   ....[21]....
        /*0088*/ 	.word	0xffffffff


	//   ....[22]....
        /*008c*/ 	.word	0xffffffff


	//   ....[23]....
        /*0090*/ 	.word	0x0500000f


	//   ....[24]....
        /*0094*/ 	.word	0x0500000f


	//   ....[25]....
        /*0098*/ 	.word	0x0500000f


	//   ....[26]....
        /*009c*/ 	.word	0x0500000f


	//   ....[27]....
        /*00a0*/ 	.word	0x0500000f


	//----- nvinfo : EIATTR_COOP_GROUP_INSTR_OFFSETS
	.align		4
.L_177:
        /*00a4*/ 	.byte	0x04, 0x28
        /*00a6*/ 	.short	(.L_179 - .L_178)


	//   ....[0]....
.L_178:
        /*00a8*/ 	.word	0x00002060


	//   ....[1]....
        /*00ac*/ 	.word	0x00002080


	//   ....[2]....
        /*00b0*/ 	.word	0x000020a0


	//   ....[3]....
        /*00b4*/ 	.word	0x000020c0


	//   ....[4]....
        /*00b8*/ 	.word	0x000020e0


	//   ....[5]....
        /*00bc*/ 	.word	0x00005020


	//   ....[6]....
        /*00c0*/ 	.word	0x00005080


	//   ....[7]....
        /*00c4*/ 	.word	0x00005100


	//   ....[8]....
        /*00c8*/ 	.word	0x00005170


	//   ....[9]....
        /*00cc*/ 	.word	0x000051f0


	//   ....[10]....
        /*00d0*/ 	.word	0x00005260


	//   ....[11]....
        /*00d4*/ 	.word	0x00005280


	//   ....[12]....
        /*00d8*/ 	.word	0x000052a0


	//   ....[13]....
        /*00dc*/ 	.word	0x000052c0


	//   ....[14]....
        /*00e0*/ 	.word	0x000059b0


	//   ....[15]....
        /*00e4*/ 	.word	0x00005a30


	//   ....[16]....
        /*00e8*/ 	.word	0x00005a60


	//   ....[17]....
        /*00ec*/ 	.word	0x00005ab0


	//   ....[18]....
        /*00f0*/ 	.word	0x00005b00


	//   ....[19]....
        /*00f4*/ 	.word	0x00005b60


	//   ....[20]....
        /*00f8*/ 	.word	0x00005b80


	//   ....[21]....
        /*00fc*/ 	.word	0x00005ba0


	//   ....[22]....
        /*0100*/ 	.word	0x00005bd0


	//   ....[23]....
        /*0104*/ 	.word	0x00009240


	//   ....[24]....
        /*0108*/ 	.word	0x000092a0


	//   ....[25]....
        /*010c*/ 	.word	0x00009300


	//   ....[26]....
        /*0110*/ 	.word	0x00009360


	//   ....[27]....
        /*0114*/ 	.word	0x000093c0


	//----- nvinfo : EIATTR_SYSCALL_OFFSETS
	.align		4
.L_179:
        /*0118*/ 	.byte	0x04, 0x46
        /*011a*/ 	.short	(.L_181 - .L_180)


	//   ....[0]....
.L_180:
        /*011c*/ 	.word	0x00000f40


	//----- nvinfo : EIATTR_EXIT_INSTR_OFFSETS
	.align		4
.L_181:
        /*0120*/ 	.byte	0x04, 0x1c
        /*0122*/ 	.short	(.L_183 - .L_182)


	//   ....[0]....
.L_182:
        /*0124*/ 	.word	0x000000b0


	//   ....[1]....
        /*0128*/ 	.word	0x00008d60


	//   ....[2]....
        /*012c*/ 	.word	0x00008e50


	//   ....[3]....
        /*0130*/ 	.word	0x000091f0


	//----- nvinfo : EIATTR_CRS_STACK_SIZE
	.align		4
.L_183:
        /*0134*/ 	.byte	0x04, 0x1e
        /*0136*/ 	.short	(.L_185 - .L_184)
.L_184:
        /*0138*/ 	.word	0x00000000


	//----- nvinfo : EIATTR_CBANK_PARAM_SIZE
	.align		4
.L_185:
        /*013c*/ 	.byte	0x03, 0x19
        /*013e*/ 	.short	0x0128


	//----- nvinfo : EIATTR_PARAM_CBANK
	.align		4
        /*0140*/ 	.byte	0x04, 0x0a
        /*0142*/ 	.short	(.L_187 - .L_186)
	.align		4
.L_186:
        /*0144*/ 	.word	index@(.nv.constant0._ZN4mmha33masked_multihead_attention_kernelItLi128ELi128ELi1ELi16ELi256ELb1ELb1EEEv26Multihead_attention_paramsIT_XT5_EE)
        /*0148*/ 	.short	0x0210
        /*014a*/ 	.short	0x0128


	//----- nvinfo : EIATTR_SW_WAR
	.align		4
.L_187:
        /*014c*/ 	.byte	0x04, 0x36
        /*014e*/ 	.short	(.L_189 - .L_188)
.L_188:
        /*0150*/ 	.word	0x00000008
.L_189:


//--------------------- .nv.info._ZN4mmha33masked_multihead_attention_kernelItLi128ELi128ELi2ELi16ELi128ELb1ELb1EEEv26Multihead_attention_paramsIT_XT5_EE --------------------------
	.section	.nv.info._ZN4mmha33masked_multihead_attention_kernelItLi128ELi128ELi2ELi16ELi128ELb1ELb1EEEv26Multihead_attention_paramsIT_XT5_EE,"",@"SHT_CUDA_INFO"
	.sectionflags	@""
	.align	4


	//----- nvinfo : EIATTR_CUDA_API_VERSION
	.align		4
        /*0000*/ 	.byte	0x04, 0x37
        /*0002*/ 	.short	(.L_191 - .L_190)
.L_190:
        /*0004*/ 	.word	0x00000082


	//----- nvinfo : EIATTR_KPARAM_INFO
	.align		4
.L_191:
        /*0008*/ 	.byte	0x04, 0x17
        /*000a*/ 	.short	(.L_193 - .L_192)
.L_192:
        /*000c*/ 	.word	0x00000000
        /*0010*/ 	.short	0x0000
        /*0012*/ 	.short	0x0000
        /*0014*/ 	.byte	0x00, 0xf0, 0xa1, 0x04


	//----- nvinfo : EIATTR_SPARSE_MMA_MASK
	.align		4
.L_193:
        /*0018*/ 	.byte	0x03, 0x50
        /*001a*/ 	.short	0x0000


	//----- nvinfo : EIATTR_MAXREG_COUNT
	.align		4
        /*001c*/ 	.byte	0x03, 0x1b
        /*001e*/ 	.short	0x00ff


	//----- nvinfo : EIATTR_NUM_BARRIERS
	.align		4
        /*0020*/ 	.byte	0x02, 0x4c
        /*0022*/ 	.byte	0x01
	.zero		1


	//----- nvinfo : EIATTR_EXTERNS
	.align		4
        /*0024*/ 	.byte	0x04, 0x0f
        /*0026*/ 	.short	(.L_195 - .L_194)


	//   ....[0]....
	.align		4
.L_194:
        /*0028*/ 	.word	index@(__assertfail)


	//----- nvinfo : EIATTR_MERCURY_ISA_VERSION
	.align		4
.L_195:
        /*002c*/ 	.byte	0x03, 0x5f
        /*002e*/ 	.short	0x0101


	//----- nvinfo : EIATTR_COOP_GROUP_MASK_REGIDS
	.align		4
        /*0030*/ 	.byte	0x04, 0x29
        /*0032*/ 	.short	(.L_197 - .L_196)


	//   ....[0]....
.L_196:
        /*0034*/ 	.word	0xffffffff


	//   ....[1]....
        /*0038*/ 	.word	0xffffffff


	//   ....[2]....
        /*003c*/ 	.word	0xffffffff


	//   ....[3]....
        /*0040*/ 	.word	0xffffffff


	//   ....[4]....
        /*0044*/ 	.word	0xffffffff


	//   ....[5]....
        /*0048*/ 	.word	0xffffffff


	//   ....[6]....
        /*004c*/ 	.word	0xffffffff


	//   ....[7]....
        /*0050*/ 	.word	0xffffffff


	//   ....[8]....
        /*0054*/ 	.word	0xffffffff


	//   ....[9]....
        /*0058*/ 	.word	0xffffffff


	//   ....[10]....
        /*005c*/ 	.word	0xffffffff


	//   ....[11]....
        /*0060*/ 	.word	0xffffffff


	//   ....[12]....
        /*0064*/ 	.word	0xffffffff


	//   ....[13]....
        /*0068*/ 	.word	0xffffffff


	//   ....[14]....
        /*006c*/ 	.word	0xffffffff


	//   ....[15]....
        /*0070*/ 	.word	0xffffffff


	//   ....[16]....
        /*0074*/ 	.word	0xffffffff


	//   ....[17]....
        /*0078*/ 	.word	0xffffffff


	//   ....[18]....
        /*007c*/ 	.word	0xffffffff


	//   ....[19]....
        /*0080*/ 	.word	0xffffffff


	//   ....[20]....
        /*0084*/ 	.word	0xffffffff


	//   ....[21]....
        /*0088*/ 	.word	0x0500000f


	//   ....[22]....
        /*008c*/ 	.word	0x0500000f


	//   ....[23]....
        /*0090*/ 	.word	0x0500000f


	//   ....[24]....
        /*0094*/ 	.word	0x0500000f


	//   ....[25]....
        /*0098*/ 	.word	0x0500000f


	//   ....[26]....
        /*009c*/ 	.word	0x0500000f


	//   ....[27]....
        /*00a0*/ 	.word	0x0500000f


	//   ....[28]....
        /*00a4*/ 	.word	0x0500000f


	//   ....[29]....
        /*00a8*/ 	.word	0x0500000f


	//   ....[30]....
        /*00ac*/ 	.word	0x0500000f


	//----- nvinfo : EIATTR_COOP_GROUP_INSTR_OFFSETS
	.align		4
.L_197:
        /*00b0*/ 	.byte	0x04, 0x28
        /*00b2*/ 	.short	(.L_199 - .L_198)


	//   ....[0]....
.L_198:
        /*00b4*/ 	.word	0x00002040


	//   ....[1]....
        /*00b8*/ 	.word	0x00002060


	//   ....[2]....
        /*00bc*/ 	.word	0x00002080


	//   ....[3]....
        /*00c0*/ 	.word	0x000020a0


	//   ....[4]....
        /*00c4*/ 	.word	0x000020c0


	//   ....[5]....
        /*00c8*/ 	.word	0x00004810


	//   ....[6]....
        /*00cc*/ 	.word	0x00004aa0


	//   ....[7]....
        /*00d0*/ 	.word	0x00004ac0


	//   ....[8]....
        /*00d4*/ 	.word	0x00004ae0


	//   ....[9]....
        /*00d8*/ 	.word	0x00004b00


	//   ....[10]....
        /*00dc*/ 	.word	0x00004cc0


	//   ....[11]....
        /*00e0*/ 	.word	0x00004ce0


	//   ....[12]....
        /*00e4*/ 	.word	0x00004d00


	//   ....[13]....
        /*00e8*/ 	.word	0x00005430


	//   ....[14]....
        /*00ec*/ 	.word	0x000054b0


	//   ....[15]....
        /*00f0*/ 	.word	0x000054e0


	//   ....[16]....
        /*00f4*/ 	.word	0x00005530


	//   ....[17]....
        /*00f8*/ 	.word	0x00005580


	//   ....[18]....
        /*00fc*/ 	.word	0x000055e0


	//   ....[19]....
        /*0100*/ 	.word	0x00005600


	//   ....[20]....
        /*0104*/ 	.word	0x00005630


	//   ....[21]....
        /*0108*/ 	.word	0x00008a80


	//   ....[22]....
        /*010c*/ 	.word	0x00008ae0


	//   ....[23]....
        /*0110*/ 	.word	0x00008b40


	//   ....[24]....
        /*0114*/ 	.word	0x00008ba0


	//   ....[25]....
        /*0118*/ 	.word	0x00008c00


	//   ....[26]....
        /*011c*/ 	.word	0x00008c80


	//   ....[27]....
        /*0120*/ 	.word	0x00008d20


	//   ....[28]....
        /*0124*/ 	.word	0x00008da0


	//   ....[29]....
        /*0128*/ 	.word	0x00008e00


	//   ....[30]....
        /*012c*/ 	.word	0x00008e60


	//----- nvinfo : EIATTR_SYSCALL_OFFSETS
	.align		4
.L_199:
        /*0130*/ 	.byte	0x04, 0x46
        /*0132*/ 	.short	(.L_201 - .L_200)


	//   ....[0]....
.L_200:
        /*0134*/ 	.word	0x00000f10


	//----- nvinfo : EIATTR_EXIT_INSTR_OFFSETS
	.align		4
.L_201:
        /*0138*/ 	.byte	0x04, 0x1c
        /*013a*/ 	.short	(.L_203 - .L_202)


	//   ....[0]....
.L_202:
        /*013c*/ 	.word	0x000000b0


	//   ....[1]....
        /*0140*/ 	.word	0x000085a0


	//   ....[2]....
        /*0144*/ 	.word	0x00008690


	//   ....[3]....
        /*0148*/ 	.word	0x00008a30


	//----- nvinfo : EIATTR_CRS_STACK_SIZE
	.align		4
.L_203:
        /*014c*/ 	.byte	0x04, 0x1e
        /*014e*/ 	.short	(.L_205 - .L_204)
.L_204:
        /*0150*/ 	.word	0x00000000


	//----- nvinfo : EIATTR_CBANK_PARAM_SIZE
	.align		4
.L_205:
        /*0154*/ 	.byte	0x03, 0x19
        /*0156*/ 	.short	0x0128


	//----- nvinfo : EIATTR_PARAM_CBANK
	.align		4
        /*0158*/ 	.byte	0x04, 0x0a
        /*015a*/ 	.short	(.L_207 - .L_206)
	.align		4
.L_206:
        /*015c*/ 	.word	index@(.nv.constant0._ZN4mmha33masked_multihead_attention_kernelItLi128ELi128ELi2ELi16ELi128ELb1ELb1EEEv26Multihead_attention_paramsIT_XT5_EE)
        /*0160*/ 	.short	0x0210
        /*0162*/ 	.short	0x0128


	//----- nvinfo : EIATTR_SW_WAR
	.align		4
.L_207:
        /*0164*/ 	.byte	0x04, 0x36
        /*0166*/ 	.short	(.L_209 - .L_208)
.L_208:
        /*0168*/ 	.word	0x00000008
.L_209:


//--------------------- .nv.info._ZN4mmha33masked_multihead_attention_kernelItLi128ELi128ELi4ELi16ELi64ELb1ELb1EEEv26Multihead_attention_paramsIT_XT5_EE --------------------------
	.section	.nv.info._ZN4mmha33masked_multihead_attention_kernelItLi128ELi128ELi4ELi16ELi64ELb1ELb1EEEv26Multihead_attention_paramsIT_XT5_EE,"",@"SHT_CUDA_INFO"
	.sectionflags	@""
	.align	4


	//----- nvinfo : EIATTR_CUDA_API_VERSION
	.align		4
        /*0000*/ 	.byte	0x04, 0x37
        /*0002*/ 	.short	(.L_211 - .L_210)
.L_210:
        /*0004*/ 	.word	0x00000082


	//----- nvinfo : EIATTR_KPARAM_INFO
	.align		4
.L_211:
        /*0008*/ 	.byte	0x04, 0x17
        /*000a*/ 	.short	(.L_213 - .L_212)
.L_212:
        /*000c*/ 	.word	0x00000000
        /*0010*/ 	.short	0x0000
        /*0012*/ 	.short	0x0000
        /*0014*/ 	.byte	0x00, 0xf0, 0xa1, 0x04


	//----- nvinfo : EIATTR_SPARSE_MMA_MASK
	.align		4
.L_213:
        /*0018*/ 	.byte	0x03, 0x50
        /*001a*/ 	.short	0x0000


	//----- nvinfo : EIATTR_MAXREG_COUNT
	.align		4
        /*001c*/ 	.byte	0x03, 0x1b
        /*001e*/ 	.short	0x00ff


	//----- nvinfo : EIATTR_NUM_BARRIERS
	.align		4
        /*0020*/ 	.byte	0x02, 0x4c
        /*0022*/ 	.byte	0x01
	.zero		1


	//----- nvinfo : EIATTR_EXTERNS
	.align		4
        /*0024*/ 	.byte	0x04, 0x0f
        /*0026*/ 	.short	(.L_215 - .L_214)


	//   ....[0]....
	.align		4
.L_214:
        /*0028*/ 	.word	index@(__assertfail)


	//----- nvinfo : EIATTR_MERCURY_ISA_VERSION
	.align		4
.L_215:
        /*002c*/ 	.byte	0x03, 0x5f
        /*002e*/ 	.short	0x0101


	//----- nvinfo : EIATTR_COOP_GROUP_MASK_REGIDS
	.align		4
        /*0030*/ 	.byte	0x04, 0x29
        /*0032*/ 	.short	(.L_217 - .L_216)


	//   ....[0]....
.L_216:
        /*0034*/ 	.word	0xffffffff


	//   ....[1]....
        /*0038*/ 	.word	0xffffffff


	//   ....[2]....
        /*003c*/ 	.word	0xffffffff


	//   ....[3]....
        /*0040*/ 	.word	0xffffffff


	//   ....[4]....
        /*0044*/ 	.word	0xffffffff


	//   ....[5]....
        /*0048*/ 	.word	0xffffffff


	//   ....[6]....
        /*004c*/ 	.word	0xffffffff


	//   ....[7]....
        /*0050*/ 	.word	0xffffffff


	//   ....[8]....
        /*0054*/ 	.word	0xffffffff


	//   ....[9]....
        /*0058*/ 	.word	0xffffffff


	//   ....[10]....
        /*005c*/ 	.word	0xffffffff


	//   ....[11]....
        /*0060*/ 	.word	0xffffffff


	//   ....[12]....
        /*0064*/ 	.word	0xffffffff


	//   ....[13]....
        /*0068*/ 	.word	0xffffffff


	//   ....[14]....
        /*006c*/ 	.word	0xffffffff


	//   ....[15]....
        /*0070*/ 	.word	0xffffffff


	//   ....[16]....
        /*0074*/ 	.word	0xffffffff


	//   ....[17]....
        /*0078*/ 	.word	0xffffffff


	//   ....[18]....
        /*007c*/ 	.word	0xffffffff


	//   ....[19]....
        /*0080*/ 	.word	0x0500000f


	//   ....[20]....
        /*0084*/ 	.word	0x0500000f


	//   ....[21]....
        /*0088*/ 	.word	0x0500000f


	//   ....[22]....
        /*008c*/ 	.word	0x0500000f


	//   ....[23]....
        /*0090*/ 	.word	0x0500000f


	//   ....[24]....
        /*0094*/ 	.word	0x0500000f


	//   ....[25]....
        /*0098*/ 	.word	0x0500000f


	//   ....[26]....
        /*009c*/ 	.word	0x0500000f


	//   ....[27]....
        /*00a0*/ 	.word	0x0500000f


	//   ....[28]....
        /*00a4*/ 	.word	0x0500000f


	//----- nvinfo : EIATTR_COOP_GROUP_INSTR_OFFSETS
	.align		4
.L_217:
        /*00a8*/ 	.byte	0x04, 0x28
        /*00aa*/ 	.short	(.L_219 - .L_218)


	//   ....[0]....
.L_218:
        /*00ac*/ 	.word	0x00002050


	//   ....[1]....
        /*00b0*/ 	.word	0x00002070


	//   ....[2]....
        /*00b4*/ 	.word	0x00002090


	//   ....[3]....
        /*00b8*/ 	.word	0x000020b0


	//   ....[4]....
        /*00bc*/ 	.word	0x000020d0


	//   ....[5]....
        /*00c0*/ 	.word	0x00004580


	//   ....[6]....
        /*00c4*/ 	.word	0x000045a0


	//   ....[7]....
        /*00c8*/ 	.word	0x00004850


	//   ....[8]....
        /*00cc*/ 	.word	0x00004870


	//   ....[9]....
        /*00d0*/ 	.word	0x00004890


	//   ....[10]....
        /*00d4*/ 	.word	0x00004a20


	//   ....[11]....
        /*00d8*/ 	.word	0x00004a50


	//   ....[12]....
        /*00dc*/ 	.word	0x00005170


	//   ....[13]....
        /*00e0*/ 	.word	0x000051f0


	//   ....[14]....
        /*00e4*/ 	.word	0x00005230


	//   ....[15]....
        /*00e8*/ 	.word	0x00005280


	//   ....[16]....
        /*00ec*/ 	.word	0x000052c0


	//   ....[17]....
        /*00f0*/ 	.word	0x00005320


	//   ....[18]....
        /*00f4*/ 	.word	0x00005350


	//   ....[19]....
        /*00f8*/ 	.word	0x00008590


	//   ....[20]....
        /*00fc*/ 	.word	0x000085f0


	//   ....[21]....
        /*0100*/ 	.word	0x00008650


	//   ....[22]....
        /*0104*/ 	.word	0x000086b0


	//   ....[23]....
        /*0108*/ 	.word	0x00008710


	//   ....[24]....
        /*010c*/ 	.word	0x00008790


	//   ....[25]....
        /*0110*/ 	.word	0x00008810


	//   ....[26]....
        /*0114*/ 	.word	0x000088a0


	//   ....[27]....
        /*0118*/ 	.word	0x00008920


	//   ....[28]....
        /*011c*/ 	.word	0x00008980


	//----- nvinfo : EIATTR_SYSCALL_OFFSETS
	.align		4
.L_219:
        /*0120*/ 	.byte	0x04, 0x46
        /*0122*/ 	.short	(.L_221 - .L_220)


	//   ....[0]....
.L_220:
        /*0124*/ 	.word	0x00000f30


	//----- nvinfo : EIATTR_EXIT_INSTR_OFFSETS
	.align		4
.L_221:
        /*0128*/ 	.byte	0x04, 0x1c
        /*012a*/ 	.short	(.L_223 - .L_222)


	//   ....[0]....
.L_222:
        /*012c*/ 	.word	0x00000110


	//   ....[1]....
        /*0130*/ 	.word	0x000080b0


	//   ....[2]....
        /*0134*/ 	.word	0x000081a0


	//   ....[3]....
        /*0138*/ 	.word	0x00008540


	//----- nvinfo : EIATTR_CRS_STACK_SIZE
	.align		4
.L_223:
        /*013c*/ 	.byte	0x04, 0x1e
        /*013e*/ 	.short	(.L_225 - .L_224)
.L_224:
        /*0140*/ 	.word	0x00000000


	//----- nvinfo : EIATTR_CBANK_PARAM_SIZE
	.align		4
.L_225:
        /*0144*/ 	.byte	0x03, 0x19
        /*0146*/ 	.short	0x0128


	//----- nvinfo : EIATTR_PARAM_CBANK
	.align		4
        /*0148*/ 	.byte	0x04, 0x0a
        /*014a*/ 	.short	(.L_227 - .L_226)
	.align		4
.L_226:
        /*014c*/ 	.word	index@(.nv.constant0._ZN4mmha33masked_multihead_attention_kernelItLi128ELi128ELi4ELi16ELi64ELb1ELb1EEEv26Multihead_attention_paramsIT_XT5_EE)
        /*0150*/ 	.short	0x0210
        /*0152*/ 	.short	0x0128


	//----- nvinfo : EIATTR_SW_WAR
	.align		4
.L_227:
        /*0154*/ 	.byte	0x04, 0x36
        /*0156*/ 	.short	(.L_229 - .L_228)
.L_228:
        /*0158*/ 	.word	0x00000008
.L_229:


//--------------------- .nv.info._ZN4mmha33masked_multihead_attention_kernelItLi128ELi128ELi1ELi16ELi256ELb1ELb0EEEv26Multihead_attention_paramsIT_XT5_EE --------------------------
	.section	.nv.info._ZN4mmha33masked_multihead_attention_kernelItLi128ELi128ELi1ELi16ELi256ELb1ELb0EEEv26Multihead_attention_paramsIT_XT5_EE,"",@"SHT_CUDA_INFO"
	.sectionflags	@""
	.align	4


	//----- nvinfo : EIATTR_CUDA_API_VERSION
	.align		4
        /*0000*/ 	.byte	0x04, 0x37
        /*0002*/ 	.short	(.L_231 - .L_230)
.L_230:
        /*0004*/ 	.word	0x00000082


	//----- nvinfo : EIATTR_KPARAM_INFO
	.align		4
.L_231:
        /*0008*/ 	.byte	0x04, 0x17
        /*000a*/ 	.short	(.L_233 - .L_232)
.L_232:
        /*000c*/ 	.word	0x00000000
        /*0010*/ 	.short	0x0000
        /*0012*/ 	.short	0x0000
        /*0014*/ 	.byte	0x00, 0xf0, 0xa1, 0x04


	//----- nvinfo : EIATTR_SPARSE_MMA_MASK
	.align		4
.L_233:
        /*0018*/ 	.byte	0x03, 0x50
        /*001a*/ 	.short	0x0000


	//----- nvinfo : EIATTR_MAXREG_COUNT
	.align		4
        /*001c*/ 	.byte	0x03, 0x1b
        /*001e*/ 	.short	0x00ff


	//----- nvinfo : EIATTR_NUM_BARRIERS
	.align		4
        /*0020*/ 	.byte	0x02, 0x4c
        /*0022*/ 	.byte	0x01
	.zero		1


	//----- nvinfo : EIATTR_EXTERNS
	.align		4
        /*0024*/ 	.byte	0x04, 0x0f
        /*0026*/ 	.short	(.L_235 - .L_234)


	//   ....[0]....
	.align		4
.L_234:
        /*0028*/ 	.word	index@(__assertfail)


	//----- nvinfo : EIATTR_MERCURY_ISA_VERSION
	.align		4
.L_235:
        /*002c*/ 	.byte	0x03, 0x5f
        /*002e*/ 	.short	0x0101


	//----- nvinfo : EIATTR_COOP_GROUP_MASK_REGIDS
	.align		4
        /*0030*/ 	.byte	0x04, 0x29
        /*0032*/ 	.short	(.L_237 - .L_236)


	//   ....[0]....
.L_236:
        /*0034*/ 	.word	0xffffffff


	//   ....[1]....
        /*0038*/ 	.word	0xffffffff


	//   ....[2]....
        /*003c*/ 	.word	0xffffffff


	//   ....[3]....
        /*0040*/ 	.word	0xffffffff


	//   ....[4]....
        /*0044*/ 	.word	0xffffffff


	//   ....[5]....
        /*0048*/ 	.word	0xffffffff


	//   ....[6]....
        /*004c*/ 	.word	0xffffffff


	//   ....[7]....
        /*0050*/ 	.word	0xffffffff


	//   ....[8]....
        /*0054*/ 	.word	0xffffffff


	//   ....[9]....
        /*0058*/ 	.word	0xffffffff


	//   ....[10]....
        /*005c*/ 	.word	0xffffffff


	//   ....[11]....
        /*0060*/ 	.word	0xffffffff


	//   ....[12]....
        /*0064*/ 	.word	0xffffffff


	//   ....[13]....
        /*0068*/ 	.word	0xffffffff


	//   ....[14]....
        /*006c*/ 	.word	0xffffffff


	//   ....[15]....
        /*0070*/ 	.word	0xffffffff


	//   ....[16]....
        /*0074*/ 	.word	0xffffffff


	//   ....[17]....
        /*0078*/ 	.word	0xffffffff


	//   ....[18]....
        /*007c*/ 	.word	0xffffffff


	//   ....[19]....
        /*0080*/ 	.word	0xffffffff


	//   ....[20]....
        /*0084*/ 	.word	0xffffffff


	//   ....[21]....
        /*0088*/ 	.word	0xffffffff


	//   ....[22]....
        /*008c*/ 	.word	0xffffffff


	//   ....[23]....
        /*0090*/ 	.word	0x0500000f


	//   ....[24]....
        /*0094*/ 	.word	0x0500000f


	//   ....[25]....
        /*0098*/ 	.word	0x0500000f


	//   ....[26]....
        /*009c*/ 	.word	0x0500000f


	//   ....[27]....
        /*00a0*/ 	.word	0x0500000f


	//----- nvinfo : EIATTR_COOP_GROUP_INSTR_OFFSETS
	.align		4
.L_237:
        /*00a4*/ 	.byte	0x04, 0x28
        /*00a6*/ 	.short	(.L_239 - .L_238)


	//   ....[0]....
.L_238:
        /*00a8*/ 	.word	0x00002070


	//   ....[1]....
        /*00ac*/ 	.word	0x00002090


	//   ....[2]....
        /*00b0*/ 	.word	0x000020b0


	//   ....[3]....
        /*00b4*/ 	.word	0x000020d0


	//   ....[4]....
        /*00b8*/ 	.word	0x000020f0


	//   ....[5]....
        /*00bc*/ 	.word	0x00004cb0


	//   ....[6]....
        /*00c0*/ 	.word	0x00004d10


	//   ....[7]....
        /*00c4*/ 	.word	0x00004d90


	//   ....[8]....
        /*00c8*/ 	.word	0x00004e00


	//   ....[9]....
        /*00cc*/ 	.word	0x00004e80


	//   ....[10]....
        /*00d0*/ 	.word	0x00004ef0


	//   ....[11]....
        /*00d4*/ 	.word	0x00004f10


	//   ....[12]....
        /*00d8*/ 	.word	0x00004f30


	//   ....[13]....
        /*00dc*/ 	.word	0x00004f50


	//   ....[14]....
        /*00e0*/ 	.word	0x00005640


	//   ....[15]....
        /*00e4*/ 	.word	0x000056c0


	//   ....[16]....
        /*00e8*/ 	.word	0x000056f0


	//   ....[17]....
        /*00ec*/ 	.word	0x00005740


	//   ....[18]....
        /*00f0*/ 	.word	0x00005790


	//   ....[19]....
        /*00f4*/ 	.word	0x000057f0


	//   ....[20]....
        /*00f8*/ 	.word	0x00005810


	//   ....[21]....
        /*00fc*/ 	.word	0x00005830


	//   ....[22]....
        /*0100*/ 	.word	0x00005860


	//   ....[23]....
        /*0104*/ 	.word	0x00008aa0


	//   ....[24]....
        /*0108*/ 	.word	0x00008b00


	//   ....[25]....
        /*010c*/ 	.word	0x00008b60


	//   ....[26]....
        /*0110*/ 	.word	0x00008bc0


	//   ....[27]....
        /*0114*/ 	.word	0x00008c20


	//----- nvinfo : EIATTR_SYSCALL_OFFSETS
	.align		4
.L_239:
        /*0118*/ 	.byte	0x04, 0x46
        /*011a*/ 	.short	(.L_241 - .L_240)


	//   ....[0]....
.L_240:
        /*011c*/ 	.word	0x00000f50


	//----- nvinfo : EIATTR_EXIT_INSTR_OFFSETS
	.align		4
.L_241:
        /*0120*/ 	.byte	0x04, 0x1c
        /*0122*/ 	.short	(.L_243 - .L_242)


	//   ....[0]....
.L_242:
        /*0124*/ 	.word	0x000000b0


	//   ....[1]....
        /*0128*/ 	.word	0x000085c0


	//   ....[2]....
        /*012c*/ 	.word	0x000086b0


	//   ....[3]....
        /*0130*/ 	.word	0x00008a50


	//----- nvinfo : EIATTR_CRS_STACK_SIZE
	.align		4
.L_243:
        /*0134*/ 	.byte	0x04, 0x1e
        /*0136*/ 	.short	(.L_245 - .L_244)
.L_244:
        /*0138*/ 	.word	0x00000000


	//----- nvinfo : EIATTR_CBANK_PARAM_SIZE
	.align		4
.L_245:
        /*013c*/ 	.byte	0x03, 0x19
        /*013e*/ 	.short	0x0128


	//----- nvinfo : EIATTR_PARAM_CBANK
	.align		4
        /*0140*/ 	.byte	0x04, 0x0a
        /*0142*/ 	.short	(.L_247 - .L_246)
	.align		4
.L_246:
        /*0144*/ 	.word	index@(.nv.constant0._ZN4mmha33masked_multihead_attention_kernelItLi128ELi128ELi1ELi16ELi256ELb1ELb0EEEv26Multihead_attention_paramsIT_XT5_EE)
        /*0148*/ 	.short	0x0210
        /*014a*/ 	.short	0x0128


	//----- nvinfo : EIATTR_SW_WAR
	.align		4
.L_247:
        /*014c*/ 	.byte	0x04, 0x36
        /*014e*/ 	.short	(.L_249 - .L_248)
.L_248:
        /*0150*/ 	.word	0x00000008
.L_249:


//--------------------- .nv.info._ZN4mmha33masked_multihead_attention_kernelItLi128ELi128ELi2ELi16ELi128ELb1ELb0EEEv26Multihead_attention_paramsIT_XT5_EE --------------------------
	.section	.nv.info._ZN4mmha33masked_multihead_attention_kernelItLi128ELi128ELi2ELi16ELi128ELb1ELb0EEEv26Multihead_attention_paramsIT_XT5_EE,"",@"SHT_CUDA_INFO"
	.sectionflags	@""
	.align	4


	//----- nvinfo : EIATTR_CUDA_API_VERSION
	.align		4
        /*0000*/ 	.byte	0x04, 0x37
        /*0002*/ 	.short	(.L_251 - .L_250)
.L_250:
        /*0004*/ 	.word	0x00000082


	//----- nvinfo : EIATTR_KPARAM_INFO
	.align		4
.L_251:
        /*0008*/ 	.byte	0x04, 0x17
        /*000a*/ 	.short	(.L_253 - .L_252)
.L_252:
        /*000c*/ 	.word	0x00000000
        /*0010*/ 	.short	0x0000
        /*0012*/ 	.short	0x0000
        /*0014*/ 	.byte	0x00, 0xf0, 0xa1, 0x04


	//----- nvinfo : EIATTR_SPARSE_MMA_MASK
	.align		4
.L_253:
        /*0018*/ 	.byte	0x03, 0x50
        /*001a*/ 	.short	0x0000


	//----- nvinfo : EIATTR_MAXREG_COUNT
	.align		4
        /*001c*/ 	.byte	0x03, 0x1b
        /*001e*/ 	.short	0x00ff


	//----- nvinfo : EIATTR_NUM_BARRIERS
	.align		4
        /*0020*/ 	.byte	0x02, 0x4c
        /*0022*/ 	.byte	0x01
	.zero		1


	//----- nvinfo : EIATTR_EXTERNS
	.align		4
        /*0024*/ 	.byte	0x04, 0x0f
        /*0026*/ 	.short	(.L_255 - .L_254)


	//   ....[0]....
	.align		4
.L_254:
        /*0028*/ 	.word	index@(__assertfail)


	//----- nvinfo : EIATTR_MERCURY_ISA_VERSION
	.align		4
.L_255:
        /*002c*/ 	.byte	0x03, 0x5f
        /*002e*/ 	.short	0x0101


	//----- nvinfo : EIATTR_COOP_GROUP_MASK_REGIDS
	.align		4
        /*0030*/ 	.byte	0x04, 0x29
        /*0032*/ 	.short	(.L_257 - .L_256)


	//   ....[0]....
.L_256:
        /*0034*/ 	.word	0xffffffff


	//   ....[1]....
        /*0038*/ 	.word	0xffffffff


	//   ....[2]....
        /*003c*/ 	.word	0xffffffff


	//   ....[3]....
        /*0040*/ 	.word	0xffffffff


	//   ....[4]....
        /*0044*/ 	.word	0xffffffff


	//   ....[5]....
        /*0048*/ 	.word	0xffffffff


	//   ....[6]....
        /*004c*/ 	.word	0xffffffff


	//   ....[7]....
        /*0050*/ 	.word	0xffffffff


	//   ....[8]....
        /*0054*/ 	.word	0xffffffff


	//   ....[9]....
        /*0058*/ 	.word	0xffffffff


	//   ....[10]....
        /*005c*/ 	.word	0xffffffff


	//   ....[11]....
        /*0060*/ 	.word	0xffffffff


	//   ....[12]....
        /*0064*/ 	.word	0xffffffff


	//   ....[13]....
        /*0068*/ 	.word	0xffffffff


	//   ....[14]....
        /*006c*/ 	.word	0xffffffff


	//   ....[15]....
        /*0070*/ 	.word	0xffffffff


	//   ....[16]....
        /*0074*/ 	.word	0xffffffff


	//   ....[17]....
        /*0078*/ 	.word	0xffffffff


	//   ....[18]....
        /*007c*/ 	.word	0xffffffff


	//   ....[19]....
        /*0080*/ 	.word	0xffffffff


	//   ....[20]....
        /*0084*/ 	.word	0xffffffff


	//   ....[21]....
        /*0088*/ 	.word	0x0500000f


	//   ....[22]....
        /*008c*/ 	.word	0x0500000f


	//   ....[23]....
        /*0090*/ 	.word	0x0500000f


	//   ....[24]....
        /*0094*/ 	.word	0x0500000f


	//   ....[25]....
        /*0098*/ 	.word	0x0500000f


	//   ....[26]....
        /*009c*/ 	.word	0x0500000f


	//   ....[27]....
        /*00a0*/ 	.word	0x0500000f


	//   ....[28]....
        /*00a4*/ 	.word	0x0500000f


	//   ....[29]....
        /*00a8*/ 	.word	0x0500000f


	//   ....[30]....
        /*00ac*/ 	.word	0x0500000f


	//----- nvinfo : EIATTR_COOP_GROUP_INSTR_OFFSETS
	.align		4
.L_257:
        /*00b0*/ 	.byte	0x04, 0x28
        /*00b2*/ 	.short	(.L_259 - .L_258)


	//   ....[0]....
.L_258:
        /*00b4*/ 	.word	0x00002120


	//   ....[1]....
        /*00b8*/ 	.word	0x00002140


	//   ....[2]....
        /*00bc*/ 	.word	0x00002160


	//   ....[3]....
        /*00c0*/ 	.word	0x00002180


	//   ....[4]....
        /*00c4*/ 	.word	0x000021a0


	//   ....[5]....
        /*00c8*/ 	.word	0x000045d0


	//   ....[6]....
        /*00cc*/ 	.word	0x000048c0


	//   ....[7]....
        /*00d0*/ 	.word	0x000048e0


	//   ....[8]....
        /*00d4*/ 	.word	0x00004900


	//   ....[9]....
        /*00d8*/ 	.word	0x00004920


	//   ....[10]....
        /*00dc*/ 	.word	0x00004ac0


	//   ....[11]....
        /*00e0*/ 	.word	0x00004af0


	//   ....[12]....
        /*00e4*/ 	.word	0x00004b20


	//   ....[13]....
        /*00e8*/ 	.word	0x00005270


	//   ....[14]....
        /*00ec*/ 	.word	0x00005310


	//   ....[15]....
        /*00f0*/ 	.word	0x00005340


	//   ....[16]....
        /*00f4*/ 	.word	0x00005390


	//   ....[17]....
        /*00f8*/ 	.word	0x000053e0


	//   ....[18]....
        /*00fc*/ 	.word	0x00005440


	//   ....[19]....
        /*0100*/ 	.word	0x00005460


	//   ....[20]....
        /*0104*/ 	.word	0x00005480


	//   ....[21]....
        /*0108*/ 	.word	0x000084e0


	//   ....[22]....
        /*010c*/ 	.word	0x00008540


	//   ....[23]....
        /*0110*/ 	.word	0x000085a0


	//   ....[24]....
        /*0114*/ 	.word	0x00008600


	//   ....[25]....
        /*0118*/ 	.word	0x00008660


	//   ....[26]....
        /*011c*/ 	.word	0x000086e0


	//   ....[27]....
        /*0120*/ 	.word	0x00008780


	//   ....[28]....
        /*0124*/ 	.word	0x00008800


	//   ....[29]....
        /*0128*/ 	.word	0x00008860


	//   ....[30]....
        /*012c*/ 	.word	0x000088c0


	//----- nvinfo : EIATTR_SYSCALL_OFFSETS
	.align		4
.L_259:
        /*0130*/ 	.byte	0x04, 0x46
        /*0132*/ 	.short	(.L_261 - .L_260)


	//   ....[0]....
.L_260:
        /*0134*/ 	.word	0x00000ff0


	//----- nvinfo : EIATTR_EXIT_INSTR_OFFSETS
	.align		4
.L_261:
        /*0138*/ 	.byte	0x04, 0x1c
        /*013a*/ 	.short	(.L_263 - .L_262)


	//   ....[0]....
.L_262:
        /*013c*/ 	.word	0x00000130


	//   ....[1]....
        /*0140*/ 	.word	0x00008000


	//   ....[2]....
        /*0144*/ 	.word	0x000080f0


	//   ....[3]....
        /*0148*/ 	.word	0x00008490


	//----- nvinfo : EIATTR_CRS_STACK_SIZE
	.align		4
.L_263:
        /*014c*/ 	.byte	0x04, 0x1e
        /*014e*/ 	.short	(.L_265 - .L_264)
.L_264:
        /*0150*/ 	.word	0x00000000


	//----- nvinfo : EIATTR_CBANK_PARAM_SIZE
	.align		4
.L_265:
        /*0154*/ 	.byte	0x03, 0x19
        /*0156*/ 	.short	0x0128


	//----- nvinfo : EIATTR_PARAM_CBANK
	.align		4
        /*0158*/ 	.byte	0x04, 0x0a
        /*015a*/ 	.short	(.L_267 - .L_266)
	.align		4
.L_266:
        /*015c*/ 	.word	index@(.nv.constant0._ZN4mmha33masked_multihead_attention_kernelItLi128ELi128ELi2ELi16ELi128ELb1ELb0EEEv26Multihead_attention_paramsIT_XT5_EE)
        /*0160*/ 	.short	0x0210
        /*0162*/ 	.short	0x0128


	//----- nvinfo : EIATTR_SW_WAR
	.align		4
.L_267:
        /*0164*/ 	.byte	0x04, 0x36
        /*0166*/ 	.short	(.L_269 - .L_268)
.L_268:
        /*0168*/ 	.word	0x00000008
.L_269:


//--------------------- .nv.info._ZN4mmha33masked_multihead_attention_kernelItLi128ELi128ELi4ELi16ELi64ELb1ELb0EEEv26Multihead_attention_paramsIT_XT5_EE --------------------------
	.section	.nv.info._ZN4mmha33masked_multihead_attention_kernelItLi128ELi128ELi4ELi16ELi64ELb1ELb0EEEv26Multihead_attention_paramsIT_XT5_EE,"",@"SHT_CUDA_INFO"
	.sectionflags	@""
	.align	4


	//----- nvinfo : EIATTR_CUDA_API_VERSION
	.align		4
        /*0000*/ 	.byte	0x04, 0x37
        /*0002*/ 	.short	(.L_271 - .L_270)
.L_270:
        /*0004*/ 	.word	0x00000082


	//----- nvinfo : EIATTR_KPARAM_INFO
	.align		4
.L_271:
        /*0008*/ 	.byte	0x04, 0x17
        /*000a*/ 	.short	(.L_273 - .L_272)
.L_272:
        /*000c*/ 	.word	0x00000000
        /*0010*/ 	.short	0x0000
        /*0012*/ 	.short	0x0000
        /*0014*/ 	.byte	0x00, 0xf0, 0xa1, 0x04


	//----- nvinfo : EIATTR_SPARSE_MMA_MASK
	.align		4
.L_273:
        /*0018*/ 	.byte	0x03, 0x50
        /*001a*/ 	.short	0x0000


	//----- nvinfo : EIATTR_MAXREG_COUNT
	.align		4
        /*001c*/ 	.byte	0x03, 0x1b
        /*001e*/ 	.short	0x00ff


	//----- nvinfo : EIATTR_NUM_BARRIERS
	.align		4
        /*0020*/ 	.byte	0x02, 0x4c
        /*0022*/ 	.byte	0x01
	.zero		1


	//----- nvinfo : EIATTR_EXTERNS
	.align		4
        /*0024*/ 	.byte	0x04, 0x0f
        /*0026*/ 	.short	(.L_275 - .L_274)


	//   ....[0]....
	.align		4
.L_274:
        /*0028*/ 	.word	index@(__assertfail)


	//----- nvinfo : EIATTR_MERCURY_ISA_VERSION
	.align		4
.L_275:
        /*002c*/ 	.byte	0x03, 0x5f
        /*002e*/ 	.short	0x0101


	//----- nvinfo : EIATTR_COOP_GROUP_MASK_REGIDS
	.align		4
        /*0030*/ 	.byte	0x04, 0x29
        /*0032*/ 	.short	(.L_277 - .L_276)


	//   ....[0]....
.L_276:
        /*0034*/ 	.word	0xffffffff


	//   ....[1]....
        /*0038*/ 	.word	0xffffffff


	//   ....[2]....
        /*003c*/ 	.word	0xffffffff


	//   ....[3]....
        /*0040*/ 	.word	0xffffffff


	//   ....[4]....
        /*0044*/ 	.word	0xffffffff


	//   ....[5]....
        /*0048*/ 	.word	0xffffffff


	//   ....[6]....
        /*004c*/ 	.word	0xffffffff


	//   ....[7]....
        /*0050*/ 	.word	0xffffffff


	//   ....[8]....
        /*0054*/ 	.word	0xffffffff


	//   ....[9]....
        /*0058*/ 	.word	0xffffffff


	//   ....[10]....
        /*005c*/ 	.word	0xffffffff


	//   ....[11]....
        /*0060*/ 	.word	0xffffffff


	//   ....[12]....
        /*0064*/ 	.word	0xffffffff


	//   ....[13]....
        /*0068*/ 	.word	0xffffffff


	//   ....[14]....
        /*006c*/ 	.word	0xffffffff


	//   ....[15]....
        /*0070*/ 	.word	0xffffffff


	//   ....[16]....
        /*0074*/ 	.word	0xffffffff


	//   ....[17]....
        /*0078*/ 	.word	0xffffffff


	//   ....[18]....
        /*007c*/ 	.word	0xffffffff


	//   ....[19]....
        /*0080*/ 	.word	0x0500000f


	//   ....[20]....
        /*0084*/ 	.word	0x0500000f


	//   ....[21]....
        /*0088*/ 	.word	0x0500000f


	//   ....[22]....
        /*008c*/ 	.word	0x0500000f


	//   ....[23]....
        /*0090*/ 	.word	0x0500000f


	//   ....[24]....
        /*0094*/ 	.word	0x0500000f


	//   ....[25]....
        /*0098*/ 	.word	0x0500000f


	//   ....[26]....
        /*009c*/ 	.word	0x0500000f


	//   ....[27]....
        /*00a0*/ 	.word	0x0500000f


	//   ....[28]....
        /*00a4*/ 	.word	0x0500000f


	//----- nvinfo : EIATTR_COOP_GROUP_INSTR_OFFSETS
	.align		4
.L_277:
        /*00a8*/ 	.byte	0x04, 0x28
        /*00aa*/ 	.short	(.L_279 - .L_278)


	//   ....[0]....
.L_278:
        /*00ac*/ 	.word	0x00002110


	//   ....[1]....
        /*00b0*/ 	.word	0x00002130


	//   ....[2]....
        /*00b4*/ 	.word	0x00002150


	//   ....[3]....
        /*00b8*/ 	.word	0x00002170


	//   ....[4]....
        /*00bc*/ 	.word	0x00002190


	//   ....[5]....
        /*00c0*/ 	.word	0x000042f0


	//   ....[6]....
        /*00c4*/ 	.word	0x00004310


	//   ....[7]....
        /*00c8*/ 	.word	0x00004610


	//   ....[8]....
        /*00cc*/ 	.word	0x00004630


	//   ....[9]....
        /*00d0*/ 	.word	0x00004650


	//   ....[10]....
        /*00d4*/ 	.word	0x00004800


	//   ....[11]....
        /*00d8*/ 	.word	0x00004820


	//   ....[12]....
        /*00dc*/ 	.word	0x00004f90


	//   ....[13]....
        /*00e0*/ 	.word	0x00005030


	//   ....[14]....
        /*00e4*/ 	.word	0x00005060


	//   ....[15]....
        /*00e8*/ 	.word	0x000050b0


	//   ....[16]....
        /*00ec*/ 	.word	0x00005100


	//   ....[17]....
        /*00f0*/ 	.word	0x00005160


	//   ....[18]....
        /*00f4*/ 	.word	0x00005180


	//   ....[19]....
        /*00f8*/ 	.word	0x00007fb0


	//   ....[20]....
        /*00fc*/ 	.word	0x00008010


	//   ....[21]....
        /*0100*/ 	.word	0x00008070


	//   ....[22]....
        /*0104*/ 	.word	0x000080d0


	//   ....[23]....
        /*0108*/ 	.word	0x00008130


	//   ....[24]....
        /*010c*/ 	.word	0x000081b0


	//   ....[25]....
        /*0110*/ 	.word	0x00008230


	//   ....[26]....
        /*0114*/ 	.word	0x000082c0


	//   ....[27]....
        /*0118*/ 	.word	0x00008340


	//   ....[28]....
        /*011c*/ 	.word	0x000083a0


	//----- nvinfo : EIATTR_SYSCALL_OFFSETS
	.align		4
.L_279:
        /*0120*/ 	.byte	0x04, 0x46
        /*0122*/ 	.short	(.L_281 - .L_280)


	//   ....[0]....
.L_280:
        /*0124*/ 	.word	0x00000ff0


	//----- nvinfo : EIATTR_EXIT_INSTR_OFFSETS
	.align		4
.L_281:
        /*0128*/ 	.byte	0x04, 0x1c
        /*012a*/ 	.short	(.L_283 - .L_282)


	//   ....[0]....
.L_282:
        /*012c*/ 	.word	0x00000130


	//   ....[1]....
        /*0130*/ 	.word	0x00007ad0


	//   ....[2]....
        /*0134*/ 	.word	0x00007bc0


	//   ....[3]....
        /*0138*/ 	.word	0x00007f60


	//----- nvinfo : EIATTR_CRS_STACK_SIZE
	.align		4
.L_283:
        /*013c*/ 	.byte	0x04, 0x1e
        /*013e*/ 	.short	(.L_285 - .L_284)
.L_284:
        /*0140*/ 	.word	0x00000000


	//----- nvinfo : EIATTR_CBANK_PARAM_SIZE
	.align		4
.L_285:
        /*0144*/ 	.byte	0x03, 0x19
        /*0146*/ 	.short	0x0128


	//----- nvinfo : EIATTR_PARAM_CBANK
	.align		4
        /*0148*/ 	.byte	0x04, 0x0a
        /*014a*/ 	.short	(.L_287 - .L_286)
	.align		4
.L_286:
        /*014c*/ 	.word	index@(.nv.constant0._ZN4mmha33masked_multihead_attention_kernelItLi128ELi128ELi4ELi16ELi64ELb1ELb0EEEv26Multihead_attention_paramsIT_XT5_EE)
        /*0150*/ 	.short	0x0210
        /*0152*/ 	.short	0x0128


	//----- nvinfo : EIATTR_SW_WAR
	.align		4
.L_287:
        /*0154*/ 	.byte	0x04, 0x36
        /*0156*/ 	.short	(.L_289 - .L_288)
.L_288:
        /*0158*/ 	.word	0x00000008
.L_289:


//--------------------- .nv.info._ZN4mmha33masked_multihead_attention_kernelIfLi128ELi128ELi1ELi32ELi256ELb1ELb1EEEv26Multihead_attention_paramsIT_XT5_EE --------------------------
	.section	.nv.info._ZN4mmha33masked_multihead_attention_kernelIfLi128ELi128ELi1ELi32ELi256ELb1ELb1EEEv26Multihead_attention_paramsIT_XT5_EE,"",@"SHT_CUDA_INFO"
	.sectionflags	@""
	.align	4


	//----- nvinfo : EIATTR_CUDA_API_VERSION
	.align		4
        /*0000*/ 	.byte	0x04, 0x37
        /*0002*/ 	.short	(.L_291 - .L_290)
.L_290:
        /*0004*/ 	.word	0x00000082


	//----- nvinfo : EIATTR_KPARAM_INFO
	.align		4
.L_291:
        /*0008*/ 	.byte	0x04, 0x17
        /*000a*/ 	.short	(.L_293 - .L_292)
.L_292:
        /*000c*/ 	.word	0x00000000
        /*0010*/ 	.short	0x0000
        /*0012*/ 	.short	0x0000
        /*0014*/ 	.byte	0x00, 0xf0, 0xa1, 0x04


	//----- nvinfo : EIATTR_SPARSE_MMA_MASK
	.align		4
.L_293:
        /*0018*/ 	.byte	0x03, 0x50
        /*001a*/ 	.short	0x0000


	//----- nvinfo : EIATTR_MAXREG_COUNT
	.align		4
        /*001c*/ 	.byte	0x03, 0x1b
        /*001e*/ 	.short	0x00ff


	//----- nvinfo : EIATTR_NUM_BARRIERS
	.align		4
        /*0020*/ 	.byte	0x02, 0x4c
        /*0022*/ 	.byte	0x01
	.zero		1


	//----- nvinfo : EIATTR_EXTERNS
	.align		4
        /*0024*/ 	.byte	0x04, 0x0f
        /*0026*/ 	.short	(.L_295 - .L_294)


	//   ....[0]....
	.align		4
.L_294:
        /*0028*/ 	.word	index@(__assertfail)


	//----- nvinfo : EIATTR_ANNOTATIONS
	.align		4
.L_295:
        /*002c*/ 	.byte	0x04, 0x55
        /*002e*/ 	.short	(.L_297 - .L_296)


	//   ....[0]....
.L_296:
        /*0030*/ 	.word	0x00000001
        /*0034*/ 	.byte	0x10, 0x06, 0x00, 0x00, 0x01, 0x00, 0x00, 0x00, 0xf0, 0x09, 0x00, 0x00, 0x01, 0x00, 0x00, 0x00
        /* <DEDUP_REMOVED lines=106> */
        /*06e4*/ 	.byte	0xc0, 0xb7, 0x00, 0x00


	//----- nvinfo : EIATTR_MERCURY_ISA_VERSION
	.align		4
.L_297:
        /*06e8*/ 	.byte	0x03, 0x5f
        /*06ea*/ 	.short	0x0101


	//----- nvinfo : EIATTR_COOP_GROUP_MASK_REGIDS
	.align		4
        /*06ec*/ 	.byte	0x04, 0x29
        /*06ee*/ 	.short	(.L_299 - .L_298)


	//   ....[0]....
.L_298:
        /*06f0*/ 	.word	0xffffffff


	//   ....[1]....
        /*06f4*/ 	.word	0xffffffff


	//   ....[2]....
        /*06f8*/ 	.word	0xffffffff


	//   ....[3]....
        /*06fc*/ 	.word	0xffffffff


	//   ....[4]....
        /*0700*/ 	.word	0xffffffff


	//   ....[5]....
        /*0704*/ 	.word	0xffffffff


	//   ....[6]....
        /*0708*/ 	.word	0xffffffff


	//   ....[7]....
        /*070c*/ 	.word	0xffffffff


	//   ....[8]....
        /*0710*/ 	.word	0xffffffff


	//   ....[9]....
        /*0714*/ 	.word	0xffffffff


	//   ....[10]....
        /*0718*/ 	.word	0xffffffff


	//   ....[11]....
        /*071c*/ 	.word	0xffffffff


	//   ....[12]....
        /*0720*/ 	.word	0xffffffff


	//   ....[13]....
        /*0724*/ 	.word	0xffffffff


	//   ....[14]....
        /*0728*/ 	.word	0xffffffff


	//   ....[15]....
        /*072c*/ 	.word	0xffffffff


	//   ....[16]....
        /*0730*/ 	.word	0xffffffff


	//   ....[17]....
        /*0734*/ 	.word	0xffffffff


	//   ....[18]....
        /*0738*/ 	.word	0xffffffff


	//   ....[19]....
        /*073c*/ 	.word	0xffffffff


	//   ....[20]....
        /*0740*/ 	.word	0xffffffff


	//   ....[21]....
        /*0744*/ 	.word	0xffffffff


	//   ....[22]....
        /*0748*/ 	.word	0xffffffff


	//   ....[23]....
        /*074c*/ 	.word	0x0500000f


	//   ....[24]....
        /*0750*/ 	.word	0x0500000f


	//   ....[25]....
        /*0754*/ 	.word	0x0500000f


	//   ....[26]....
        /*0758*/ 	.word	0x0500000f


	//   ....[27]....
        /*075c*/ 	.word	0x0500000f


	//----- nvinfo : EIATTR_COOP_GROUP_INSTR_OFFSETS
	.align		4
.L_299:
        /*0760*/ 	.byte	0x04, 0x28
        /*0762*/ 	.short	(.L_301 - .L_300)


	//   ....[0]....
.L_300:
        /*0764*/ 	.word	0x00001ec0


	//   ....[1]....
        /*0768*/ 	.word	0x00001ee0


	//   ....[2]....
        /*076c*/ 	.word	0x00001f00


	//   ....[3]....
        /*0770*/ 	.word	0x00001f20


	//   ....[4]....
        /*0774*/ 	.word	0x00001f40


	//   ....[5]....
        /*0778*/ 	.word	0x00008b00


	//   ....[6]....
        /*077c*/ 	.word	0x00008b30


	//   ....[7]....
        /*0780*/ 	.word	0x00008b60


	//   ....[8]....
        /*0784*/ 	.word	0x00008c00


	//   ....[9]....
        /*0788*/ 	.word	0x00008c40


	//   ....[10]....
        /*078c*/ 	.word	0x00008ce0


	//   ....[11]....
        /*0790*/ 	.word	0x00008d00


	//   ....[12]....
        /*0794*/ 	.word	0x00008d30


	//   ....[13]....
        /*0798*/ 	.word	0x00008d60


	//   ....[14]....
        /*079c*/ 	.word	0x000094d0


	//   ....[15]....
        /*07a0*/ 	.word	0x00009550


	//   ....[16]....
        /*07a4*/ 	.word	0x00009580


	//   ....[17]....
        /*07a8*/ 	.word	0x000095d0


	//   ....[18]....
        /*07ac*/ 	.word	0x00009620


	//   ....[19]....
        /*07b0*/ 	.word	0x00009690


	//   ....[20]....
        /*07b4*/ 	.word	0x000096b0


	//   ....[21]....
        /*07b8*/ 	.word	0x000096d0


	//   ....[22]....
        /*07bc*/ 	.word	0x000096f0


	//   ....[23]....
        /*07c0*/ 	.word	0x0000bf10


	//   ....[24]....
        /*07c4*/ 	.word	0x0000bf70


	//   ....[25]....
        /*07c8*/ 	.word	0x0000bfd0


	//   ....[26]....
        /*07cc*/ 	.word	0x0000c030


	//   ....[27]....
        /*07d0*/ 	.word	0x0000c090


	//----- nvinfo : EIATTR_SYSCALL_OFFSETS
	.align		4
.L_301:
        /*07d4*/ 	.byte	0x04, 0x46
        /*07d6*/ 	.short	(.L_303 - .L_302)


	//   ....[0]....
.L_302:
        /*07d8*/ 	.word	0x00000f20


	//----- nvinfo : EIATTR_EXIT_INSTR_OFFSETS
	.align		4
.L_303:
        /*07dc*/ 	.byte	0x04, 0x1c
        /*07de*/ 	.short	(.L_305 - .L_304)


	//   ....[0]....
.L_304:
        /*07e0*/ 	.word	0x000000c0


	//   ....[1]....
        /*07e4*/ 	.word	0x0000bc50


	//   ....[2]....
        /*07e8*/ 	.word	0x0000bd00


	//   ....[3]....
        /*07ec*/ 	.word	0x0000bec0


	//----- nvinfo : EIATTR_CRS_STACK_SIZE
	.align		4
.L_305:
        /*07f0*/ 	.byte	0x04, 0x1e
        /*07f2*/ 	.short	(.L_307 - .L_306)
.L_306:
        /*07f4*/ 	.word	0x00000000


	//----- nvinfo : EIATTR_CBANK_PARAM_SIZE
	.align		4
.L_307:
        /*07f8*/ 	.byte	0x03, 0x19
        /*07fa*/ 	.short	0x0128


	//----- nvinfo : EIATTR_PARAM_CBANK
	.align		4
        /*07fc*/ 	.byte	0x04, 0x0a
        /*07fe*/ 	.short	(.L_309 - .L_308)
	.align		4
.L_308:
        /*0800*/ 	.word	index@(.nv.constant0._ZN4mmha33masked_multihead_attention_kernelIfLi128ELi128ELi1ELi32ELi256ELb1ELb1EEEv26Multihead_attention_paramsIT_XT5_EE)
        /*0804*/ 	.short	0x0210
        /*0806*/ 	.short	0x0128


	//----- nvinfo : EIATTR_SW_WAR
	.align		4
.L_309:
        /*0808*/ 	.byte	0x04, 0x36
        /*080a*/ 	.short	(.L_311 - .L_310)
.L_310:
        /*080c*/ 	.word	0x00000008
.L_311:


//--------------------- .nv.info._ZN4mmha33masked_multihead_attention_kernelIfLi128ELi128ELi2ELi32ELi128ELb1ELb1EEEv26Multihead_attention_paramsIT_XT5_EE --------------------------
	.section	.nv.info._ZN4mmha33masked_multihead_attention_kernelIfLi128ELi128ELi2ELi32ELi128ELb1ELb1EEEv26Multihead_attention_paramsIT_XT5_EE,"",@"SHT_CUDA_INFO"
	.sectionflags	@""
	.align	4


	//----- nvinfo : EIATTR_CUDA_API_VERSION
	.align		4
        /*0000*/ 	.byte	0x04, 0x37
        /*0002*/ 	.short	(.L_313 - .L_312)
.L_312:
        /*0004*/ 	.word	0x00000082


	//----- nvinfo : EIATTR_KPARAM_INFO
	.align		4
.L_313:
        /*0008*/ 	.byte	0x04, 0x17
        /*000a*/ 	.short	(.L_315 - .L_314)
.L_314:
        /*000c*/ 	.word	0x00000000
        /*0010*/ 	.short	0x0000
        /*0012*/ 	.short	0x0000
        /*0014*/ 	.byte	0x00, 0xf0, 0xa1, 0x04


	//----- nvinfo : EIATTR_SPARSE_MMA_MASK
	.align		4
.L_315:
        /*0018*/ 	.byte	0x03, 0x50
        /*001a*/ 	.short	0x0000


	//----- nvinfo : EIATTR_MAXREG_COUNT
	.align		4
        /*001c*/ 	.byte	0x03, 0x1b
        /*001e*/ 	.short	0x00ff


	//----- nvinfo : EIATTR_NUM_BARRIERS
	.align		4
        /*0020*/ 	.byte	0x02, 0x4c
        /*0022*/ 	.byte	0x01
	.zero		1


	//----- nvinfo : EIATTR_EXTERNS
	.align		4
        /*0024*/ 	.byte	0x04, 0x0f
        /*0026*/ 	.short	(.L_317 - .L_316)


	//   ....[0]....
	.align		4
.L_316:
        /*0028*/ 	.word	index@(__assertfail)


	//----- nvinfo : EIATTR_MERCURY_ISA_VERSION
	.align		4
.L_317:
        /*002c*/ 	.byte	0x03, 0x5f
        /*002e*/ 	.short	0x0101


	//----- nvinfo : EIATTR_COOP_GROUP_MASK_REGIDS
	.align		4
        /*0030*/ 	.byte	0x04, 0x29
        /*0032*/ 	.short	(.L_319 - .L_318)


	//   ....[0]....
.L_318:
        /*0034*/ 	.word	0xffffffff


	//   ....[1]....
        /*0038*/ 	.word	0xffffffff


	//   ....[2]....
        /*003c*/ 	.word	0xffffffff


	//   ....[3]....
        /*0040*/ 	.word	0xffffffff


	//   ....[4]....
        /*0044*/ 	.word	0xffffffff


	//   ....[5]....
        /*0048*/ 	.word	0xffffffff


	//   ....[6]....
        /*004c*/ 	.word	0xffffffff


	//   ....[7]....
        /*0050*/ 	.word	0xffffffff


	//   ....[8]....
        /*0054*/ 	.word	0xffffffff


	//   ....[9]....
        /*0058*/ 	.word	0xffffffff


	//   ....[10]....
        /*005c*/ 	.word	0xffffffff


	//   ....[11]....
        /*0060*/ 	.word	0xffffffff


	//   ....[12]....
        /*0064*/ 	.word	0xffffffff


	//   ....[13]....
        /*0068*/ 	.word	0xffffffff


	//   ....[14]....
        /*006c*/ 	.word	0xffffffff


	//   ....[15]....
        /*0070*/ 	.word	0xffffffff


	//   ....[16]....
        /*0074*/ 	.word	0xffffffff


	//   ....[17]....
        /*0078*/ 	.word	0xffffffff


	//   ....[18]....
        /*007c*/ 	.word	0xffffffff


	//   ....[19]....
        /*0080*/ 	.word	0xffffffff


	//   ....[20]....
        /*0084*/ 	.word	0xffffffff


	//   ....[21]....
        /*0088*/ 	.word	0x0500000f


	//   ....[22]....
        /*008c*/ 	.word	0x0500000f


	//   ....[23]....
        /*0090*/ 	.word	0x0500000f


	//   ....[24]....
        /*0094*/ 	.word	0x0500000f


	//   ....[25]....
        /*0098*/ 	.word	0x0500000f


	//   ....[26]....
        /*009c*/ 	.word	0x0500000f


	//   ....[27]....
        /*00a0*/ 	.word	0x0500000f


	//   ....[28]....
        /*00a4*/ 	.word	0x0500000f


	//   ....[29]....
        /*00a8*/ 	.word	0x0500000f


	//   ....[30]....
        /*00ac*/ 	.word	0x0500000f


	//----- nvinfo : EIATTR_COOP_GROUP_INSTR_OFFSETS
	.align		4
.L_319:
        /*00b0*/ 	.byte	0x04, 0x28
        /*00b2*/ 	.short	(.L_321 - .L_320)


	//   ....[0]....
.L_320:
        /*00b4*/ 	.word	0x00001e40


	//   ....[1]....
        /*00b8*/ 	.word	0x00001e60


	//   ....[2]....
        /*00bc*/ 	.word	0x00001e80


	//   ....[3]....
        /*00c0*/ 	.word	0x00001ea0


	//   ....[4]....
        /*00c4*/ 	.word	0x00001ec0


	//   ....[5]....
        /*00c8*/ 	.word	0x00006650


	//   ....[6]....
        /*00cc*/ 	.word	0x000068c0


	//   ....[7]....
        /*00d0*/ 	.word	0x000068e0


	//   ....[8]....
        /*00d4*/ 	.word	0x00006900


	//   ....[9]....
        /*00d8*/ 	.word	0x00006920


	//   ....[10]....
        /*00dc*/ 	.word	0x00006ac0


	//   ....[11]....
        /*00e0*/ 	.word	0x00006ae0


	//   ....[12]....
        /*00e4*/ 	.word	0x00006b00


	//   ....[13]....
        /*00e8*/ 	.word	0x00007250


	//   ....[14]....
        /*00ec*/ 	.word	0x000072d0


	//   ....[15]....
        /*00f0*/ 	.word	0x00007300


	//   ....[16]....
        /*00f4*/ 	.word	0x00007350


	//   ....[17]....
        /*00f8*/ 	.word	0x000073a0


	//   ....[18]....
        /*00fc*/ 	.word	0x00007400


	//   ....[19]....
        /*0100*/ 	.word	0x00007420


	//   ....[20]....
        /*0104*/ 	.word	0x00007450


	//   ....[21]....
        /*0108*/ 	.word	0x00009a30


	//   ....[22]....
        /*010c*/ 	.word	0x00009a90


	//   ....[23]....
        /*0110*/ 	.word	0x00009af0


	//   ....[24]....
        /*0114*/ 	.word	0x00009b50


	//   ....[25]....
        /*0118*/ 	.word	0x00009bb0


	//   ....[26]....
        /*011c*/ 	.word	0x00009c30


	//   ....[27]....
        /*0120*/ 	.word	0x00009cd0


	//   ....[28]....
        /*0124*/ 	.word	0x00009d50


	//   ....[29]....
        /*0128*/ 	.word	0x00009db0


	//   ....[30]....
        /*012c*/ 	.word	0x00009e10


	//----- nvinfo : EIATTR_SYSCALL_OFFSETS
	.align		4
.L_321:
        /*0130*/ 	.byte	0x04, 0x46
        /*0132*/ 	.short	(.L_323 - .L_322)


	//   ....[0]....
.L_322:
        /*0134*/ 	.word	0x00000ec0


	//----- nvinfo : EIATTR_EXIT_INSTR_OFFSETS
	.align		4
.L_323:
        /*0138*/ 	.byte	0x04, 0x1c
        /*013a*/ 	.short	(.L_325 - .L_324)


	//   ....[0]....
.L_324:
        /*013c*/ 	.word	0x000000b0


	//   ....[1]....
        /*0140*/ 	.word	0x00009770


	//   ....[2]....
        /*0144*/ 	.word	0x00009820


	//   ....[3]....
        /*0148*/ 	.word	0x000099e0


	//----- nvinfo : EIATTR_CRS_STACK_SIZE
	.align		4
.L_325:
        /*014c*/ 	.byte	0x04, 0x1e
        /*014e*/ 	.short	(.L_327 - .L_326)
.L_326:
        /*0150*/ 	.word	0x00000000


	//----- nvinfo : EIATTR_CBANK_PARAM_SIZE
	.align		4
.L_327:
        /*0154*/ 	.byte	0x03, 0x19
        /*0156*/ 	.short	0x0128


	//----- nvinfo : EIATTR_PARAM_CBANK
	.align		4
        /*0158*/ 	.byte	0x04, 0x0a
        /*015a*/ 	.short	(.L_329 - .L_328)
	.align		4
.L_328:
        /*015c*/ 	.word	index@(.nv.constant0._ZN4mmha33masked_multihead_attention_kernelIfLi128ELi128ELi2ELi32ELi128ELb1ELb1EEEv26Multihead_attention_paramsIT_XT5_EE)
        /*0160*/ 	.short	0x0210
        /*0162*/ 	.short	0x0128


	//----- nvinfo : EIATTR_SW_WAR
	.align		4
.L_329:
        /*0164*/ 	.byte	0x04, 0x36
        /*0166*/ 	.short	(.L_331 - .L_330)
.L_330:
        /*0168*/ 	.word	0x00000008
.L_331:


//--------------------- .nv.info._ZN4mmha33masked_multihead_attention_kernelIfLi128ELi128ELi4ELi32ELi64ELb1ELb1EEEv26Multihead_attention_paramsIT_XT5_EE --------------------------
	.section	.nv.info._ZN4mmha33masked_multihead_attention_kernelIfLi128ELi128ELi4ELi32ELi64ELb1ELb1EEEv26Multihead_attention_paramsIT_XT5_EE,"",@"SHT_CUDA_INFO"
	.sectionflags	@""
	.align	4


	//----- nvinfo : EIATTR_CUDA_API_VERSION
	.align		4
        /*0000*/ 	.byte	0x04, 0x37
        /*0002*/ 	.short	(.L_333 - .L_332)
.L_332:
        /*0004*/ 	.word	0x00000082


	//----- nvinfo : EIATTR_KPARAM_INFO
	.align		4
.L_333:
        /*0008*/ 	.byte	0x04, 0x17
        /*000a*/ 	.short	(.L_335 - .L_334)
.L_334:
        /*000c*/ 	.word	0x00000000
        /*0010*/ 	.short	0x0000
        /*0012*/ 	.short	0x0000
        /*0014*/ 	.byte	0x00, 0xf0, 0xa1, 0x04


	//----- nvinfo : EIATTR_SPARSE_MMA_MASK
	.align		4
.L_335:
        /*0018*/ 	.byte	0x03, 0x50
        /*001a*/ 	.short	0x0000


	//----- nvinfo : EIATTR_MAXREG_COUNT
	.align		4
        /*001c*/ 	.byte	0x03, 0x1b
        /*001e*/ 	.short	0x00ff


	//----- nvinfo : EIATTR_NUM_BARRIERS
	.align		4
        /*0020*/ 	.byte	0x02, 0x4c
        /*0022*/ 	.byte	0x01
	.zero		1


	//----- nvinfo : EIATTR_EXTERNS
	.align		4
        /*0024*/ 	.byte	0x04, 0x0f
        /*0026*/ 	.short	(.L_337 - .L_336)


	//   ....[0]....
	.align		4
.L_336:
        /*0028*/ 	.word	index@(__assertfail)


	//----- nvinfo : EIATTR_MERCURY_ISA_VERSION
	.align		4
.L_337:
        /*002c*/ 	.byte	0x03, 0x5f
        /*002e*/ 	.short	0x0101


	//----- nvinfo : EIATTR_COOP_GROUP_MASK_REGIDS
	.align		4
        /*0030*/ 	.byte	0x04, 0x29
        /*0032*/ 	.short	(.L_339 - .L_338)


	//   ....[0]....
.L_338:
        /*0034*/ 	.word	0xffffffff


	//   ....[1]....
        /*0038*/ 	.word	0xffffffff


	//   ....[2]....
        /*003c*/ 	.word	0xffffffff


	//   ....[3]....
        /*0040*/ 	.word	0xffffffff


	//   ....[4]....
        /*0044*/ 	.word	0xffffffff


	//   ....[5]....
        /*0048*/ 	.word	0xffffffff


	//   ....[6]....
        /*004c*/ 	.word	0xffffffff


	//   ....[7]....
        /*0050*/ 	.word	0xffffffff


	//   ....[8]....
        /*0054*/ 	.word	0xffffffff


	//   ....[9]....
        /*0058*/ 	.word	0xffffffff


	//   ....[10]....
        /*005c*/ 	.word	0xffffffff


	//   ....[11]....
        /*0060*/ 	.word	0xffffffff


	//   ....[12]....
        /*0064*/ 	.word	0xffffffff


	//   ....[13]....
        /*0068*/ 	.word	0xffffffff


	//   ....[14]....
        /*006c*/ 	.word	0xffffffff


	//   ....[15]....
        /*0070*/ 	.word	0xffffffff


	//   ....[16]....
        /*0074*/ 	.word	0xffffffff


	//   ....[17]....
        /*0078*/ 	.word	0xffffffff


	//   ....[18]....
        /*007c*/ 	.word	0xffffffff


	//   ....[19]....
        /*0080*/ 	.word	0x0500000f


	//   ....[20]....
        /*0084*/ 	.word	0x0500000f


	//   ....[21]....
        /*0088*/ 	.word	0x0500000f


	//   ....[22]....
        /*008c*/ 	.word	0x0500000f


	//   ....[23]....
        /*0090*/ 	.word	0x0500000f


	//   ....[24]....
        /*0094*/ 	.word	0x0500000f


	//   ....[25]....
        /*0098*/ 	.word	0x0500000f


	//   ....[26]....
        /*009c*/ 	.word	0x0500000f


	//   ....[27]....
        /*00a0*/ 	.word	0x0500000f


	//   ....[28]....
        /*00a4*/ 	.word	0x0500000f


	//----- nvinfo : EIATTR_COOP_GROUP_INSTR_OFFSETS
	.align		4
.L_339:
        /*00a8*/ 	.byte	0x04, 0x28
        /*00aa*/ 	.short	(.L_341 - .L_340)


	//   ....[0]....
.L_340:
        /*00ac*/ 	.word	0x00001e20


	//   ....[1]....
        /*00b0*/ 	.word	0x00001e40


	//   ....[2]....
        /*00b4*/ 	.word	0x00001e60


	//   ....[3]....
        /*00b8*/ 	.word	0x00001e80


	//   ....[4]....
        /*00bc*/ 	.word	0x00001ea0


	//   ....[5]....
        /*00c0*/ 	.word	0x00006000


	//   ....[6]....
        /*00c4*/ 	.word	0x00006020


	//   ....[7]....
        /*00c8*/ 	.word	0x000062a0


	//   ....[8]....
        /*00cc*/ 	.word	0x000062c0


	//   ....[9]....
        /*00d0*/ 	.word	0x000062e0


	//   ....[10]....
        /*00d4*/ 	.word	0x00006470


	//   ....[11]....
        /*00d8*/ 	.word	0x00006490


	//   ....[12]....
        /*00dc*/ 	.word	0x00006bd0


	//   ....[13]....
        /*00e0*/ 	.word	0x00006c50


	//   ....[14]....
        /*00e4*/ 	.word	0x00006c80


	//   ....[15]....
        /*00e8*/ 	.word	0x00006cd0


	//   ....[16]....
        /*00ec*/ 	.word	0x00006d20


	//   ....[17]....
        /*00f0*/ 	.word	0x00006d80


	//   ....[18]....
        /*00f4*/ 	.word	0x00006db0


	//   ....[19]....
        /*00f8*/ 	.word	0x000092d0


	//   ....[20]....
        /*00fc*/ 	.word	0x00009330


	//   ....[21]....
        /*0100*/ 	.word	0x00009390


	//   ....[22]....
        /*0104*/ 	.word	0x000093f0


	//   ....[23]....
        /*0108*/ 	.word	0x00009450


	//   ....[24]....
        /*010c*/ 	.word	0x000094d0


	//   ....[25]....
        /*0110*/ 	.word	0x00009550


	//   ....[26]....
        /*0114*/ 	.word	0x000095e0


	//   ....[27]....
        /*0118*/ 	.word	0x00009660


	//   ....[28]....
        /*011c*/ 	.word	0x000096c0


	//----- nvinfo : EIATTR_SYSCALL_OFFSETS
	.align		4
.L_341:
        /*0120*/ 	.byte	0x04, 0x46
        /*0122*/ 	.short	(.L_343 - .L_342)


	//   ....[0]....
.L_342:
        /*0124*/ 	.word	0x00000ea0


	//----- nvinfo : EIATTR_EXIT_INSTR_OFFSETS
	.align		4
.L_343:
        /*0128*/ 	.byte	0x04, 0x1c
        /*012a*/ 	.short	(.L_345 - .L_344)


	//   ....[0]....
.L_344:
        /*012c*/ 	.word	0x000000b0


	//   ....[1]....
        /*0130*/ 	.word	0x00009010


	//   ....[2]....
        /*0134*/ 	.word	0x000090c0


	//   ....[3]....
        /*0138*/ 	.word	0x00009280


	//----- nvinfo : EIATTR_CRS_STACK_SIZE
	.align		4
.L_345:
        /*013c*/ 	.byte	0x04, 0x1e
        /*013e*/ 	.short	(.L_347 - .L_346)
.L_346:
        /*0140*/ 	.word	0x00000000


	//----- nvinfo : EIATTR_CBANK_PARAM_SIZE
	.align		4
.L_347:
        /*0144*/ 	.byte	0x03, 0x19
        /*0146*/ 	.short	0x0128


	//----- nvinfo : EIATTR_PARAM_CBANK
	.align		4
        /*0148*/ 	.byte	0x04, 0x0a
        /*014a*/ 	.short	(.L_349 - .L_348)
	.align		4
.L_348:
        /*014c*/ 	.word	index@(.nv.constant0._ZN4mmha33masked_multihead_attention_kernelIfLi128ELi128ELi4ELi32ELi64ELb1ELb1EEEv26Multihead_attention_paramsIT_XT5_EE)
        /*0150*/ 	.short	0x0210
        /*0152*/ 	.short	0x0128


	//----- nvinfo : EIATTR_SW_WAR
	.align		4
.L_349:
        /*0154*/ 	.byte	0x04, 0x36
        /*0156*/ 	.short	(.L_351 - .L_350)
.L_350:
        /*0158*/ 	.word	0x00000008
.L_351:


//--------------------- .nv.info._ZN4mmha33masked_multihead_attention_kernelIfLi128ELi128ELi1ELi32ELi256ELb1ELb0EEEv26Multihead_attention_paramsIT_XT5_EE --------------------------
	.section	.nv.info._ZN4mmha33masked_multihead_attention_kernelIfLi128ELi128ELi1ELi32ELi256ELb1ELb0EEEv26Multihead_attention_paramsIT_XT5_EE,"",@"SHT_CUDA_INFO"
	.sectionflags	@""
	.align	4


	//----- nvinfo : EIATTR_CUDA_API_VERSION
	.align		4
        /*0000*/ 	.byte	0x04, 0x37
        /*0002*/ 	.short	(.L_353 - .L_352)
.L_352:
        /*0004*/ 	.word	0x00000082


	//----- nvinfo : EIATTR_KPARAM_INFO
	.align		4
.L_353:
        /*0008*/ 	.byte	0x04, 0x17
        /*000a*/ 	.short	(.L_355 - .L_354)
.L_354:
        /*000c*/ 	.word	0x00000000
        /*0010*/ 	.short	0x0000
        /*0012*/ 	.short	0x0000
        /*0014*/ 	.byte	0x00, 0xf0, 0xa1, 0x04


	//----- nvinfo : EIATTR_SPARSE_MMA_MASK
	.align		4
.L_355:
        /*0018*/ 	.byte	0x03, 0x50
        /*001a*/ 	.short	0x0000


	//----- nvinfo : EIATTR_MAXREG_COUNT
	.align		4
        /*001c*/ 	.byte	0x03, 0x1b
        /*001e*/ 	.short	0x00ff


	//----- nvinfo : EIATTR_NUM_BARRIERS
	.align		4
        /*0020*/ 	.byte	0x02, 0x4c
        /*0022*/ 	.byte	0x01
	.zero		1


	//----- nvinfo : EIATTR_EXTERNS
	.align		4
        /*0024*/ 	.byte	0x04, 0x0f
        /*0026*/ 	.short	(.L_357 - .L_356)


	//   ....[0]....
	.align		4
.L_356:
        /*0028*/ 	.word	index@(__assertfail)


	//----- nvinfo : EIATTR_ANNOTATIONS
	.align		4
.L_357:
        /*002c*/ 	.byte	0x04, 0x55
        /*002e*/ 	.short	(.L_359 - .L_358)


	//   ....[0]....
.L_358:
        /* <DEDUP_REMOVED lines=110> */


	//----- nvinfo : EIATTR_MERCURY_ISA_VERSION
	.align		4
.L_359:
        /*06f8*/ 	.byte	0x03, 0x5f
        /*06fa*/ 	.short	0x0101


	//----- nvinfo : EIATTR_COOP_GROUP_MASK_REGIDS
	.align		4
        /*06fc*/ 	.byte	0x04, 0x29
        /*06fe*/ 	.short	(.L_361 - .L_360)


	//   ....[0]....
.L_360:
        /*0700*/ 	.word	0xffffffff


	//   ....[1]....
        /*0704*/ 	.word	0xffffffff


	//   ....[2]....
        /*0708*/ 	.word	0xffffffff


	//   ....[3]....
        /*070c*/ 	.word	0xffffffff


	//   ....[4]....
        /*0710*/ 	.word	0xffffffff


	//   ....[5]....
        /*0714*/ 	.word	0xffffffff


	//   ....[6]....
        /*0718*/ 	.word	0xffffffff


	//   ....[7]....
        /*071c*/ 	.word	0xffffffff


	//   ....[8]....
        /*0720*/ 	.word	0xffffffff


	//   ....[9]....
        /*0724*/ 	.word	0xffffffff


	//   ....[10]....
        /*0728*/ 	.word	0xffffffff


	//   ....[11]....
        /*072c*/ 	.word	0xffffffff


	//   ....[12]....
        /*0730*/ 	.word	0xffffffff


	//   ....[13]....
        /*0734*/ 	.word	0xffffffff


	//   ....[14]....
        /*0738*/ 	.word	0xffffffff


	//   ....[15]....
        /*073c*/ 	.word	0xffffffff


	//   ....[16]....
        /*0740*/ 	.word	0xffffffff


	//   ....[17]....
        /*0744*/ 	.word	0xffffffff


	//   ....[18]....
        /*0748*/ 	.word	0xffffffff


	//   ....[19]....
        /*074c*/ 	.word	0xffffffff


	//   ....[20]....
        /*0750*/ 	.word	0xffffffff


	//   ....[21]....
        /*0754*/ 	.word	0xffffffff


	//   ....[22]....
        /*0758*/ 	.word	0xffffffff


	//   ....[23]....
        /*075c*/ 	.word	0x0500000f


	//   ....[24]....
        /*0760*/ 	.word	0x0500000f


	//   ....[25]....
        /*0764*/ 	.word	0x0500000f


	//   ....[26]....
        /*0768*/ 	.word	0x0500000f


	//   ....[27]....
        /*076c*/ 	.word	0x0500000f


	//----- nvinfo : EIATTR_COOP_GROUP_INSTR_OFFSETS
	.align		4
.L_361:
        /*0770*/ 	.byte	0x04, 0x28
        /*0772*/ 	.short	(.L_363 - .L_362)


	//   ....[0]....
.L_362:
        /*0774*/ 	.word	0x00001ec0


	//   ....[1]....
        /*0778*/ 	.word	0x00001ee0


	//   ....[2]....
        /*077c*/ 	.word	0x00001f00


	//   ....[3]....
        /*0780*/ 	.word	0x00001f20


	//   ....[4]....
        /*0784*/ 	.word	0x00001f40


	//   ....[5]....
        /*0788*/ 	.word	0x000082c0


	//   ....[6]....
        /*078c*/ 	.word	0x00008310


	//   ....[7]....
        /*0790*/ 	.word	0x00008390


	//   ....[8]....
        /*0794*/ 	.word	0x000083f0


	//   ....[9]....
        /*0798*/ 	.word	0x00008460


	//   ....[10]....
        /*079c*/ 	.word	0x000084c0


	//   ....[11]....
        /*07a0*/ 	.word	0x000084e0


	//   ....[12]....
        /*07a4*/ 	.word	0x00008510


	//   ....[13]....
        /*07a8*/ 	.word	0x00008540


	//   ....[14]....
        /*07ac*/ 	.word	0x00008cb0


	//   ....[15]....
        /*07b0*/ 	.word	0x00008d30


	//   ....[16]....
        /*07b4*/ 	.word	0x00008d60


	//   ....[17]....
        /*07b8*/ 	.word	0x00008db0


	//   ....[18]....
        /*07bc*/ 	.word	0x00008e00


	//   ....[19]....
        /*07c0*/ 	.word	0x00008e70


	//   ....[20]....
        /*07c4*/ 	.word	0x00008e90


	//   ....[21]....
        /*07c8*/ 	.word	0x00008eb0


	//   ....[22]....
        /*07cc*/ 	.word	0x00008ed0


	//   ....[23]....
        /*07d0*/ 	.word	0x0000b420


	//   ....[24]....
        /*07d4*/ 	.word	0x0000b480


	//   ....[25]....
        /*07d8*/ 	.word	0x0000b4e0


	//   ....[26]....
        /*07dc*/ 	.word	0x0000b540


	//   ....[27]....
        /*07e0*/ 	.word	0x0000b5a0


	//----- nvinfo : EIATTR_SYSCALL_OFFSETS
	.align		4
.L_363:
        /*07e4*/ 	.byte	0x04, 0x46
        /*07e6*/ 	.short	(.L_365 - .L_364)


	//   ....[0]....
.L_364:
        /*07e8*/ 	.word	0x00000f20


	//----- nvinfo : EIATTR_EXIT_INSTR_OFFSETS
	.align		4
.L_365:
        /*07ec*/ 	.byte	0x04, 0x1c
        /*07ee*/ 	.short	(.L_367 - .L_366)


	//   ....[0]....
.L_366:
        /*07f0*/ 	.word	0x000000c0


	//   ....[1]....
        /*07f4*/ 	.word	0x0000b160


	//   ....[2]....
        /*07f8*/ 	.word	0x0000b210


	//   ....[3]....
        /*07fc*/ 	.word	0x0000b3d0


	//----- nvinfo : EIATTR_CRS_STACK_SIZE
	.align		4
.L_367:
        /*0800*/ 	.byte	0x04, 0x1e
        /*0802*/ 	.short	(.L_369 - .L_368)
.L_368:
        /*0804*/ 	.word	0x00000000


	//----- nvinfo : EIATTR_CBANK_PARAM_SIZE
	.align		4
.L_369:
        /*0808*/ 	.byte	0x03, 0x19
        /*080a*/ 	.short	0x0128


	//----- nvinfo : EIATTR_PARAM_CBANK
	.align		4
        /*080c*/ 	.byte	0x04, 0x0a
        /*080e*/ 	.short	(.L_371 - .L_370)
	.align		4
.L_370:
        /*0810*/ 	.word	index@(.nv.constant0._ZN4mmha33masked_multihead_attention_kernelIfLi128ELi128ELi1ELi32ELi256ELb1ELb0EEEv26Multihead_attention_paramsIT_XT5_EE)
        /*0814*/ 	.short	0x0210
        /*0816*/ 	.short	0x0128


	//----- nvinfo : EIATTR_SW_WAR
	.align		4
.L_371:
        /*0818*/ 	.byte	0x04, 0x36
        /*081a*/ 	.short	(.L_373 - .L_372)
.L_372:
        /*081c*/ 	.word	0x00000008
.L_373:


//--------------------- .nv.info._ZN4mmha33masked_multihead_attention_kernelIfLi128ELi128ELi2ELi32ELi128ELb1ELb0EEEv26Multihead_attention_paramsIT_XT5_EE --------------------------
	.section	.nv.info._ZN4mmha33masked_multihead_attention_kernelIfLi128ELi128ELi2ELi32ELi128ELb1ELb0EEEv26Multihead_attention_paramsIT_XT5_EE,"",@"SHT_CUDA_INFO"
	.sectionflags	@""
	.align	4


	//----- nvinfo : EIATTR_CUDA_API_VERSION
	.align		4
        /*0000*/ 	.byte	0x04, 0x37
        /*0002*/ 	.short	(.L_375 - .L_374)
.L_374:
        /*0004*/ 	.word	0x00000082


	//----- nvinfo : EIATTR_KPARAM_INFO
	.align		4
.L_375:
        /*0008*/ 	.byte	0x04, 0x17
        /*000a*/ 	.short	(.L_377 - .L_376)
.L_376:
        /*000c*/ 	.word	0x00000000
        /*0010*/ 	.short	0x0000
        /*0012*/ 	.short	0x0000
        /*0014*/ 	.byte	0x00, 0xf0, 0xa1, 0x04


	//----- nvinfo : EIATTR_SPARSE_MMA_MASK
	.align		4
.L_377:
        /*0018*/ 	.byte	0x03, 0x50
        /*001a*/ 	.short	0x0000


	//----- nvinfo : EIATTR_MAXREG_COUNT
	.align		4
        /*001c*/ 	.byte	0x03, 0x1b
        /*001e*/ 	.short	0x00ff


	//----- nvinfo : EIATTR_NUM_BARRIERS
	.align		4
        /*0020*/ 	.byte	0x02, 0x4c
        /*0022*/ 	.byte	0x01
	.zero		1


	//----- nvinfo : EIATTR_EXTERNS
	.align		4
        /*0024*/ 	.byte	0x04, 0x0f
        /*0026*/ 	.short	(.L_379 - .L_378)


	//   ....[0]....
	.align		4
.L_378:
        /*0028*/ 	.word	index@(__assertfail)


	//----- nvinfo : EIATTR_MERCURY_ISA_VERSION
	.align		4
.L_379:
        /*002c*/ 	.byte	0x03, 0x5f
        /*002e*/ 	.short	0x0101


	//----- nvinfo : EIATTR_COOP_GROUP_MASK_REGIDS
	.align		4
        /*0030*/ 	.byte	0x04, 0x29
        /*0032*/ 	.short	(.L_381 - .L_380)


	//   ....[0]....
.L_380:
        /*0034*/ 	.word	0xffffffff


	//   ....[1]....
        /*0038*/ 	.word	0xffffffff


	//   ....[2]....
        /*003c*/ 	.word	0xffffffff


	//   ....[3]....
        /*0040*/ 	.word	0xffffffff


	//   ....[4]....
        /*0044*/ 	.word	0xffffffff


	//   ....[5]....
        /*0048*/ 	.word	0xffffffff


	//   ....[6]....
        /*004c*/ 	.word	0xffffffff


	//   ....[7]....
        /*0050*/ 	.word	0xffffffff


	//   ....[8]....
        /*0054*/ 	.word	0xffffffff


	//   ....[9]....
        /*0058*/ 	.word	0xffffffff


	//   ....[10]....
        /*005c*/ 	.word	0xffffffff


	//   ....[11]....
        /*0060*/ 	.word	0xffffffff


	//   ....[12]....
        /*0064*/ 	.word	0xffffffff


	//   ....[13]....
        /*0068*/ 	.word	0xffffffff


	//   ....[14]....
        /*006c*/ 	.word	0xffffffff


	//   ....[15]....
        /*0070*/ 	.word	0xffffffff


	//   ....[16]....
        /*0074*/ 	.word	0xffffffff


	//   ....[17]....
        /*0078*/ 	.word	0xffffffff


	//   ....[18]....
        /*007c*/ 	.word	0xffffffff


	//   ....[19]....
        /*0080*/ 	.word	0xffffffff


	//   ....[20]....
        /*0084*/ 	.word	0xffffffff


	//   ....[21]....
        /*0088*/ 	.word	0x0500000f


	//   ....[22]....
        /*008c*/ 	.word	0x0500000f


	//   ....[23]....
        /*0090*/ 	.word	0x0500000f


	//   ....[24]....
        /*0094*/ 	.word	0x0500000f


	//   ....[25]....
        /*0098*/ 	.word	0x0500000f


	//   ....[26]....
        /*009c*/ 	.word	0x0500000f


	//   ....[27]....
        /*00a0*/ 	.word	0x0500000f


	//   ....[28]....
        /*00a4*/ 	.word	0x0500000f


	//   ....[29]....
        /*00a8*/ 	.word	0x0500000f


	//   ....[30]....
        /*00ac*/ 	.word	0x0500000f


	//----- nvinfo : EIATTR_COOP_GROUP_INSTR_OFFSETS
	.align		4
.L_381:
        /*00b0*/ 	.byte	0x04, 0x28
        /*00b2*/ 	.short	(.L_383 - .L_382)


	//   ....[0]....
.L_382:
        /*00b4*/ 	.word	0x00001e50


	//   ....[1]....
        /*00b8*/ 	.word	0x00001e70


	//   ....[2]....
        /*00bc*/ 	.word	0x00001e90


	//   ....[3]....
        /*00c0*/ 	.word	0x00001eb0


	//   ....[4]....
        /*00c4*/ 	.word	0x00001ed0


	//   ....[5]....
        /*00c8*/ 	.word	0x00005fc0


	//   ....[6]....
        /*00cc*/ 	.word	0x00006230


	//   ....[7]....
        /*00d0*/ 	.word	0x00006250


	//   ....[8]....
        /*00d4*/ 	.word	0x00006270


	//   ....[9]....
        /*00d8*/ 	.word	0x00006290


	//   ....[10]....
        /*00dc*/ 	.word	0x00006430


	//   ....[11]....
        /*00e0*/ 	.word	0x00006450


	//   ....[12]....
        /*00e4*/ 	.word	0x00006470


	//   ....[13]....
        /*00e8*/ 	.word	0x00006bc0


	//   ....[14]....
        /*00ec*/ 	.word	0x00006c40


	//   ....[15]....
        /*00f0*/ 	.word	0x00006c70


	//   ....[16]....
        /*00f4*/ 	.word	0x00006cc0


	//   ....[17]....
        /*00f8*/ 	.word	0x00006d10


	//   ....[18]....
        /*00fc*/ 	.word	0x00006d70


	//   ....[19]....
        /*0100*/ 	.word	0x00006d90


	//   ....[20]....
        /*0104*/ 	.word	0x00006dc0


	//   ....[21]....
        /*0108*/ 	.word	0x00009120


	//   ....[22]....
        /*010c*/ 	.word	0x00009180


	//   ....[23]....
        /*0110*/ 	.word	0x000091e0


	//   ....[24]....
        /*0114*/ 	.word	0x00009240


	//   ....[25]....
        /*0118*/ 	.word	0x000092a0


	//   ....[26]....
        /*011c*/ 	.word	0x00009320


	//   ....[27]....
        /*0120*/ 	.word	0x000093c0


	//   ....[28]....
        /*0124*/ 	.word	0x00009440


	//   ....[29]....
        /*0128*/ 	.word	0x000094a0


	//   ....[30]....
        /*012c*/ 	.word	0x00009500


	//----- nvinfo : EIATTR_SYSCALL_OFFSETS
	.align		4
.L_383:
        /*0130*/ 	.byte	0x04, 0x46
        /*0132*/ 	.short	(.L_385 - .L_384)


	//   ....[0]....
.L_384:
        /*0134*/ 	.word	0x00000ed0


	//----- nvinfo : EIATTR_EXIT_INSTR_OFFSETS
	.align		4
.L_385:
        /*0138*/ 	.byte	0x04, 0x1c
        /*013a*/ 	.short	(.L_387 - .L_386)


	//   ....[0]....
.L_386:
        /*013c*/ 	.word	0x000000b0


	//   ....[1]....
        /*0140*/ 	.word	0x00008e60


	//   ....[2]....
        /*0144*/ 	.word	0x00008f10


	//   ....[3]....
        /*0148*/ 	.word	0x000090d0


	//----- nvinfo : EIATTR_CRS_STACK_SIZE
	.align		4
.L_387:
        /*014c*/ 	.byte	0x04, 0x1e
        /*014e*/ 	.short	(.L_389 - .L_388)
.L_388:
        /*0150*/ 	.word	0x00000000


	//----- nvinfo : EIATTR_CBANK_PARAM_SIZE
	.align		4
.L_389:
        /*0154*/ 	.byte	0x03, 0x19
        /*0156*/ 	.short	0x0128


	//----- nvinfo : EIATTR_PARAM_CBANK
	.align		4
        /*0158*/ 	.byte	0x04, 0x0a
        /*015a*/ 	.short	(.L_391 - .L_390)
	.align		4
.L_390:
        /*015c*/ 	.word	index@(.nv.constant0._ZN4mmha33masked_multihead_attention_kernelIfLi128ELi128ELi2ELi32ELi128ELb1ELb0EEEv26Multihead_attention_paramsIT_XT5_EE)
        /*0160*/ 	.short	0x0210
        /*0162*/ 	.short	0x0128


	//----- nvinfo : EIATTR_SW_WAR
	.align		4
.L_391:
        /*0164*/ 	.byte	0x04, 0x36
        /*0166*/ 	.short	(.L_393 - .L_392)
.L_392:
        /*0168*/ 	.word	0x00000008
.L_393:


//--------------------- .nv.info._ZN4mmha33masked_multihead_attention_kernelIfLi128ELi128ELi4ELi32ELi64ELb1ELb0EEEv26Multihead_attention_paramsIT_XT5_EE --------------------------
	.section	.nv.info._ZN4mmha33masked_multihead_attention_kernelIfLi128ELi128ELi4ELi32ELi64ELb1ELb0EEEv26Multihead_attention_paramsIT_XT5_EE,"",@"SHT_CUDA_INFO"
	.sectionflags	@""
	.align	4


	//----- nvinfo : EIATTR_CUDA_API_VERSION
	.align		4
        /*0000*/ 	.byte	0x04, 0x37
        /*0002*/ 	.short	(.L_395 - .L_394)
.L_394:
        /*0004*/ 	.word	0x00000082


	//----- nvinfo : EIATTR_KPARAM_INFO
	.align		4
.L_395:
        /*0008*/ 	.byte	0x04, 0x17
        /*000a*/ 	.short	(.L_397 - .L_396)
.L_396:
        /*000c*/ 	.word	0x00000000
        /*0010*/ 	.short	0x0000
        /*0012*/ 	.short	0x0000
        /*0014*/ 	.byte	0x00, 0xf0, 0xa1, 0x04


	//----- nvinfo : EIATTR_SPARSE_MMA_MASK
	.align		4
.L_397:
        /*0018*/ 	.byte	0x03, 0x50
        /*001a*/ 	.short	0x0000


	//----- nvinfo : EIATTR_MAXREG_COUNT
	.align		4
        /*001c*/ 	.byte	0x03, 0x1b
        /*001e*/ 	.short	0x00ff


	//----- nvinfo : EIATTR_NUM_BARRIERS
	.align		4
        /*0020*/ 	.byte	0x02, 0x4c
        /*0022*/ 	.byte	0x01
	.zero		1


	//----- nvinfo : EIATTR_EXTERNS
	.align		4
        /*0024*/ 	.byte	0x04, 0x0f
        /*0026*/ 	.short	(.L_399 - .L_398)


	//   ....[0]....
	.align		4
.L_398:
        /*0028*/ 	.word	index@(__assertfail)


	//----- nvinfo : EIATTR_MERCURY_ISA_VERSION
	.align		4
.L_399:
        /*002c*/ 	.byte	0x03, 0x5f
        /*002e*/ 	.short	0x0101


	//----- nvinfo : EIATTR_COOP_GROUP_MASK_REGIDS
	.align		4
        /*0030*/ 	.byte	0x04, 0x29
        /*0032*/ 	.short	(.L_401 - .L_400)


	//   ....[0]....
.L_400:
        /*0034*/ 	.word	0xffffffff


	//   ....[1]....
        /*0038*/ 	.word	0xffffffff


	//   ....[2]....
        /*003c*/ 	.word	0xffffffff


	//   ....[3]....
        /*0040*/ 	.word	0xffffffff


	//   ....[4]....
        /*0044*/ 	.word	0xffffffff


	//   ....[5]....
        /*0048*/ 	.word	0xffffffff


	//   ....[6]....
        /*004c*/ 	.word	0xffffffff


	//   ....[7]....
        /*0050*/ 	.word	0xffffffff


	//   ....[8]....
        /*0054*/ 	.word	0xffffffff


	//   ....[9]....
        /*0058*/ 	.word	0xffffffff


	//   ....[10]....
        /*005c*/ 	.word	0xffffffff


	//   ....[11]....
        /*0060*/ 	.word	0xffffffff


	//   ....[12]....
        /*0064*/ 	.word	0xffffffff


	//   ....[13]....
        /*0068*/ 	.word	0xffffffff


	//   ....[14]....
        /*006c*/ 	.word	0xffffffff


	//   ....[15]....
        /*0070*/ 	.word	0xffffffff


	//   ....[16]....
        /*0074*/ 	.word	0xffffffff


	//   ....[17]....
        /*0078*/ 	.word	0xffffffff


	//   ....[18]....
        /*007c*/ 	.word	0xffffffff


	//   ....[19]....
        /*0080*/ 	.word	0x0500000f


	//   ....[20]....
        /*0084*/ 	.word	0x0500000f


	//   ....[21]....
        /*0088*/ 	.word	0x0500000f


	//   ....[22]....
        /*008c*/ 	.word	0x0500000f


	//   ....[23]....
        /*0090*/ 	.word	0x0500000f


	//   ....[24]....
        /*0094*/ 	.word	0x0500000f


	//   ....[25]....
        /*0098*/ 	.word	0x0500000f


	//   ....[26]....
        /*009c*/ 	.word	0x0500000f


	//   ....[27]....
        /*00a0*/ 	.word	0x0500000f


	//   ....[28]....
        /*00a4*/ 	.word	0x0500000f


	//----- nvinfo : EIATTR_COOP_GROUP_INSTR_OFFSETS
	.align		4
.L_401:
        /*00a8*/ 	.byte	0x04, 0x28
        /*00aa*/ 	.short	(.L_403 - .L_402)


	//   ....[0]....
.L_402:
        /*00ac*/ 	.word	0x00001e40


	//   ....[1]....
        /*00b0*/ 	.word	0x00001e60


	//   ....[2]....
        /*00b4*/ 	.word	0x00001e80


	//   ....[3]....
        /*00b8*/ 	.word	0x00001ea0


	//   ....[4]....
        /*00bc*/ 	.word	0x00001ec0


	//   ....[5]....
        /*00c0*/ 	.word	0x00005980


	//   ....[6]....
        /*00c4*/ 	.word	0x000059a0


	//   ....[7]....
        /*00c8*/ 	.word	0x00005c20


	//   ....[8]....
        /*00cc*/ 	.word	0x00005c40


	//   ....[9]....
        /*00d0*/ 	.word	0x00005c60


	//   ....[10]....
        /*00d4*/ 	.word	0x00005df0


	//   ....[11]....
        /*00d8*/ 	.word	0x00005e10


	//   ....[12]....
        /*00dc*/ 	.word	0x00006560


	//   ....[13]....
        /*00e0*/ 	.word	0x000065e0


	//   ....[14]....
        /*00e4*/ 	.word	0x00006610


	//   ....[15]....
        /*00e8*/ 	.word	0x00006660


	//   ....[16]....
        /*00ec*/ 	.word	0x000066b0


	//   ....[17]....
        /*00f0*/ 	.word	0x00006710


	//   ....[18]....
        /*00f4*/ 	.word	0x00006740


	//   ....[19]....
        /*00f8*/ 	.word	0x000089b0


	//   ....[20]....
        /*00fc*/ 	.word	0x00008a10


	//   ....[21]....
        /*0100*/ 	.word	0x00008a70


	//   ....[22]....
        /*0104*/ 	.word	0x00008ad0


	//   ....[23]....
        /*0108*/ 	.word	0x00008b30


	//   ....[24]....
        /*010c*/ 	.word	0x00008bb0


	//   ....[25]....
        /*0110*/ 	.word	0x00008c30


	//   ....[26]....
        /*0114*/ 	.word	0x00008cc0


	//   ....[27]....
        /*0118*/ 	.word	0x00008d40


	//   ....[28]....
        /*011c*/ 	.word	0x00008da0


	//----- nvinfo : EIATTR_SYSCALL_OFFSETS
	.align		4
.L_403:
        /*0120*/ 	.byte	0x04, 0x46
        /*0122*/ 	.short	(.L_405 - .L_404)


	//   ....[0]....
.L_404:
        /*0124*/ 	.word	0x00000ec0


	//----- nvinfo : EIATTR_EXIT_INSTR_OFFSETS
	.align		4
.L_405:
        /*0128*/ 	.byte	0x04, 0x1c
        /*012a*/ 	.short	(.L_407 - .L_406)


	//   ....[0]....
.L_406:
        /*012c*/ 	.word	0x000000b0


	//   ....[1]....
        /*0130*/ 	.word	0x000086f0


	//   ....[2]....
        /*0134*/ 	.word	0x000087a0


	//   ....[3]....
        /*0138*/ 	.word	0x00008960


	//----- nvinfo : EIATTR_CRS_STACK_SIZE
	.align		4
.L_407:
        /*013c*/ 	.byte	0x04, 0x1e
        /*013e*/ 	.short	(.L_409 - .L_408)
.L_408:
        /*0140*/ 	.word	0x00000000


	//----- nvinfo : EIATTR_CBANK_PARAM_SIZE
	.align		4
.L_409:
        /*0144*/ 	.byte	0x03, 0x19
        /*0146*/ 	.short	0x0128


	//----- nvinfo : EIATTR_PARAM_CBANK
	.align		4
        /*0148*/ 	.byte	0x04, 0x0a
        /*014a*/ 	.short	(.L_411 - .L_410)
	.align		4
.L_410:
        /*014c*/ 	.word	index@(.nv.constant0._ZN4mmha33masked_multihead_attention_kernelIfLi128ELi128ELi4ELi32ELi64ELb1ELb0EEEv26Multihead_attention_paramsIT_XT5_EE)
        /*0150*/ 	.short	0x0210
        /*0152*/ 	.short	0x0128


	//----- nvinfo : EIATTR_SW_WAR
	.align		4
.L_411:
        /*0154*/ 	.byte	0x04, 0x36
        /*0156*/ 	.short	(.L_413 - .L_412)
.L_412:
        /*0158*/ 	.word	0x00000008
.L_413:


//--------------------- .nv.info._ZN4mmha33masked_multihead_attention_kernelItLi128ELi128ELi1ELi16ELi256ELb0ELb1EEEv26Multihead_attention_paramsIT_XT5_EE --------------------------
	.section	.nv.info._ZN4mmha33masked_multihead_attention_kernelItLi128ELi128ELi1ELi16ELi256ELb0ELb1EEEv26Multihead_attention_paramsIT_XT5_EE,"",@"SHT_CUDA_INFO"
	.sectionflags	@""
	.align	4


	//----- nvinfo : EIATTR_CUDA_API_VERSION
	.align		4
        /*0000*/ 	.byte	0x04, 0x37
        /*0002*/ 	.short	(.L_415 - .L_414)
.L_414:
        /*0004*/ 	.word	0x00000082


	//----- nvinfo : EIATTR_KPARAM_INFO
	.align		4
.L_415:
        /*0008*/ 	.byte	0x04, 0x17
        /*000a*/ 	.short	(.L_417 - .L_416)
.L_416:
        /*000c*/ 	.word	0x00000000
        /*0010*/ 	.short	0x0000
        /*0012*/ 	.short	0x0000
        /*0014*/ 	.byte	0x00, 0xf0, 0xa1, 0x04


	//----- nvinfo : EIATTR_SPARSE_MMA_MASK
	.align		4
.L_417:
        /*0018*/ 	.byte	0x03, 0x50
        /*001a*/ 	.short	0x0000


	//----- nvinfo : EIATTR_MAXREG_COUNT
	.align		4
        /*001c*/ 	.byte	0x03, 0x1b
        /*001e*/ 	.short	0x00ff


	//----- nvinfo : EIATTR_NUM_BARRIERS
	.align		4
        /*0020*/ 	.byte	0x02, 0x4c
        /*0022*/ 	.byte	0x01
	.zero		1


	//----- nvinfo : EIATTR_EXTERNS
	.align		4
        /*0024*/ 	.byte	0x04, 0x0f
        /*0026*/ 	.short	(.L_419 - .L_418)


	//   ....[0]....
	.align		4
.L_418:
        /*0028*/ 	.word	index@(__assertfail)


	//----- nvinfo : EIATTR_MERCURY_ISA_VERSION
	.align		4
.L_419:
        /*002c*/ 	.byte	0x03, 0x5f
        /*002e*/ 	.short	0x0101


	//----- nvinfo : EIATTR_INT_WARP_WIDE_INSTR_OFFSETS
	.align		4
        /*0030*/ 	.byte	0x04, 0x31
        /*0032*/ 	.short	(.L_421 - .L_420)


	//   ....[0]....
.L_420:
        /*0034*/ 	.word	0x00003b50


	//----- nvinfo : EIATTR_COOP_GROUP_MASK_REGIDS
	.align		4
.L_421:
        /*0038*/ 	.byte	0x04, 0x29
        /*003a*/ 	.short	(.L_423 - .L_422)


	//   ....[0]....
.L_422:
        /*003c*/ 	.word	0xffffffff


	//   ....[1]....
        /*0040*/ 	.word	0xffffffff


	//   ....[2]....
        /*0044*/ 	.word	0xffffffff


	//   ....[3]....
        /*0048*/ 	.word	0xffffffff


	//   ....[4]....
        /*004c*/ 	.word	0xffffffff


	//   ....[5]....
        /*0050*/ 	.word	0xffffffff


	//   ....[6]....
        /*0054*/ 	.word	0xffffffff


	//   ....[7]....
        /*0058*/ 	.word	0xffffffff


	//   ....[8]....
        /*005c*/ 	.word	0xffffffff


	//   ....[9]....
        /*0060*/ 	.word	0xffffffff


	//   ....[10]....
        /*0064*/ 	.word	0xffffffff


	//   ....[11]....
        /*0068*/ 	.word	0xffffffff


	//   ....[12]....
        /*006c*/ 	.word	0xffffffff


	//   ....[13]....
        /*0070*/ 	.word	0xffffffff


	//   ....[14]....
        /*0074*/ 	.word	0xffffffff


	//   ....[15]....
        /*0078*/ 	.word	0xffffffff


	//   ....[16]....
        /*007c*/ 	.word	0xffffffff


	//   ....[17]....
        /*0080*/ 	.word	0xffffffff


	//   ....[18]....
        /*0084*/ 	.word	0xffffffff


	//   ....[19]....
        /*0088*/ 	.word	0xffffffff


	//   ....[20]....
        /*008c*/ 	.word	0xffffffff


	//   ....[21]....
        /*0090*/ 	.word	0xffffffff


	//   ....[22]....
        /*0094*/ 	.word	0xffffffff


	//   ....[23]....
        /*0098*/ 	.word	0x0500000f


	//   ....[24]....
        /*009c*/ 	.word	0x0500000f


	//   ....[25]....
        /*00a0*/ 	.word	0x0500000f


	//   ....[26]....
        /*00a4*/ 	.word	0x0500000f


	//   ....[27]....
        /*00a8*/ 	.word	0x0500000f


	//----- nvinfo : EIATTR_COOP_GROUP_INSTR_OFFSETS
	.align		4
.L_423:
        /*00ac*/ 	.byte	0x04, 0x28
        /*00ae*/ 	.short	(.L_425 - .L_424)


	//   ....[0]....
.L_424:
        /*00b0*/ 	.word	0x00001b30


	//   ....[1]....
        /*00b4*/ 	.word	0x00001b50


	//   ....[2]....
        /*00b8*/ 	.word	0x00001b70


	//   ....[3]....
        /*00bc*/ 	.word	0x00001b90


	//   ....[4]....
        /*00c0*/ 	.word	0x00001bb0


	//   ....[5]....
        /*00c4*/ 	.word	0x00003610


	//   ....[6]....
        /*00c8*/ 	.word	0x00003670


	//   ....[7]....
        /*00cc*/ 	.word	0x000036f0


	//   ....[8]....
        /*00d0*/ 	.word	0x00003760


	//   ....[9]....
        /*00d4*/ 	.word	0x000037c0


	//   ....[10]....
        /*00d8*/ 	.word	0x00003830


	//   ....[11]....
        /*00dc*/ 	.word	0x00003860


	//   ....[12]....
        /*00e0*/ 	.word	0x000038a0


	//   ....[13]....
        /*00e4*/ 	.word	0x000038c0


	//   ....[14]....
        /*00e8*/ 	.word	0x00003ae0


	//   ....[15]....
        /*00ec*/ 	.word	0x00003ba0


	//   ....[16]....
        /*00f0*/ 	.word	0x00003be0


	//   ....[17]....
        /*00f4*/ 	.word	0x00003c50


	//   ....[18]....
        /*00f8*/ 	.word	0x00003ca0


	//   ....[19]....
        /*00fc*/ 	.word	0x00003d60


	//   ....[20]....
        /*0100*/ 	.word	0x00003d80


	//   ....[21]....
        /*0104*/ 	.word	0x00003dc0


	//   ....[22]....
        /*0108*/ 	.word	0x00003e20


	//   ....[23]....
        /*010c*/ 	.word	0x00006a90


	//   ....[24]....
        /*0110*/ 	.word	0x00006af0


	//   ....[25]....
        /*0114*/ 	.word	0x00006b50


	//   ....[26]....
        /*0118*/ 	.word	0x00006bb0


	//   ....[27]....
        /*011c*/ 	.word	0x00006c10


	//----- nvinfo : EIATTR_SYSCALL_OFFSETS
	.align		4
.L_425:
        /*0120*/ 	.byte	0x04, 0x46
        /*0122*/ 	.short	(.L_427 - .L_426)


	//   ....[0]....
.L_426:
        /*0124*/ 	.word	0x00000f50


	//----- nvinfo : EIATTR_EXIT_INSTR_OFFSETS
	.align		4
.L_427:
        /*0128*/ 	.byte	0x04, 0x1c
        /*012a*/ 	.short	(.L_429 - .L_428)


	//   ....[0]....
.L_428:
        /*012c*/ 	.word	0x000000b0


	//   ....[1]....
        /*0130*/ 	.word	0x000065b0


	//   ....[2]....
        /*0134*/ 	.word	0x000066a0


	//   ....[3]....
        /*0138*/ 	.word	0x00006a40


	//----- nvinfo : EIATTR_CRS_STACK_SIZE
	.align		4
.L_429:
        /*013c*/ 	.byte	0x04, 0x1e
        /*013e*/ 	.short	(.L_431 - .L_430)
.L_430:
        /*0140*/ 	.word	0x00000000


	//----- nvinfo : EIATTR_CBANK_PARAM_SIZE
	.align		4
.L_431:
        /*0144*/ 	.byte	0x03, 0x19
        /*0146*/ 	.short	0x0128


	//----- nvinfo : EIATTR_PARAM_CBANK
	.align		4
        /*0148*/ 	.byte	0x04, 0x0a
        /*014a*/ 	.short	(.L_433 - .L_432)
	.align		4
.L_432:
        /*014c*/ 	.word	index@(.nv.constant0._ZN4mmha33masked_multihead_attention_kernelItLi128ELi128ELi1ELi16ELi256ELb0ELb1EEEv26Multihead_attention_paramsIT_XT5_EE)
        /*0150*/ 	.short	0x0210
        /*0152*/ 	.short	0x0128


	//----- nvinfo : EIATTR_SW_WAR
	.align		4
.L_433:
        /*0154*/ 	.byte	0x04, 0x36
        /*0156*/ 	.short	(.L_435 - .L_434)
.L_434:
        /*0158*/ 	.word	0x00000008
.L_435:


//--------------------- .nv.info._ZN4mmha33masked_multihead_attention_kernelItLi128ELi128ELi2ELi16ELi128ELb0ELb1EEEv26Multihead_attention_paramsIT_XT5_EE --------------------------
	.section	.nv.info._ZN4mmha33masked_multihead_attention_kernelItLi128ELi128ELi2ELi16ELi128ELb0ELb1EEEv26Multihead_attention_paramsIT_XT5_EE,"",@"SHT_CUDA_INFO"
	.sectionflags	@""
	.align	4


	//----- nvinfo : EIATTR_CUDA_API_VERSION
	.align		4
        /*0000*/ 	.byte	0x04, 0x37
        /*0002*/ 	.short	(.L_437 - .L_436)
.L_436:
        /*0004*/ 	.word	0x00000082


	//----- nvinfo : EIATTR_KPARAM_INFO
	.align		4
.L_437:
        /*0008*/ 	.byte	0x04, 0x17
        /*000a*/ 	.short	(.L_439 - .L_438)
.L_438:
        /*000c*/ 	.word	0x00000000
        /*0010*/ 	.short	0x0000
        /*0012*/ 	.short	0x0000
        /*0014*/ 	.byte	0x00, 0xf0, 0xa1, 0x04


	//----- nvinfo : EIATTR_SPARSE_MMA_MASK
	.align		4
.L_439:
        /*0018*/ 	.byte	0x03, 0x50
        /*001a*/ 	.short	0x0000


	//----- nvinfo : EIATTR_MAXREG_COUNT
	.align		4
        /*001c*/ 	.byte	0x03, 0x1b
        /*001e*/ 	.short	0x00ff


	//----- nvinfo : EIATTR_NUM_BARRIERS
	.align		4
        /*0020*/ 	.byte	0x02, 0x4c
        /*0022*/ 	.byte	0x01
	.zero		1


	//----- nvinfo : EIATTR_EXTERNS
	.align		4
        /*0024*/ 	.byte	0x04, 0x0f
        /*0026*/ 	.short	(.L_441 - .L_440)


	//   ....[0]....
	.align		4
.L_440:
        /*0028*/ 	.word	index@(__assertfail)


	//----- nvinfo : EIATTR_MERCURY_ISA_VERSION
	.align		4
.L_441:
        /*002c*/ 	.byte	0x03, 0x5f
        /*002e*/ 	.short	0x0101


	//----- nvinfo : EIATTR_COOP_GROUP_MASK_REGIDS
	.align		4
        /*0030*/ 	.byte	0x04, 0x29
        /*0032*/ 	.short	(.L_443 - .L_442)


	//   ....[0]....
.L_442:
        /*0034*/ 	.word	0xffffffff


	//   ....[1]....
        /*0038*/ 	.word	0xffffffff


	//   ....[2]....
        /*003c*/ 	.word	0xffffffff


	//   ....[3]....
        /*0040*/ 	.word	0xffffffff


	//   ....[4]....
        /*0044*/ 	.word	0xffffffff


	//   ....[5]....
        /*0048*/ 	.word	0xffffffff


	//   ....[6]....
        /*004c*/ 	.word	0xffffffff


	//   ....[7]....
        /*0050*/ 	.word	0xffffffff


	//   ....[8]....
        /*0054*/ 	.word	0xffffffff


	//   ....[9]....
        /*0058*/ 	.word	0xffffffff


	//   ....[10]....
        /*005c*/ 	.word	0xffffffff


	//   ....[11]....
        /*0060*/ 	.word	0xffffffff


	//   ....[12]....
        /*0064*/ 	.word	0xffffffff


	//   ....[13]....
        /*0068*/ 	.word	0xffffffff


	//   ....[14]....
        /*006c*/ 	.word	0xffffffff


	//   ....[15]....
        /*0070*/ 	.word	0xffffffff


	//   ....[16]....
        /*0074*/ 	.word	0xffffffff


	//   ....[17]....
        /*0078*/ 	.word	0xffffffff


	//   ....[18]....
        /*007c*/ 	.word	0xffffffff


	//   ....[19]....
        /*0080*/ 	.word	0xffffffff


	//   ....[20]....
        /*0084*/ 	.word	0xffffffff


	//   ....[21]....
        /*0088*/ 	.word	0x0500000f


	//   ....[22]....
        /*008c*/ 	.word	0x0500000f


	//   ....[23]....
        /*0090*/ 	.word	0x0500000f


	//   ....[24]....
        /*0094*/ 	.word	0x0500000f


	//   ....[25]....
        /*0098*/ 	.word	0x0500000f


	//   ....[26]....
        /*009c*/ 	.word	0x0500000f


	//   ....[27]....
        /*00a0*/ 	.word	0x0500000f


	//   ....[28]....
        /*00a4*/ 	.word	0x0500000f


	//   ....[29]....
        /*00a8*/ 	.word	0x0500000f


	//   ....[30]....
        /*00ac*/ 	.word	0x0500000f


	//----- nvinfo : EIATTR_COOP_GROUP_INSTR_OFFSETS
	.align		4
.L_443:
        /*00b0*/ 	.byte	0x04, 0x28
        /*00b2*/ 	.short	(.L_445 - .L_444)


	//   ....[0]....
.L_444:
        /*00b4*/ 	.word	0x00001b50


	//   ....[1]....
        /*00b8*/ 	.word	0x00001b70


	//   ....[2]....
        /*00bc*/ 	.word	0x00001b90


	//   ....[3]....
        /*00c0*/ 	.word	0x00001bb0


	//   ....[4]....
        /*00c4*/ 	.word	0x00001bd0


	//   ....[5]....
        /*00c8*/ 	.word	0x00003280


	//   ....[6]....
        /*00cc*/ 	.word	0x00003560


	//   ....[7]....
        /*00d0*/ 	.word	0x00003580


	//   ....[8]....
        /*00d4*/ 	.word	0x000035a0


	//   ....[9]....
        /*00d8*/ 	.word	0x000035c0


	//   ....[10]....
        /*00dc*/ 	.word	0x00003770


	//   ....[11]....
        /*00e0*/ 	.word	0x00003790


	//   ....[12]....
        /*00e4*/ 	.word	0x000037b0


	//   ....[13]....
        /*00e8*/ 	.word	0x000039c0


	//   ....[14]....
        /*00ec*/ 	.word	0x00003a60


	//   ....[15]....
        /*00f0*/ 	.word	0x00003a90


	//   ....[16]....
        /*00f4*/ 	.word	0x00003ae0


	//   ....[17]....
        /*00f8*/ 	.word	0x00003b40


	//   ....[18]....
        /*00fc*/ 	.word	0x00003c00


	//   ....[19]....
        /*0100*/ 	.word	0x00003c20


	//   ....[20]....
        /*0104*/ 	.word	0x00003c60


	//   ....[21]....
        /*0108*/ 	.word	0x00006700


	//   ....[22]....
        /*010c*/ 	.word	0x00006760


	//   ....[23]....
        /*0110*/ 	.word	0x000067c0


	//   ....[24]....
        /*0114*/ 	.word	0x00006820


	//   ....[25]....
        /*0118*/ 	.word	0x00006880


	//   ....[26]....
        /*011c*/ 	.word	0x00006900


	//   ....[27]....
        /*0120*/ 	.word	0x000069a0


	//   ....[28]....
        /*0124*/ 	.word	0x00006a20


	//   ....[29]....
        /*0128*/ 	.word	0x00006a80


	//   ....[30]....
        /*012c*/ 	.word	0x00006ae0


	//----- nvinfo : EIATTR_SYSCALL_OFFSETS
	.align		4
.L_445:
        /*0130*/ 	.byte	0x04, 0x46
        /*0132*/ 	.short	(.L_447 - .L_446)


	//   ....[0]....
.L_446:
        /*0134*/ 	.word	0x00000f70


	//----- nvinfo : EIATTR_EXIT_INSTR_OFFSETS
	.align		4
.L_447:
        /*0138*/ 	.byte	0x04, 0x1c
        /*013a*/ 	.short	(.L_449 - .L_448)


	//   ....[0]....
.L_448:
        /*013c*/ 	.word	0x000000b0


	//   ....[1]....
        /*0140*/ 	.word	0x00006220


	//   ....[2]....
        /*0144*/ 	.word	0x00006310


	//   ....[3]....
        /*0148*/ 	.word	0x000066b0


	//----- nvinfo : EIATTR_CRS_STACK_SIZE
	.align		4
.L_449:
        /*014c*/ 	.byte	0x04, 0x1e
        /*014e*/ 	.short	(.L_451 - .L_450)
.L_450:
        /*0150*/ 	.word	0x00000000


	//----- nvinfo : EIATTR_CBANK_PARAM_SIZE
	.align		4
.L_451:
        /*0154*/ 	.byte	0x03, 0x19
        /*0156*/ 	.short	0x0128


	//----- nvinfo : EIATTR_PARAM_CBANK
	.align		4
        /*0158*/ 	.byte	0x04, 0x0a
        /*015a*/ 	.short	(.L_453 - .L_452)
	.align		4
.L_452:
        /*015c*/ 	.word	index@(.nv.constant0._ZN4mmha33masked_multihead_attention_kernelItLi128ELi128ELi2ELi16ELi128ELb0ELb1EEEv26Multihead_attention_paramsIT_XT5_EE)
        /*0160*/ 	.short	0x0210
        /*0162*/ 	.short	0x0128


	//----- nvinfo : EIATTR_SW_WAR
	.align		4
.L_453:
        /*0164*/ 	.byte	0x04, 0x36
        /*0166*/ 	.short	(.L_455 - .L_454)
.L_454:
        /*0168*/ 	.word	0x00000008
.L_455:


//--------------------- .nv.info._ZN4mmha33masked_multihead_attention_kernelItLi128ELi128ELi4ELi16ELi64ELb0ELb1EEEv26Multihead_attention_paramsIT_XT5_EE --------------------------
	.section	.nv.info._ZN4mmha33masked_multihead_attention_kernelItLi128ELi128ELi4ELi16ELi64ELb0ELb1EEEv26Multihead_attention_paramsIT_XT5_EE,"",@"SHT_CUDA_INFO"
	.sectionflags	@""
	.align	4


	//----- nvinfo : EIATTR_CUDA_API_VERSION
	.align		4
        /*0000*/ 	.byte	0x04, 0x37
        /*0002*/ 	.short	(.L_457 - .L_456)
.L_456:
        /*0004*/ 	.word	0x00000082


	//----- nvinfo : EIATTR_KPARAM_INFO
	.align		4
.L_457:
        /*0008*/ 	.byte	0x04, 0x17
        /*000a*/ 	.short	(.L_459 - .L_458)
.L_458:
        /*000c*/ 	.word	0x00000000
        /*0010*/ 	.short	0x0000
        /*0012*/ 	.short	0x0000
        /*0014*/ 	.byte	0x00, 0xf0, 0xa1, 0x04


	//----- nvinfo : EIATTR_SPARSE_MMA_MASK
	.align		4
.L_459:
        /*0018*/ 	.byte	0x03, 0x50
        /*001a*/ 	.short	0x0000


	//----- nvinfo : EIATTR_MAXREG_COUNT
	.align		4
        /*001c*/ 	.byte	0x03, 0x1b
        /*001e*/ 	.short	0x00ff


	//----- nvinfo : EIATTR_NUM_BARRIERS
	.align		4
        /*0020*/ 	.byte	0x02, 0x4c
        /*0022*/ 	.byte	0x01
	.zero		1


	//----- nvinfo : EIATTR_EXTERNS
	.align		4
        /*0024*/ 	.byte	0x04, 0x0f
        /*0026*/ 	.short	(.L_461 - .L_460)


	//   ....[0]....
	.align		4
.L_460:
        /*0028*/ 	.word	index@(__assertfail)


	//----- nvinfo : EIATTR_MERCURY_ISA_VERSION
	.align		4
.L_461:
        /*002c*/ 	.byte	0x03, 0x5f
        /*002e*/ 	.short	0x0101


	//----- nvinfo : EIATTR_COOP_GROUP_MASK_REGIDS
	.align		4
        /*0030*/ 	.byte	0x04, 0x29
        /*0032*/ 	.short	(.L_463 - .L_462)


	//   ....[0]....
.L_462:
        /*0034*/ 	.word	0xffffffff


	//   ....[1]....
        /*0038*/ 	.word	0xffffffff


	//   ....[2]....
        /*003c*/ 	.word	0xffffffff


	//   ....[3]....
        /*0040*/ 	.word	0xffffffff


	//   ....[4]....
        /*0044*/ 	.word	0xffffffff


	//   ....[5]....
        /*0048*/ 	.word	0xffffffff


	//   ....[6]....
        /*004c*/ 	.word	0xffffffff


	//   ....[7]....
        /*0050*/ 	.word	0xffffffff


	//   ....[8]....
        /*0054*/ 	.word	0xffffffff


	//   ....[9]....
        /*0058*/ 	.word	0xffffffff


	//   ....[10]....
        /*005c*/ 	.word	0xffffffff


	//   ....[11]....
        /*0060*/ 	.word	0xffffffff


	//   ....[12]....
        /*0064*/ 	.word	0xffffffff


	//   ....[13]....
        /*0068*/ 	.word	0xffffffff


	//   ....[14]....
        /*006c*/ 	.word	0xffffffff


	//   ....[15]....
        /*0070*/ 	.word	0xffffffff


	//   ....[16]....
        /*0074*/ 	.word	0xffffffff


	//   ....[17]....
        /*0078*/ 	.word	0xffffffff


	//   ....[18]....
        /*007c*/ 	.word	0xffffffff


	//   ....[19]....
        /*0080*/ 	.word	0x0500000f


	//   ....[20]....
        /*0084*/ 	.word	0x0500000f


	//   ....[21]....
        /*0088*/ 	.word	0x0500000f


	//   ....[22]....
        /*008c*/ 	.word	0x0500000f


	//   ....[23]....
        /*0090*/ 	.word	0x0500000f


	//   ....[24]....
        /*0094*/ 	.word	0x0500000f


	//   ....[25]....
        /*0098*/ 	.word	0x0500000f


	//   ....[26]....
        /*009c*/ 	.word	0x0500000f


	//   ....[27]....
        /*00a0*/ 	.word	0x0500000f


	//   ....[28]....
        /*00a4*/ 	.word	0x0500000f


	//----- nvinfo : EIATTR_COOP_GROUP_INSTR_OFFSETS
	.align		4
.L_463:
        /*00a8*/ 	.byte	0x04, 0x28
        /*00aa*/ 	.short	(.L_465 - .L_464)


	//   ....[0]....
.L_464:
        /*00ac*/ 	.word	0x00001b50


	//   ....[1]....
        /*00b0*/ 	.word	0x00001b70


	//   ....[2]....
        /*00b4*/ 	.word	0x00001b90


	//   ....[3]....
        /*00b8*/ 	.word	0x00001bb0


	//   ....[4]....
        /*00bc*/ 	.word	0x00001bd0


	//   ....[5]....
        /*00c0*/ 	.word	0x00003180


	//   ....[6]....
        /*00c4*/ 	.word	0x000031a0


	//   ....[7]....
        /*00c8*/ 	.word	0x000034a0


	//   ....[8]....
        /*00cc*/ 	.word	0x000034c0


	//   ....[9]....
        /*00d0*/ 	.word	0x000034e0


	//   ....[10]....
        /*00d4*/ 	.word	0x00003660


	//   ....[11]....
        /*00d8*/ 	.word	0x00003690


	//   ....[12]....
        /*00dc*/ 	.word	0x000038b0


	//   ....[13]....
        /*00e0*/ 	.word	0x00003900


	//   ....[14]....
        /*00e4*/ 	.word	0x00003990


	//   ....[15]....
        /*00e8*/ 	.word	0x000039f0


	//   ....[16]....
        /*00ec*/ 	.word	0x00003a40


	//   ....[17]....
        /*00f0*/ 	.word	0x00003b00


	//   ....[18]....
        /*00f4*/ 	.word	0x00003b40


	//   ....[19]....
        /*00f8*/ 	.word	0x000063e0


	//   ....[20]....
        /*00fc*/ 	.word	0x00006440


	//   ....[21]....
        /*0100*/ 	.word	0x000064a0


	//   ....[22]....
        /*0104*/ 	.word	0x00006500


	//   ....[23]....
        /*0108*/ 	.word	0x00006560


	//   ....[24]....
        /*010c*/ 	.word	0x000065e0


	//   ....[25]....
        /*0110*/ 	.word	0x00006660


	//   ....[26]....
        /*0114*/ 	.word	0x000066f0


	//   ....[27]....
        /*0118*/ 	.word	0x00006770


	//   ....[28]....
        /*011c*/ 	.word	0x000067d0


	//----- nvinfo : EIATTR_SYSCALL_OFFSETS
	.align		4
.L_465:
        /*0120*/ 	.byte	0x04, 0x46
        /*0122*/ 	.short	(.L_467 - .L_466)


	//   ....[0]....
.L_466:
        /*0124*/ 	.word	0x00000f70


	//----- nvinfo : EIATTR_EXIT_INSTR_OFFSETS
	.align		4
.L_467:
        /*0128*/ 	.byte	0x04, 0x1c
        /*012a*/ 	.short	(.L_469 - .L_468)


	//   ....[0]....
.L_468:
        /*012c*/ 	.word	0x000000b0


	//   ....[1]....
        /*0130*/ 	.word	0x00005f00


	//   ....[2]....
        /*0134*/ 	.word	0x00005ff0


	//   ....[3]....
        /*0138*/ 	.word	0x00006390


	//----- nvinfo : EIATTR_CRS_STACK_SIZE
	.align		4
.L_469:
        /*013c*/ 	.byte	0x04, 0x1e
        /*013e*/ 	.short	(.L_471 - .L_470)
.L_470:
        /*0140*/ 	.word	0x00000000


	//----- nvinfo : EIATTR_CBANK_PARAM_SIZE
	.align		4
.L_471:
        /*0144*/ 	.byte	0x03, 0x19
        /*0146*/ 	.short	0x0128


	//----- nvinfo : EIATTR_PARAM_CBANK
	.align		4
        /*0148*/ 	.byte	0x04, 0x0a
        /*014a*/ 	.short	(.L_473 - .L_472)
	.align		4
.L_472:
        /*014c*/ 	.word	index@(.nv.constant0._ZN4mmha33masked_multihead_attention_kernelItLi128ELi128ELi4ELi16ELi64ELb0ELb1EEEv26Multihead_attention_paramsIT_XT5_EE)
        /*0150*/ 	.short	0x0210
        /*0152*/ 	.short	0x0128


	//----- nvinfo : EIATTR_SW_WAR
	.align		4
.L_473:
        /*0154*/ 	.byte	0x04, 0x36
        /*0156*/ 	.short	(.L_475 - .L_474)
.L_474:
        /*0158*/ 	.word	0x00000008
.L_475:


//--------------------- .nv.info._ZN4mmha33masked_multihead_attention_kernelItLi128ELi128ELi1ELi16ELi256ELb0ELb0EEEv26Multihead_attention_paramsIT_XT5_EE --------------------------
	.section	.nv.info._ZN4mmha33masked_multihead_attention_kernelItLi128ELi128ELi1ELi16ELi256ELb0ELb0EEEv26Multihead_attention_paramsIT_XT5_EE,"",@"SHT_CUDA_INFO"
	.sectionflags	@""
	.align	4


	//----- nvinfo : EIATTR_CUDA_API_VERSION
	.align		4
        /*0000*/ 	.byte	0x04, 0x37
        /*0002*/ 	.short	(.L_477 - .L_476)
.L_476:
        /*0004*/ 	.word	0x00000082


	//----- nvinfo : EIATTR_KPARAM_INFO
	.align		4
.L_477:
        /*0008*/ 	.byte	0x04, 0x17
        /*000a*/ 	.short	(.L_479 - .L_478)
.L_478:
        /*000c*/ 	.word	0x00000000
        /*0010*/ 	.short	0x0000
        /*0012*/ 	.short	0x0000
        /*0014*/ 	.byte	0x00, 0xf0, 0xa1, 0x04


	//----- nvinfo : EIATTR_SPARSE_MMA_MASK
	.align		4
.L_479:
        /*0018*/ 	.byte	0x03, 0x50
        /*001a*/ 	.short	0x0000


	//----- nvinfo : EIATTR_MAXREG_COUNT
	.align		4
        /*001c*/ 	.byte	0x03, 0x1b
        /*001e*/ 	.short	0x00ff


	//----- nvinfo : EIATTR_NUM_BARRIERS
	.align		4
        /*0020*/ 	.byte	0x02, 0x4c
        /*0022*/ 	.byte	0x01
	.zero		1


	//----- nvinfo : EIATTR_EXTERNS
	.align		4
        /*0024*/ 	.byte	0x04, 0x0f
        /*0026*/ 	.short	(.L_481 - .L_480)


	//   ....[0]....
	.align		4
.L_480:
        /*0028*/ 	.word	index@(__assertfail)


	//----- nvinfo : EIATTR_MERCURY_ISA_VERSION
	.align		4
.L_481:
        /*002c*/ 	.byte	0x03, 0x5f
        /*002e*/ 	.short	0x0101


	//----- nvinfo : EIATTR_INT_WARP_WIDE_INSTR_OFFSETS
	.align		4
        /*0030*/ 	.byte	0x04, 0x31
        /*0032*/ 	.short	(.L_483 - .L_482)


	//   ....[0]....
.L_482:
        /*0034*/ 	.word	0x00003600


	//----- nvinfo : EIATTR_COOP_GROUP_MASK_REGIDS
	.align		4
.L_483:
        /*0038*/ 	.byte	0x04, 0x29
        /*003a*/ 	.short	(.L_485 - .L_484)


	//   ....[0]....
.L_484:
        /*003c*/ 	.word	0xffffffff


	//   ....[1]....
        /*0040*/ 	.word	0xffffffff


	//   ....[2]....
        /*0044*/ 	.word	0xffffffff


	//   ....[3]....
        /*0048*/ 	.word	0xffffffff


	//   ....[4]....
        /*004c*/ 	.word	0xffffffff


	//   ....[5]....
        /*0050*/ 	.word	0xffffffff


	//   ....[6]....
        /*0054*/ 	.word	0xffffffff


	//   ....[7]....
        /*0058*/ 	.word	0xffffffff


	//   ....[8]....
        /*005c*/ 	.word	0xffffffff


	//   ....[9]....
        /*0060*/ 	.word	0xffffffff


	//   ....[10]....
        /*0064*/ 	.word	0xffffffff


	//   ....[11]....
        /*0068*/ 	.word	0xffffffff


	//   ....[12]....
        /*006c*/ 	.word	0xffffffff


	//   ....[13]....
        /*0070*/ 	.word	0xffffffff


	//   ....[14]....
        /*0074*/ 	.word	0xffffffff


	//   ....[15]....
        /*0078*/ 	.word	0xffffffff


	//   ....[16]....
        /*007c*/ 	.word	0xffffffff


	//   ....[17]....
        /*0080*/ 	.word	0xffffffff


	//   ....[18]....
        /*0084*/ 	.word	0xffffffff


	//   ....[19]....
        /*0088*/ 	.word	0xffffffff


	//   ....[20]....
        /*008c*/ 	.word	0xffffffff


	//   ....[21]....
        /*0090*/ 	.word	0xffffffff


	//   ....[22]....
        /*0094*/ 	.word	0xffffffff


	//   ....[23]....
        /*0098*/ 	.word	0x0500000f


	//   ....[24]....
        /*009c*/ 	.word	0x0500000f


	//   ....[25]....
        /*00a0*/ 	.word	0x0500000f


	//   ....[26]....
        /*00a4*/ 	.word	0x0500000f


	//   ....[27]....
        /*00a8*/ 	.word	0x0500000f


	//----- nvinfo : EIATTR_COOP_GROUP_INSTR_OFFSETS
	.align		4
.L_485:
        /*00ac*/ 	.byte	0x04, 0x28
        /*00ae*/ 	.short	(.L_487 - .L_486)


	//   ....[0]....
.L_486:
        /*00b0*/ 	.word	0x00001b30


	//   ....[1]....
        /*00b4*/ 	.word	0x00001b50


	//   ....[2]....
        /*00b8*/ 	.word	0x00001b70


	//   ....[3]....
        /*00bc*/ 	.word	0x00001b90


	//   ....[4]....
        /*00c0*/ 	.word	0x00001bb0


	//   ....[5]....
        /*00c4*/ 	.word	0x000030c0


	//   ....[6]....
        /*00c8*/ 	.word	0x00003120


	//   ....[7]....
        /*00cc*/ 	.word	0x000031b0


	//   ....[8]....
        /*00d0*/ 	.word	0x00003220


	//   ....[9]....
        /*00d4*/ 	.word	0x00003280


	//   ....[10]....
        /*00d8*/ 	.word	0x00003300


	//   ....[11]....
        /*00dc*/ 	.word	0x00003320


	//   ....[12]....
        /*00e0*/ 	.word	0x00003340


	//   ....[13]....
        /*00e4*/ 	.word	0x00003360


	//   ....[14]....
        /*00e8*/ 	.word	0x00003590


	//   ....[15]....
        /*00ec*/ 	.word	0x00003650


	//   ....[16]....
        /*00f0*/ 	.word	0x00003690


	//   ....[17]....
        /*00f4*/ 	.word	0x000036f0


	//   ....[18]....
        /*00f8*/ 	.word	0x00003720


	//   ....[19]....
        /*00fc*/ 	.word	0x00003810


	//   ....[20]....
        /*0100*/ 	.word	0x00003830


	//   ....[21]....
        /*0104*/ 	.word	0x00003860


	//   ....[22]....
        /*0108*/ 	.word	0x000038b0


	//   ....[23]....
        /*010c*/ 	.word	0x00006470


	//   ....[24]....
        /*0110*/ 	.word	0x000064d0


	//   ....[25]....
        /*0114*/ 	.word	0x00006530


	//   ....[26]....
        /*0118*/ 	.word	0x00006590


	//   ....[27]....
        /*011c*/ 	.word	0x000065f0


	//----- nvinfo : EIATTR_SYSCALL_OFFSETS
	.align		4
.L_487:
        /*0120*/ 	.byte	0x04, 0x46
        /*0122*/ 	.short	(.L_489 - .L_488)


	//   ....[0]....
.L_488:
        /*0124*/ 	.word	0x00000f50


	//----- nvinfo : EIATTR_EXIT_INSTR_OFFSETS
	.align		4
.L_489:
        /*0128*/ 	.byte	0x04, 0x1c
        /*012a*/ 	.short	(.L_491 - .L_490)


	//   ....[0]....
.L_490:
        /*012c*/ 	.word	0x000000b0


	//   ....[1]....
        /*0130*/ 	.word	0x00005f90


	//   ....[2]....
        /*0134*/ 	.word	0x00006080


	//   ....[3]....
        /*0138*/ 	.word	0x00006420


	//----- nvinfo : EIATTR_CRS_STACK_SIZE
	.align		4
.L_491:
        /*013c*/ 	.byte	0x04, 0x1e
        /*013e*/ 	.short	(.L_493 - .L_492)
.L_492:
        /*0140*/ 	.word	0x00000000


	//----- nvinfo : EIATTR_CBANK_PARAM_SIZE
	.align		4
.L_493:
        /*0144*/ 	.byte	0x03, 0x19
        /*0146*/ 	.short	0x0128


	//----- nvinfo : EIATTR_PARAM_CBANK
	.align		4
        /*0148*/ 	.byte	0x04, 0x0a
        /*014a*/ 	.short	(.L_495 - .L_494)
	.align		4
.L_494:
        /*014c*/ 	.word	index@(.nv.constant0._ZN4mmha33masked_multihead_attention_kernelItLi128ELi128ELi1ELi16ELi256ELb0ELb0EEEv26Multihead_attention_paramsIT_XT5_EE)
        /*0150*/ 	.short	0x0210
        /*0152*/ 	.short	0x0128


	//----- nvinfo : EIATTR_SW_WAR
	.align		4
.L_495:
        /*0154*/ 	.byte	0x04, 0x36
        /*0156*/ 	.short	(.L_497 - .L_496)
.L_496:
        /*0158*/ 	.word	0x00000008
.L_497:


//--------------------- .nv.info._ZN4mmha33masked_multihead_attention_kernelItLi128ELi128ELi2ELi16ELi128ELb0ELb0EEEv26Multihead_attention_paramsIT_XT5_EE --------------------------
	.section	.nv.info._ZN4mmha33masked_multihead_attention_kernelItLi128ELi128ELi2ELi16ELi128ELb0ELb0EEEv26Multihead_attention_paramsIT_XT5_EE,"",@"SHT_CUDA_INFO"
	.sectionflags	@""
	.align	4


	//----- nvinfo : EIATTR_CUDA_API_VERSION
	.align		4
        /*0000*/ 	.byte	0x04, 0x37
        /*0002*/ 	.short	(.L_499 - .L_498)
.L_498:
        /*0004*/ 	.word	0x00000082


	//----- nvinfo : EIATTR_KPARAM_INFO
	.align		4
.L_499:
        /*0008*/ 	.byte	0x04, 0x17
        /*000a*/ 	.short	(.L_501 - .L_500)
.L_500:
        /*000c*/ 	.word	0x00000000
        /*0010*/ 	.short	0x0000
        /*0012*/ 	.short	0x0000
        /*0014*/ 	.byte	0x00, 0xf0, 0xa1, 0x04


	//----- nvinfo : EIATTR_SPARSE_MMA_MASK
	.align		4
.L_501:
        /*0018*/ 	.byte	0x03, 0x50
        /*001a*/ 	.short	0x0000


	//----- nvinfo : EIATTR_MAXREG_COUNT
	.align		4
        /*001c*/ 	.byte	0x03, 0x1b
        /*001e*/ 	.short	0x00ff


	//----- nvinfo : EIATTR_NUM_BARRIERS
	.align		4
        /*0020*/ 	.byte	0x02, 0x4c
        /*0022*/ 	.byte	0x01
	.zero		1


	//----- nvinfo : EIATTR_EXTERNS
	.align		4
        /*0024*/ 	.byte	0x04, 0x0f
        /*0026*/ 	.short	(.L_503 - .L_502)


	//   ....[0]....
	.align		4
.L_502:
        /*0028*/ 	.word	index@(__assertfail)


	//----- nvinfo : EIATTR_MERCURY_ISA_VERSION
	.align		4
.L_503:
        /*002c*/ 	.byte	0x03, 0x5f
        /*002e*/ 	.short	0x0101


	//----- nvinfo : EIATTR_COOP_GROUP_MASK_REGIDS
	.align		4
        /*0030*/ 	.byte	0x04, 0x29
        /*0032*/ 	.short	(.L_505 - .L_504)


	//   ....[0]....
.L_504:
        /*0034*/ 	.word	0xffffffff


	//   ....[1]....
        /*0038*/ 	.word	0xffffffff


	//   ....[2]....
        /*003c*/ 	.word	0xffffffff


	//   ....[3]....
        /*0040*/ 	.word	0xffffffff


	//   ....[4]....
        /*0044*/ 	.word	0xffffffff


	//   ....[5]....
        /*0048*/ 	.word	0xffffffff


	//   ....[6]....
        /*004c*/ 	.word	0xffffffff


	//   ....[7]....
        /*0050*/ 	.word	0xffffffff


	//   ....[8]....
        /*0054*/ 	.word	0xffffffff


	//   ....[9]....
        /*0058*/ 	.word	0xffffffff


	//   ....[10]....
        /*005c*/ 	.word	0xffffffff


	//   ....[11]....
        /*0060*/ 	.word	0xffffffff


	//   ....[12]....
        /*0064*/ 	.word	0xffffffff


	//   ....[13]....
        /*0068*/ 	.word	0xffffffff


	//   ....[14]....
        /*006c*/ 	.word	0xffffffff


	//   ....[15]....
        /*0070*/ 	.word	0xffffffff


	//   ....[16]....
        /*0074*/ 	.word	0xffffffff


	//   ....[17]....
        /*0078*/ 	.word	0xffffffff


	//   ....[18]....
        /*007c*/ 	.word	0xffffffff


	//   ....[19]....
        /*0080*/ 	.word	0xffffffff


	//   ....[20]....
        /*0084*/ 	.word	0xffffffff


	//   ....[21]....
        /*0088*/ 	.word	0x0500000f


	//   ....[22]....
        /*008c*/ 	.word	0x0500000f


	//   ....[23]....
        /*0090*/ 	.word	0x0500000f


	//   ....[24]....
        /*0094*/ 	.word	0x0500000f


	//   ....[25]....
        /*0098*/ 	.word	0x0500000f


	//   ....[26]....
        /*009c*/ 	.word	0x0500000f


	//   ....[27]....
        /*00a0*/ 	.word	0x0500000f


	//   ....[28]....
        /*00a4*/ 	.word	0x0500000f


	//   ....[29]....
        /*00a8*/ 	.word	0x0500000f


	//   ....[30]....
        /*00ac*/ 	.word	0x0500000f


	//----- nvinfo : EIATTR_COOP_GROUP_INSTR_OFFSETS
	.align		4
.L_505:
        /*00b0*/ 	.byte	0x04, 0x28
        /*00b2*/ 	.short	(.L_507 - .L_506)


	//   ....[0]....
.L_506:
        /*00b4*/ 	.word	0x00001c20


	//   ....[1]....
        /*00b8*/ 	.word	0x00001c40


	//   ....[2]....
        /*00bc*/ 	.word	0x00001c60


	//   ....[3]....
        /*00c0*/ 	.word	0x00001c80


	//   ....[4]....
        /*00c4*/ 	.word	0x00001ca0


	//   ....[5]....
        /*00c8*/ 	.word	0x00002e60


	//   ....[6]....
        /*00cc*/ 	.word	0x000030e0


	//   ....[7]....
        /*00d0*/ 	.word	0x00003100


	//   ....[8]....
        /*00d4*/ 	.word	0x00003120


	//   ....[9]....
        /*00d8*/ 	.word	0x00003140


	//   ....[10]....
        /*00dc*/ 	.word	0x000032f0


	//   ....[11]....
        /*00e0*/ 	.word	0x00003310


	//   ....[12]....
        /*00e4*/ 	.word	0x00003330


	//   ....[13]....
        /*00e8*/ 	.word	0x00003570


	//   ....[14]....
        /*00ec*/ 	.word	0x000036a0


	//   ....[15]....
        /*00f0*/ 	.word	0x00003710


	//   ....[16]....
        /*00f4*/ 	.word	0x00003760


	//   ....[17]....
        /*00f8*/ 	.word	0x000037b0


	//   ....[18]....
        /*00fc*/ 	.word	0x00003820


	//   ....[19]....
        /*0100*/ 	.word	0x00003840


	//   ....[20]....
        /*0104*/ 	.word	0x00003860


	//   ....[21]....
        /*0108*/ 	.word	0x000062e0


	//   ....[22]....
        /*010c*/ 	.word	0x00006340


	//   ....[23]....
        /*0110*/ 	.word	0x000063a0


	//   ....[24]....
        /*0114*/ 	.word	0x00006400


	//   ....[25]....
        /*0118*/ 	.word	0x00006460


	//   ....[26]....
        /*011c*/ 	.word	0x000064e0


	//   ....[27]....
        /*0120*/ 	.word	0x00006580


	//   ....[28]....
        /*0124*/ 	.word	0x00006600


	//   ....[29]....
        /*0128*/ 	.word	0x00006660


	//   ....[30]....
        /*012c*/ 	.word	0x000066c0


	//----- nvinfo : EIATTR_SYSCALL_OFFSETS
	.align		4
.L_507:
        /*0130*/ 	.byte	0x04, 0x46
        /*0132*/ 	.short	(.L_509 - .L_508)


	//   ....[0]....
.L_508:
        /*0134*/ 	.word	0x00001040


	//----- nvinfo : EIATTR_EXIT_INSTR_OFFSETS
	.align		4
.L_509:
        /*0138*/ 	.byte	0x04, 0x1c
        /*013a*/ 	.short	(.L_511 - .L_510)


	//   ....[0]....
.L_510:
        /*013c*/ 	.word	0x000000d0


	//   ....[1]....
        /*0140*/ 	.word	0x00005e00


	//   ....[2]....
        /*0144*/ 	.word	0x00005ef0


	//   ....[3]....
        /*0148*/ 	.word	0x00006290


	//----- nvinfo : EIATTR_CRS_STACK_SIZE
	.align		4
.L_511:
        /*014c*/ 	.byte	0x04, 0x1e
        /*014e*/ 	.short	(.L_513 - .L_512)
.L_512:
        /*0150*/ 	.word	0x00000000


	//----- nvinfo : EIATTR_CBANK_PARAM_SIZE
	.align		4
.L_513:
        /*0154*/ 	.byte	0x03, 0x19
        /*0156*/ 	.short	0x0128


	//----- nvinfo : EIATTR_PARAM_CBANK
	.align		4
        /*0158*/ 	.byte	0x04, 0x0a
        /*015a*/ 	.short	(.L_515 - .L_514)
	.align		4
.L_514:
        /*015c*/ 	.word	index@(.nv.constant0._ZN4mmha33masked_multihead_attention_kernelItLi128ELi128ELi2ELi16ELi128ELb0ELb0EEEv26Multihead_attention_paramsIT_XT5_EE)
        /*0160*/ 	.short	0x0210
        /*0162*/ 	.short	0x0128


	//----- nvinfo : EIATTR_SW_WAR
	.align		4
.L_515:
        /*0164*/ 	.byte	0x04, 0x36
        /*0166*/ 	.short	(.L_517 - .L_516)
.L_516:
        /*0168*/ 	.word	0x00000008
.L_517:


//--------------------- .nv.info._ZN4mmha33masked_multihead_attention_kernelItLi128ELi128ELi4ELi16ELi64ELb0ELb0EEEv26Multihead_attention_paramsIT_XT5_EE --------------------------
	.section	.nv.info._ZN4mmha33masked_multihead_attention_kernelItLi128ELi128ELi4ELi16ELi64ELb0ELb0EEEv26Multihead_attention_paramsIT_XT5_EE,"",@"SHT_CUDA_INFO"
	.sectionflags	@""
	.align	4


	//----- nvinfo : EIATTR_CUDA_API_VERSION
	.align		4
        /*0000*/ 	.byte	0x04, 0x37
        /*0002*/ 	.short	(.L_519 - .L_518)
.L_518:
        /*0004*/ 	.word	0x00000082


	//----- nvinfo : EIATTR_KPARAM_INFO
	.align		4
.L_519:
        /*0008*/ 	.byte	0x04, 0x17
        /*000a*/ 	.short	(.L_521 - .L_520)
.L_520:
        /*000c*/ 	.word	0x00000000
        /*0010*/ 	.short	0x0000
        /*0012*/ 	.short	0x0000
        /*0014*/ 	.byte	0x00, 0xf0, 0xa1, 0x04


	//----- nvinfo : EIATTR_SPARSE_MMA_MASK
	.align		4
.L_521:
        /*0018*/ 	.byte	0x03, 0x50
        /*001a*/ 	.short	0x0000


	//----- nvinfo : EIATTR_MAXREG_COUNT
	.align		4
        /*001c*/ 	.byte	0x03, 0x1b
        /*001e*/ 	.short	0x00ff


	//----- nvinfo : EIATTR_NUM_BARRIERS
	.align		4
        /*0020*/ 	.byte	0x02, 0x4c
        /*0022*/ 	.byte	0x01
	.zero		1


	//----- nvinfo : EIATTR_EXTERNS
	.align		4
        /*0024*/ 	.byte	0x04, 0x0f
        /*0026*/ 	.short	(.L_523 - .L_522)


	//   ....[0]....
	.align		4
.L_522:
        /*0028*/ 	.word	index@(__assertfail)


	//----- nvinfo : EIATTR_MERCURY_ISA_VERSION
	.align		4
.L_523:
        /*002c*/ 	.byte	0x03, 0x5f
        /*002e*/ 	.short	0x0101


	//----- nvinfo : EIATTR_COOP_GROUP_MASK_REGIDS
	.align		4
        /*0030*/ 	.byte	0x04, 0x29
        /*0032*/ 	.short	(.L_525 - .L_524)


	//   ....[0]....
.L_524:
        /*0034*/ 	.word	0xffffffff


	//   ....[1]....
        /*0038*/ 	.word	0xffffffff


	//   ....[2]....
        /*003c*/ 	.word	0xffffffff


	//   ....[3]....
        /*0040*/ 	.word	0xffffffff


	//   ....[4]....
        /*0044*/ 	.word	0xffffffff


	//   ....[5]....
        /*0048*/ 	.word	0xffffffff


	//   ....[6]....
        /*004c*/ 	.word	0xffffffff


	//   ....[7]....
        /*0050*/ 	.word	0xffffffff


	//   ....[8]....
        /*0054*/ 	.word	0xffffffff


	//   ....[9]....
        /*0058*/ 	.word	0xffffffff


	//   ....[10]....
        /*005c*/ 	.word	0xffffffff


	//   ....[11]....
        /*0060*/ 	.word	0xffffffff


	//   ....[12]....
        /*0064*/ 	.word	0xffffffff


	//   ....[13]....
        /*0068*/ 	.word	0xffffffff


	//   ....[14]....
        /*006c*/ 	.word	0xffffffff


	//   ....[15]....
        /*0070*/ 	.word	0xffffffff


	//   ....[16]....
        /*0074*/ 	.word	0xffffffff


	//   ....[17]....
        /*0078*/ 	.word	0xffffffff


	//   ....[18]....
        /*007c*/ 	.word	0xffffffff


	//   ....[19]....
        /*0080*/ 	.word	0x0500000f


	//   ....[20]....
        /*0084*/ 	.word	0x0500000f


	//   ....[21]....
        /*0088*/ 	.word	0x0500000f


	//   ....[22]....
        /*008c*/ 	.word	0x0500000f


	//   ....[23]....
        /*0090*/ 	.word	0x0500000f


	//   ....[24]....
        /*0094*/ 	.word	0x0500000f


	//   ....[25]....
        /*0098*/ 	.word	0x0500000f


	//   ....[26]....
        /*009c*/ 	.word	0x0500000f


	//   ....[27]....
        /*00a0*/ 	.word	0x0500000f


	//   ....[28]....
        /*00a4*/ 	.word	0x0500000f


	//----- nvinfo : EIATTR_COOP_GROUP_INSTR_OFFSETS
	.align		4
.L_525:
        /*00a8*/ 	.byte	0x04, 0x28
        /*00aa*/ 	.short	(.L_527 - .L_526)


	//   ....[0]....
.L_526:
        /*00ac*/ 	.word	0x00001b50


	//   ....[1]....
        /*00b0*/ 	.word	0x00001b70


	//   ....[2]....
        /*00b4*/ 	.word	0x00001b90


	//   ....[3]....
        /*00b8*/ 	.word	0x00001bb0


	//   ....[4]....
        /*00bc*/ 	.word	0x00001bd0


	//   ....[5]....
        /*00c0*/ 	.word	0x00002c10


	//   ....[6]....
        /*00c4*/ 	.word	0x00002c30


	//   ....[7]....
        /*00c8*/ 	.word	0x00002f20


	//   ....[8]....
        /*00cc*/ 	.word	0x00002f40


	//   ....[9]....
        /*00d0*/ 	.word	0x00002f60


	//   ....[10]....
        /*00d4*/ 	.word	0x000030d0


	//   ....[11]....
        /*00d8*/ 	.word	0x00003110


	//   ....[12]....
        /*00dc*/ 	.word	0x00003340


	//   ....[13]....
        /*00e0*/ 	.word	0x00003390


	//   ....[14]....
        /*00e4*/ 	.word	0x00003430


	//   ....[15]....
        /*00e8*/ 	.word	0x00003480


	//   ....[16]....
        /*00ec*/ 	.word	0x000034d0


	//   ....[17]....
        /*00f0*/ 	.word	0x000035d0


	//   ....[18]....
        /*00f4*/ 	.word	0x000035f0


	//   ....[19]....
        /*00f8*/ 	.word	0x00005e80


	//   ....[20]....
        /*00fc*/ 	.word	0x00005ee0


	//   ....[21]....
        /*0100*/ 	.word	0x00005f40


	//   ....[22]....
        /*0104*/ 	.word	0x00005fa0


	//   ....[23]....
        /*0108*/ 	.word	0x00006000


	//   ....[24]....
        /*010c*/ 	.word	0x00006080


	//   ....[25]....
        /*0110*/ 	.word	0x00006100


	//   ....[26]....
        /*0114*/ 	.word	0x00006190


	//   ....[27]....
        /*0118*/ 	.word	0x00006210


	//   ....[28]....
        /*011c*/ 	.word	0x00006270


	//----- nvinfo : EIATTR_SYSCALL_OFFSETS
	.align		4
.L_527:
        /*0120*/ 	.byte	0x04, 0x46
        /*0122*/ 	.short	(.L_529 - .L_528)


	//   ....[0]....
.L_528:
        /*0124*/ 	.word	0x00000f70


	//----- nvinfo : EIATTR_EXIT_INSTR_OFFSETS
	.align		4
.L_529:
        /*0128*/ 	.byte	0x04, 0x1c
        /*012a*/ 	.short	(.L_531 - .L_530)


	//   ....[0]....
.L_530:
        /*012c*/ 	.word	0x000000b0


	//   ....[1]....
        /*0130*/ 	.word	0x000059a0


	//   ....[2]....
        /*0134*/ 	.word	0x00005a90


	//   ....[3]....
        /*0138*/ 	.word	0x00005e30


	//----- nvinfo : EIATTR_CRS_STACK_SIZE
	.align		4
.L_531:
        /*013c*/ 	.byte	0x04, 0x1e
        /*013e*/ 	.short	(.L_533 - .L_532)
.L_532:
        /*0140*/ 	.word	0x00000000


	//----- nvinfo : EIATTR_CBANK_PARAM_SIZE
	.align		4
.L_533:
        /*0144*/ 	.byte	0x03, 0x19
        /*0146*/ 	.short	0x0128


	//----- nvinfo : EIATTR_PARAM_CBANK
	.align		4
        /*0148*/ 	.byte	0x04, 0x0a
        /*014a*/ 	.short	(.L_535 - .L_534)
	.align		4
.L_534:
        /*014c*/ 	.word	index@(.nv.constant0._ZN4mmha33masked_multihead_attention_kernelItLi128ELi128ELi4ELi16ELi64ELb0ELb0EEEv26Multihead_attention_paramsIT_XT5_EE)
        /*0150*/ 	.short	0x0210
        /*0152*/ 	.short	0x0128


	//----- nvinfo : EIATTR_SW_WAR
	.align		4
.L_535:
        /*0154*/ 	.byte	0x04, 0x36
        /*0156*/ 	.short	(.L_537 - .L_536)
.L_536:
        /*0158*/ 	.word	0x00000008
.L_537:


//--------------------- .nv.info._ZN4mmha33masked_multihead_attention_kernelIfLi128ELi128ELi1ELi32ELi256ELb0ELb1EEEv26Multihead_attention_paramsIT_XT5_EE --------------------------
	.section	.nv.info._ZN4mmha33masked_multihead_attention_kernelIfLi128ELi128ELi1ELi32ELi256ELb0ELb1EEEv26Multihead_attention_paramsIT_XT5_EE,"",@"SHT_CUDA_INFO"
	.sectionflags	@""
	.align	4


	//----- nvinfo : EIATTR_CUDA_API_VERSION
	.align		4
        /*0000*/ 	.byte	0x04, 0x37
        /*0002*/ 	.short	(.L_539 - .L_538)
.L_538:
        /*0004*/ 	.word	0x00000082


	//----- nvinfo : EIATTR_KPARAM_INFO
	.align		4
.L_539:
        /*0008*/ 	.byte	0x04, 0x17
        /*000a*/ 	.short	(.L_541 - .L_540)
.L_540:
        /*000c*/ 	.word	0x00000000
        /*0010*/ 	.short	0x0000
        /*0012*/ 	.short	0x0000
        /*0014*/ 	.byte	0x00, 0xf0, 0xa1, 0x04


	//----- nvinfo : EIATTR_SPARSE_MMA_MASK
	.align		4
.L_541:
        /*0018*/ 	.byte	0x03, 0x50
        /*001a*/ 	.short	0x0000


	//----- nvinfo : EIATTR_MAXREG_COUNT
	.align		4
        /*001c*/ 	.byte	0x03, 0x1b
        /*001e*/ 	.short	0x00ff


	//----- nvinfo : EIATTR_NUM_BARRIERS
	.align		4
        /*0020*/ 	.byte	0x02, 0x4c
        /*0022*/ 	.byte	0x01
	.zero		1


	//----- nvinfo : EIATTR_EXTERNS
	.align		4
        /*0024*/ 	.byte	0x04, 0x0f
        /*0026*/ 	.short	(.L_543 - .L_542)


	//   ....[0]....
	.align		4
.L_542:
        /*0028*/ 	.word	index@(__assertfail)


	//----- nvinfo : EIATTR_ANNOTATIONS
	.align		4
.L_543:
        /*002c*/ 	.byte	0x04, 0x55
        /*002e*/ 	.short	(.L_545 - .L_544)


	//   ....[0]....
.L_544:
        /* <DEDUP_REMOVED lines=25> */


	//----- nvinfo : EIATTR_MERCURY_ISA_VERSION
	.align		4
.L_545:
        /*01a8*/ 	.byte	0x03, 0x5f
        /*01aa*/ 	.short	0x0101


	//----- nvinfo : EIATTR_INT_WARP_WIDE_INSTR_OFFSETS
	.align		4
        /*01ac*/ 	.byte	0x04, 0x31
        /*01ae*/ 	.short	(.L_547 - .L_546)


	//   ....[0]....
.L_546:
        /*01b0*/ 	.word	0x00000c00


	//----- nvinfo : EIATTR_COOP_GROUP_MASK_REGIDS
	.align		4
.L_547:
        /*01b4*/ 	.byte	0x04, 0x29
        /*01b6*/ 	.short	(.L_549 - .L_548)


	//   ....[0]....
.L_548:
        /*01b8*/ 	.word	0xffffffff


	//   ....[1]....
        /*01bc*/ 	.word	0xffffffff


	//   ....[2]....
        /*01c0*/ 	.word	0xffffffff


	//   ....[3]....
        /*01c4*/ 	.word	0xffffffff


	//   ....[4]....
        /*01c8*/ 	.word	0xffffffff


	//   ....[5]....
        /*01cc*/ 	.word	0xffffffff


	//   ....[6]....
        /*01d0*/ 	.word	0xffffffff


	//   ....[7]....
        /*01d4*/ 	.word	0xffffffff


	//   ....[8]....
        /*01d8*/ 	.word	0xffffffff


	//   ....[9]....
        /*01dc*/ 	.word	0xffffffff


	//   ....[10]....
        /*01e0*/ 	.word	0xffffffff


	//   ....[11]....
        /*01e4*/ 	.word	0xffffffff


	//   ....[12]....
        /*01e8*/ 	.word	0xffffffff


	//   ....[13]....
        /*01ec*/ 	.word	0xffffffff


	//   ....[14]....
        /*01f0*/ 	.word	0xffffffff


	//   ....[15]....
        /*01f4*/ 	.word	0xffffffff


	//   ....[16]....
        /*01f8*/ 	.word	0xffffffff


	//   ....[17]....
        /*01fc*/ 	.word	0xffffffff


	//   ....[18]....
        /*0200*/ 	.word	0xffffffff


	//   ....[19]....
        /*0204*/ 	.word	0xffffffff


	//   ....[20]....
        /*0208*/ 	.word	0xffffffff


	//   ....[21]....
        /*020c*/ 	.word	0xffffffff


	//   ....[22]....
        /*0210*/ 	.word	0xffffffff


	//   ....[23]....
        /*0214*/ 	.word	0x0500000f


	//   ....[24]....
        /*0218*/ 	.word	0x0500000f


	//   ....[25]....
        /*021c*/ 	.word	0x0500000f


	//   ....[26]....
        /*0220*/ 	.word	0x0500000f


	//   ....[27]....
        /*0224*/ 	.word	0x0500000f


	//----- nvinfo : EIATTR_COOP_GROUP_INSTR_OFFSETS
	.align		4
.L_549:
        /*0228*/ 	.byte	0x04, 0x28
        /*022a*/ 	.short	(.L_551 - .L_550)


	//   ....[0]....
.L_550:
        /*022c*/ 	.word	0x00001b80


	//   ....[1]....
        /*0230*/ 	.word	0x00001ba0


	//   ....[2]....
        /*0234*/ 	.word	0x00001bc0


	//   ....[3]....
        /*0238*/ 	.word	0x00001be0


	//   ....[4]....
        /*023c*/ 	.word	0x00001c00


	//   ....[5]....
        /*0240*/ 	.word	0x00004ca0


	//   ....[6]....
        /*0244*/ 	.word	0x00004cd0


	//   ....[7]....
        /*0248*/ 	.word	0x00004d60


	//   ....[8]....
        /*024c*/ 	.word	0x00004da0


	//   ....[9]....
        /*0250*/ 	.word	0x00004e10


	//   ....[10]....
        /*0254*/ 	.word	0x00004e70


	//   ....[11]....
        /*0258*/ 	.word	0x00004eb0


	//   ....[12]....
        /*025c*/ 	.word	0x00004ee0


	//   ....[13]....
        /*0260*/ 	.word	0x00004f00


	//   ....[14]....
        /*0264*/ 	.word	0x00005100


	//   ....[15]....
        /*0268*/ 	.word	0x00005170


	//   ....[16]....
        /*026c*/ 	.word	0x00005200


	//   ....[17]....
        /*0270*/ 	.word	0x00005240


	//   ....[18]....
        /*0274*/ 	.word	0x00005290


	//   ....[19]....
        /*0278*/ 	.word	0x00005300


	//   ....[20]....
        /*027c*/ 	.word	0x00005320


	//   ....[21]....
        /*0280*/ 	.word	0x00005340


	//   ....[22]....
        /*0284*/ 	.word	0x00005360


	//   ....[23]....
        /*0288*/ 	.word	0x000079f0


	//   ....[24]....
        /*028c*/ 	.word	0x00007a50


	//   ....[25]....
        /*0290*/ 	.word	0x00007ab0


	//   ....[26]....
        /*0294*/ 	.word	0x00007b10


	//   ....[27]....
        /*0298*/ 	.word	0x00007b70


	//----- nvinfo : EIATTR_SYSCALL_OFFSETS
	.align		4
.L_551:
        /*029c*/ 	.byte	0x04, 0x46
        /*029e*/ 	.short	(.L_553 - .L_552)


	//   ....[0]....
.L_552:
        /*02a0*/ 	.word	0x00001140


	//----- nvinfo : EIATTR_EXIT_INSTR_OFFSETS
	.align		4
.L_553:
        /*02a4*/ 	.byte	0x04, 0x1c
        /*02a6*/ 	.short	(.L_555 - .L_554)


	//   ....[0]....
.L_554:
        /*02a8*/ 	.word	0x000000e0


	//   ....[1]....
        /*02ac*/ 	.word	0x00007730


	//   ....[2]....
        /*02b0*/ 	.word	0x000077e0


	//   ....[3]....
        /*02b4*/ 	.word	0x000079a0


	//----- nvinfo : EIATTR_CRS_STACK_SIZE
	.align		4
.L_555:
        /*02b8*/ 	.byte	0x04, 0x1e
        /*02ba*/ 	.short	(.L_557 - .L_556)
.L_556:
        /*02bc*/ 	.word	0x00000000


	//----- nvinfo : EIATTR_CBANK_PARAM_SIZE
	.align		4
.L_557:
        /*02c0*/ 	.byte	0x03, 0x19
        /*02c2*/ 	.short	0x0128


	//----- nvinfo : EIATTR_PARAM_CBANK
	.align		4
        /*02c4*/ 	.byte	0x04, 0x0a
        /*02c6*/ 	.short	(.L_559 - .L_558)
	.align		4
.L_558:
        /*02c8*/ 	.word	index@(.nv.constant0._ZN4mmha33masked_multihead_attention_kernelIfLi128ELi128ELi1ELi32ELi256ELb0ELb1EEEv26Multihead_attention_paramsIT_XT5_EE)
        /*02cc*/ 	.short	0x0210
        /*02ce*/ 	.short	0x0128


	//----- nvinfo : EIATTR_SW_WAR
	.align		4
.L_559:
        /*02d0*/ 	.byte	0x04, 0x36
        /*02d2*/ 	.short	(.L_561 - .L_560)
.L_560:
        /*02d4*/ 	.word	0x00000008
.L_561:


//--------------------- .nv.info._ZN4mmha33masked_multihead_attention_kernelIfLi128ELi128ELi2ELi32ELi128ELb0ELb1EEEv26Multihead_attention_paramsIT_XT5_EE --------------------------
	.section	.nv.info._ZN4mmha33masked_multihead_attention_kernelIfLi128ELi128ELi2ELi32ELi128ELb0ELb1EEEv26Multihead_attention_paramsIT_XT5_EE,"",@"SHT_CUDA_INFO"
	.sectionflags	@""
	.align	4


	//----- nvinfo : EIATTR_CUDA_API_VERSION
	.align		4
        /*0000*/ 	.byte	0x04, 0x37
        /*0002*/ 	.short	(.L_563 - .L_562)
.L_562:
        /*0004*/ 	.word	0x00000082


	//----- nvinfo : EIATTR_KPARAM_INFO
	.align		4
.L_563:
        /*0008*/ 	.byte	0x04, 0x17
        /*000a*/ 	.short	(.L_565 - .L_564)
.L_564:
        /*000c*/ 	.word	0x00000000
        /*0010*/ 	.short	0x0000
        /*0012*/ 	.short	0x0000
        /*0014*/ 	.byte	0x00, 0xf0, 0xa1, 0x04


	//----- nvinfo : EIATTR_SPARSE_MMA_MASK
	.align		4
.L_565:
        /*0018*/ 	.byte	0x03, 0x50
        /*001a*/ 	.short	0x0000


	//----- nvinfo : EIATTR_MAXREG_COUNT
	.align		4
        /*001c*/ 	.byte	0x03, 0x1b
        /*001e*/ 	.short	0x00ff


	//----- nvinfo : EIATTR_NUM_BARRIERS
	.align		4
        /*0020*/ 	.byte	0x02, 0x4c
        /*0022*/ 	.byte	0x01
	.zero		1


	//----- nvinfo : EIATTR_EXTERNS
	.align		4
        /*0024*/ 	.byte	0x04, 0x0f
        /*0026*/ 	.short	(.L_567 - .L_566)


	//   ....[0]....
	.align		4
.L_566:
        /*0028*/ 	.word	index@(__assertfail)


	//----- nvinfo : EIATTR_MERCURY_ISA_VERSION
	.align		4
.L_567:
        /*002c*/ 	.byte	0x03, 0x5f
        /*002e*/ 	.short	0x0101


	//----- nvinfo : EIATTR_COOP_GROUP_MASK_REGIDS
	.align		4
        /*0030*/ 	.byte	0x04, 0x29
        /*0032*/ 	.short	(.L_569 - .L_568)


	//   ....[0]....
.L_568:
        /*0034*/ 	.word	0xffffffff


	//   ....[1]....
        /*0038*/ 	.word	0xffffffff


	//   ....[2]....
        /*003c*/ 	.word	0xffffffff


	//   ....[3]....
        /*0040*/ 	.word	0xffffffff


	//   ....[4]....
        /*0044*/ 	.word	0xffffffff


	//   ....[5]....
        /*0048*/ 	.word	0xffffffff


	//   ....[6]....
        /*004c*/ 	.word	0xffffffff


	//   ....[7]....
        /*0050*/ 	.word	0xffffffff


	//   ....[8]....
        /*0054*/ 	.word	0xffffffff


	//   ....[9]....
        /*0058*/ 	.word	0xffffffff


	//   ....[10]....
        /*005c*/ 	.word	0xffffffff


	//   ....[11]....
        /*0060*/ 	.word	0xffffffff


	//   ....[12]....
        /*0064*/ 	.word	0xffffffff


	//   ....[13]....
        /*0068*/ 	.word	0xffffffff


	//   ....[14]....
        /*006c*/ 	.word	0xffffffff


	//   ....[15]....
        /*0070*/ 	.word	0xffffffff


	//   ....[16]....
        /*0074*/ 	.word	0xffffffff


	//   ....[17]....
        /*0078*/ 	.word	0xffffffff


	//   ....[18]....
        /*007c*/ 	.word	0xffffffff


	//   ....[19]....
        /*0080*/ 	.word	0xffffffff


	//   ....[20]....
        /*0084*/ 	.word	0xffffffff


	//   ....[21]....
        /*0088*/ 	.word	0x0500000f


	//   ....[22]....
        /*008c*/ 	.word	0x0500000f


	//   ....[23]....
        /*0090*/ 	.word	0x0500000f


	//   ....[24]....
        /*0094*/ 	.word	0x0500000f


	//   ....[25]....
        /*0098*/ 	.word	0x0500000f


	//   ....[26]....
        /*009c*/ 	.word	0x0500000f


	//   ....[27]....
        /*00a0*/ 	.word	0x0500000f


	//   ....[28]....
        /*00a4*/ 	.word	0x0500000f


	//   ....[29]....
        /*00a8*/ 	.word	0x0500000f


	//   ....[30]....
        /*00ac*/ 	.word	0x0500000f


	//----- nvinfo : EIATTR_COOP_GROUP_INSTR_OFFSETS
	.align		4
.L_569:
        /*00b0*/ 	.byte	0x04, 0x28
        /*00b2*/ 	.short	(.L_571 - .L_570)


	//   ....[0]....
.L_570:
        /*00b4*/ 	.word	0x00001a00


	//   ....[1]....
        /*00b8*/ 	.word	0x00001a20


	//   ....[2]....
        /*00bc*/ 	.word	0x00001a40


	//   ....[3]....
        /*00c0*/ 	.word	0x00001a60


	//   ....[4]....
        /*00c4*/ 	.word	0x00001a80


	//   ....[5]....
        /*00c8*/ 	.word	0x000040b0


	//   ....[6]....
        /*00cc*/ 	.word	0x000042e0


	//   ....[7]....
        /*00d0*/ 	.word	0x00004300


	//   ....[8]....
        /*00d4*/ 	.word	0x00004320


	//   ....[9]....
        /*00d8*/ 	.word	0x00004340


	//   ....[10]....
        /*00dc*/ 	.word	0x000044f0


	//   ....[11]....
        /*00e0*/ 	.word	0x00004510


	//   ....[12]....
        /*00e4*/ 	.word	0x00004530


	//   ....[13]....
        /*00e8*/ 	.word	0x00004700


	//   ....[14]....
        /*00ec*/ 	.word	0x00004740


	//   ....[15]....
        /*00f0*/ 	.word	0x000047d0


	//   ....[16]....
        /*00f4*/ 	.word	0x00004820


	//   ....[17]....
        /*00f8*/ 	.word	0x00004860


	//   ....[18]....
        /*00fc*/ 	.word	0x000048c0


	//   ....[19]....
        /*0100*/ 	.word	0x000048e0


	//   ....[20]....
        /*0104*/ 	.word	0x00004910


	//   ....[21]....
        /*0108*/ 	.word	0x00006cd0


	//   ....[22]....
        /*010c*/ 	.word	0x00006d30


	//   ....[23]....
        /*0110*/ 	.word	0x00006d90


	//   ....[24]....
        /*0114*/ 	.word	0x00006df0


	//   ....[25]....
        /*0118*/ 	.word	0x00006e50


	//   ....[26]....
        /*011c*/ 	.word	0x00006ed0


	//   ....[27]....
        /*0120*/ 	.word	0x00006f70


	//   ....[28]....
        /*0124*/ 	.word	0x00006ff0


	//   ....[29]....
        /*0128*/ 	.word	0x00007050


	//   ....[30]....
        /*012c*/ 	.word	0x000070b0


	//----- nvinfo : EIATTR_SYSCALL_OFFSETS
	.align		4
.L_571:
        /*0130*/ 	.byte	0x04, 0x46
        /*0132*/ 	.short	(.L_573 - .L_572)


	//   ....[0]....
.L_572:
        /*0134*/ 	.word	0x00000fd0


	//----- nvinfo : EIATTR_EXIT_INSTR_OFFSETS
	.align		4
.L_573:
        /*0138*/ 	.byte	0x04, 0x1c
        /*013a*/ 	.short	(.L_575 - .L_574)


	//   ....[0]....
.L_574:
        /*013c*/ 	.word	0x000000b0


	//   ....[1]....
        /*0140*/ 	.word	0x00006a10


	//   ....[2]....
        /*0144*/ 	.word	0x00006ac0


	//   ....[3]....
        /*0148*/ 	.word	0x00006c80


	//----- nvinfo : EIATTR_CRS_STACK_SIZE
	.align		4
.L_575:
        /*014c*/ 	.byte	0x04, 0x1e
        /*014e*/ 	.short	(.L_577 - .L_576)
.L_576:
        /*0150*/ 	.word	0x00000000


	//----- nvinfo : EIATTR_CBANK_PARAM_SIZE
	.align		4
.L_577:
        /*0154*/ 	.byte	0x03, 0x19
        /*0156*/ 	.short	0x0128


	//----- nvinfo : EIATTR_PARAM_CBANK
	.align		4
        /*0158*/ 	.byte	0x04, 0x0a
        /*015a*/ 	.short	(.L_579 - .L_578)
	.align		4
.L_578:
        /*015c*/ 	.word	index@(.nv.constant0._ZN4mmha33masked_multihead_attention_kernelIfLi128ELi128ELi2ELi32ELi128ELb0ELb1EEEv26Multihead_attention_paramsIT_XT5_EE)
        /*0160*/ 	.short	0x0210
        /*0162*/ 	.short	0x0128


	//----- nvinfo : EIATTR_SW_WAR
	.align		4
.L_579:
        /*0164*/ 	.byte	0x04, 0x36
        /*0166*/ 	.short	(.L_581 - .L_580)
.L_580:
        /*0168*/ 	.word	0x00000008
.L_581:


//--------------------- .nv.info._ZN4mmha33masked_multihead_attention_kernelIfLi128ELi128ELi4ELi32ELi64ELb0ELb1EEEv26Multihead_attention_paramsIT_XT5_EE --------------------------
	.section	.nv.info._ZN4mmha33masked_multihead_attention_kernelIfLi128ELi128ELi4ELi32ELi64ELb0ELb1EEEv26Multihead_attention_paramsIT_XT5_EE,"",@"SHT_CUDA_INFO"
	.sectionflags	@""
	.align	4


	//----- nvinfo : EIATTR_CUDA_API_VERSION
	.align		4
        /*0000*/ 	.byte	0x04, 0x37
        /*0002*/ 	.short	(.L_583 - .L_582)
.L_582:
        /*0004*/ 	.word	0x00000082


	//----- nvinfo : EIATTR_KPARAM_INFO
	.align		4
.L_583:
        /*0008*/ 	.byte	0x04, 0x17
        /*000a*/ 	.short	(.L_585 - .L_584)
.L_584:
        /*000c*/ 	.word	0x00000000
        /*0010*/ 	.short	0x0000
        /*0012*/ 	.short	0x0000
        /*0014*/ 	.byte	0x00, 0xf0, 0xa1, 0x04


	//----- nvinfo : EIATTR_SPARSE_MMA_MASK
	.align		4
.L_585:
        /*0018*/ 	.byte	0x03, 0x50
        /*001a*/ 	.short	0x0000


	//----- nvinfo : EIATTR_MAXREG_COUNT
	.align		4
        /*001c*/ 	.byte	0x03, 0x1b
        /*001e*/ 	.short	0x00ff


	//----- nvinfo : EIATTR_NUM_BARRIERS
	.align		4
        /*0020*/ 	.byte	0x02, 0x4c
        /*0022*/ 	.byte	0x01
	.zero		1


	//----- nvinfo : EIATTR_EXTERNS
	.align		4
        /*0024*/ 	.byte	0x04, 0x0f
        /*0026*/ 	.short	(.L_587 - .L_586)


	//   ....[0]....
	.align		4
.L_586:
        /*0028*/ 	.word	index@(__assertfail)


	//----- nvinfo : EIATTR_MERCURY_ISA_VERSION
	.align		4
.L_587:
        /*002c*/ 	.byte	0x03, 0x5f
        /*002e*/ 	.short	0x0101


	//----- nvinfo : EIATTR_COOP_GROUP_MASK_REGIDS
	.align		4
        /*0030*/ 	.byte	0x04, 0x29
        /*0032*/ 	.short	(.L_589 - .L_588)


	//   ....[0]....
.L_588:
        /*0034*/ 	.word	0xffffffff


	//   ....[1]....
        /*0038*/ 	.word	0xffffffff


	//   ....[2]....
        /*003c*/ 	.word	0xffffffff


	//   ....[3]....
        /*0040*/ 	.word	0xffffffff


	//   ....[4]....
        /*0044*/ 	.word	0xffffffff


	//   ....[5]....
        /*0048*/ 	.word	0xffffffff


	//   ....[6]....
        /*004c*/ 	.word	0xffffffff


	//   ....[7]....
        /*0050*/ 	.word	0xffffffff


	//   ....[8]....
        /*0054*/ 	.word	0xffffffff


	//   ....[9]....
        /*0058*/ 	.word	0xffffffff


	//   ....[10]....
        /*005c*/ 	.word	0xffffffff


	//   ....[11]....
        /*0060*/ 	.word	0xffffffff


	//   ....[12]....
        /*0064*/ 	.word	0xffffffff


	//   ....[13]....
        /*0068*/ 	.word	0xffffffff


	//   ....[14]....
        /*006c*/ 	.word	0xffffffff


	//   ....[15]....
        /*0070*/ 	.word	0xffffffff


	//   ....[16]....
        /*0074*/ 	.word	0xffffffff


	//   ....[17]....
        /*0078*/ 	.word	0xffffffff


	//   ....[18]....
        /*007c*/ 	.word	0xffffffff


	//   ....[19]....
        /*0080*/ 	.word	0x0500000f


	//   ....[20]....
        /*0084*/ 	.word	0x0500000f


	//   ....[21]....
        /*0088*/ 	.word	0x0500000f


	//   ....[22]....
        /*008c*/ 	.word	0x0500000f


	//   ....[23]....
        /*0090*/ 	.word	0x0500000f


	//   ....[24]....
        /*0094*/ 	.word	0x0500000f


	//   ....[25]....
        /*0098*/ 	.word	0x0500000f


	//   ....[26]....
        /*009c*/ 	.word	0x0500000f


	//   ....[27]....
        /*00a0*/ 	.word	0x0500000f


	//   ....[28]....
        /*00a4*/ 	.word	0x0500000f


	//----- nvinfo : EIATTR_COOP_GROUP_INSTR_OFFSETS
	.align		4
.L_589:
        /*00a8*/ 	.byte	0x04, 0x28
        /*00aa*/ 	.short	(.L_591 - .L_590)


	//   ....[0]....
.L_590:
        /*00ac*/ 	.word	0x000019f0


	//   ....[1]....
        /*00b0*/ 	.word	0x00001a10


	//   ....[2]....
        /*00b4*/ 	.word	0x00001a30


	//   ....[3]....
        /*00b8*/ 	.word	0x00001a50


	//   ....[4]....
        /*00bc*/ 	.word	0x00001a70


	//   ....[5]....
        /*00c0*/ 	.word	0x00003ed0


	//   ....[6]....
        /*00c4*/ 	.word	0x00003ef0


	//   ....[7]....
        /*00c8*/ 	.word	0x000041a0


	//   ....[8]....
        /*00cc*/ 	.word	0x000041c0


	//   ....[9]....
        /*00d0*/ 	.word	0x000041e0


	//   ....[10]....
        /*00d4*/ 	.word	0x00004380


	//   ....[11]....
        /*00d8*/ 	.word	0x000043a0


	//   ....[12]....
        /*00dc*/ 	.word	0x00004570


	//   ....[13]....
        /*00e0*/ 	.word	0x000045c0


	//   ....[14]....
        /*00e4*/ 	.word	0x00004650


	//   ....[15]....
        /*00e8*/ 	.word	0x000046a0


	//   ....[16]....
        /*00ec*/ 	.word	0x000046e0


	//   ....[17]....
        /*00f0*/ 	.word	0x00004750


	//   ....[18]....
        /*00f4*/ 	.word	0x00004770


	//   ....[19]....
        /*00f8*/ 	.word	0x00006a70


	//   ....[20]....
        /*00fc*/ 	.word	0x00006ad0


	//   ....[21]....
        /*0100*/ 	.word	0x00006b30


	//   ....[22]....
        /*0104*/ 	.word	0x00006b90


	//   ....[23]....
        /*0108*/ 	.word	0x00006bf0


	//   ....[24]....
        /*010c*/ 	.word	0x00006c70


	//   ....[25]....
        /*0110*/ 	.word	0x00006cf0


	//   ....[26]....
        /*0114*/ 	.word	0x00006d80


	//   ....[27]....
        /*0118*/ 	.word	0x00006e00


	//   ....[28]....
        /*011c*/ 	.word	0x00006e60


	//----- nvinfo : EIATTR_SYSCALL_OFFSETS
	.align		4
.L_591:
        /*0120*/ 	.byte	0x04, 0x46
        /*0122*/ 	.short	(.L_593 - .L_592)


	//   ....[0]....
.L_592:
        /*0124*/ 	.word	0x00000fc0


	//----- nvinfo : EIATTR_EXIT_INSTR_OFFSETS
	.align		4
.L_593:
        /*0128*/ 	.byte	0x04, 0x1c
        /*012a*/ 	.short	(.L_595 - .L_594)


	//   ....[0]....
.L_594:
        /*012c*/ 	.word	0x000000b0


	//   ....[1]....
        /*0130*/ 	.word	0x000067b0


	//   ....[2]....
        /*0134*/ 	.word	0x00006860


	//   ....[3]....
        /*0138*/ 	.word	0x00006a20


	//----- nvinfo : EIATTR_CRS_STACK_SIZE
	.align		4
.L_595:
        /*013c*/ 	.byte	0x04, 0x1e
        /*013e*/ 	.short	(.L_597 - .L_596)
.L_596:
        /*0140*/ 	.word	0x00000000


	//----- nvinfo : EIATTR_CBANK_PARAM_SIZE
	.align		4
.L_597:
        /*0144*/ 	.byte	0x03, 0x19
        /*0146*/ 	.short	0x0128


	//----- nvinfo : EIATTR_PARAM_CBANK
	.align		4
        /*0148*/ 	.byte	0x04, 0x0a
        /*014a*/ 	.short	(.L_599 - .L_598)
	.align		4
.L_598:
        /*014c*/ 	.word	index@(.nv.constant0._ZN4mmha33masked_multihead_attention_kernelIfLi128ELi128ELi4ELi32ELi64ELb0ELb1EEEv26Multihead_attention_paramsIT_XT5_EE)
        /*0150*/ 	.short	0x0210
        /*0152*/ 	.short	0x0128


	//----- nvinfo : EIATTR_SW_WAR
	.align		4
.L_599:
        /*0154*/ 	.byte	0x04, 0x36
        /*0156*/ 	.short	(.L_601 - .L_600)
.L_600:
        /*0158*/ 	.word	0x00000008
.L_601:


//--------------------- .nv.info._ZN4mmha33masked_multihead_attention_kernelIfLi128ELi128ELi1ELi32ELi256ELb0ELb0EEEv26Multihead_attention_paramsIT_XT5_EE --------------------------
	.section	.nv.info._ZN4mmha33masked_multihead_attention_kernelIfLi128ELi128ELi1ELi32ELi256ELb0ELb0EEEv26Multihead_attention_paramsIT_XT5_EE,"",@"SHT_CUDA_INFO"
	.sectionflags	@""
	.align	4


	//----- nvinfo : EIATTR_CUDA_API_VERSION
	.align		4
        /*0000*/ 	.byte	0x04, 0x37
        /*0002*/ 	.short	(.L_603 - .L_602)
.L_602:
        /*0004*/ 	.word	0x00000082


	//----- nvinfo : EIATTR_KPARAM_INFO
	.align		4
.L_603:
        /*0008*/ 	.byte	0x04, 0x17
        /*000a*/ 	.short	(.L_605 - .L_604)
.L_604:
        /*000c*/ 	.word	0x00000000
        /*0010*/ 	.short	0x0000
        /*0012*/ 	.short	0x0000
        /*0014*/ 	.byte	0x00, 0xf0, 0xa1, 0x04


	//----- nvinfo : EIATTR_SPARSE_MMA_MASK
	.align		4
.L_605:
        /*0018*/ 	.byte	0x03, 0x50
        /*001a*/ 	.short	0x0000


	//----- nvinfo : EIATTR_MAXREG_COUNT
	.align		4
        /*001c*/ 	.byte	0x03, 0x1b
        /*001e*/ 	.short	0x00ff


	//----- nvinfo : EIATTR_NUM_BARRIERS
	.align		4
        /*0020*/ 	.byte	0x02, 0x4c
        /*0022*/ 	.byte	0x01
	.zero		1


	//----- nvinfo : EIATTR_EXTERNS
	.align		4
        /*0024*/ 	.byte	0x04, 0x0f
        /*0026*/ 	.short	(.L_607 - .L_606)


	//   ....[0]....
	.align		4
.L_606:
        /*0028*/ 	.word	index@(__assertfail)


	//----- nvinfo : EIATTR_ANNOTATIONS
	.align		4
.L_607:
        /*002c*/ 	.byte	0x04, 0x55
        /*002e*/ 	.short	(.L_609 - .L_608)


	//   ....[0]....
.L_608:
        /* <DEDUP_REMOVED lines=27> */


	//----- nvinfo : EIATTR_MERCURY_ISA_VERSION
	.align		4
.L_609:
        /*01c8*/ 	.byte	0x03, 0x5f
        /*01ca*/ 	.short	0x0101


	//----- nvinfo : EIATTR_INT_WARP_WIDE_INSTR_OFFSETS
	.align		4
        /*01cc*/ 	.byte	0x04, 0x31
        /*01ce*/ 	.short	(.L_611 - .L_610)


	//   ....[0]....
.L_610:
        /*01d0*/ 	.word	0x00000c00


	//----- nvinfo : EIATTR_COOP_GROUP_MASK_REGIDS
	.align		4
.L_611:
        /*01d4*/ 	.byte	0x04, 0x29
        /*01d6*/ 	.short	(.L_613 - .L_612)


	//   ....[0]....
.L_612:
        /*01d8*/ 	.word	0xffffffff


	//   ....[1]....
        /*01dc*/ 	.word	0xffffffff


	//   ....[2]....
        /*01e0*/ 	.word	0xffffffff


	//   ....[3]....
        /*01e4*/ 	.word	0xffffffff


	//   ....[4]....
        /*01e8*/ 	.word	0xffffffff


	//   ....[5]....
        /*01ec*/ 	.word	0xffffffff


	//   ....[6]....
        /*01f0*/ 	.word	0xffffffff


	//   ....[7]....
        /*01f4*/ 	.word	0xffffffff


	//   ....[8]....
        /*01f8*/ 	.word	0xffffffff


	//   ....[9]....
        /*01fc*/ 	.word	0xffffffff


	//   ....[10]....
        /*0200*/ 	.word	0xffffffff


	//   ....[11]....
        /*0204*/ 	.word	0xffffffff


	//   ....[12]....
        /*0208*/ 	.word	0xffffffff


	//   ....[13]....
        /*020c*/ 	.word	0xffffffff


	//   ....[14]....
        /*0210*/ 	.word	0xffffffff


	//   ....[15]....
        /*0214*/ 	.word	0xffffffff


	//   ....[16]....
        /*0218*/ 	.word	0xffffffff


	//   ....[17]....
        /*021c*/ 	.word	0xffffffff


	//   ....[18]....
        /*0220*/ 	.word	0xffffffff


	//   ....[19]....
        /*0224*/ 	.word	0xffffffff


	//   ....[20]....
        /*0228*/ 	.word	0xffffffff


	//   ....[21]....
        /*022c*/ 	.word	0xffffffff


	//   ....[22]....
        /*0230*/ 	.word	0xffffffff


	//   ....[23]....
        /*0234*/ 	.word	0x0500000f


	//   ....[24]....
        /*0238*/ 	.word	0x0500000f


	//   ....[25]....
        /*023c*/ 	.word	0x0500000f


	//   ....[26]....
        /*0240*/ 	.word	0x0500000f


	//   ....[27]....
        /*0244*/ 	.word	0x0500000f


	//----- nvinfo : EIATTR_COOP_GROUP_INSTR_OFFSETS
	.align		4
.L_613:
        /*0248*/ 	.byte	0x04, 0x28
        /*024a*/ 	.short	(.L_615 - .L_614)


	//   ....[0]....
.L_614:
        /*024c*/ 	.word	0x00001b80


	//   ....[1]....
        /*0250*/ 	.word	0x00001ba0


	//   ....[2]....
        /*0254*/ 	.word	0x00001bc0


	//   ....[3]....
        /*0258*/ 	.word	0x00001be0


	//   ....[4]....
        /*025c*/ 	.word	0x00001c00


	//   ....[5]....
        /*0260*/ 	.word	0x000041f0


	//   ....[6]....
        /*0264*/ 	.word	0x00004220


	//   ....[7]....
        /*0268*/ 	.word	0x000042b0


	//   ....[8]....
        /*026c*/ 	.word	0x000042f0


	//   ....[9]....
        /*0270*/ 	.word	0x00004360


	//   ....[10]....
        /*0274*/ 	.word	0x000043c0


	//   ....[11]....
        /*0278*/ 	.word	0x00004400


	//   ....[12]....
        /*027c*/ 	.word	0x00004430


	//   ....[13]....
        /*0280*/ 	.word	0x00004450


	//   ....[14]....
        /*0284*/ 	.word	0x00004660


	//   ....[15]....
        /*0288*/ 	.word	0x000046d0


	//   ....[16]....
        /*028c*/ 	.word	0x00004760


	//   ....[17]....
        /*0290*/ 	.word	0x000047a0


	//   ....[18]....
        /*0294*/ 	.word	0x000047f0


	//   ....[19]....
        /*0298*/ 	.word	0x00004860


	//   ....[20]....
        /*029c*/ 	.word	0x00004880


	//   ....[21]....
        /*02a0*/ 	.word	0x000048a0


	//   ....[22]....
        /*02a4*/ 	.word	0x000048c0


	//   ....[23]....
        /*02a8*/ 	.word	0x00007420


	//   ....[24]....
        /*02ac*/ 	.word	0x00007480


	//   ....[25]....
        /*02b0*/ 	.word	0x000074e0


	//   ....[26]....
        /*02b4*/ 	.word	0x00007540


	//   ....[27]....
        /*02b8*/ 	.word	0x000075a0


	//----- nvinfo : EIATTR_SYSCALL_OFFSETS
	.align		4
.L_615:
        /*02bc*/ 	.byte	0x04, 0x46
        /*02be*/ 	.short	(.L_617 - .L_616)


	//   ....[0]....
.L_616:
        /*02c0*/ 	.word	0x00001140


	//----- nvinfo : EIATTR_EXIT_INSTR_OFFSETS
	.align		4
.L_617:
        /*02c4*/ 	.byte	0x04, 0x1c
        /*02c6*/ 	.short	(.L_619 - .L_618)


	//   ....[0]....
.L_618:
        /*02c8*/ 	.word	0x000000e0


	//   ....[1]....
        /*02cc*/ 	.word	0x00007160


	//   ....[2]....
        /*02d0*/ 	.word	0x00007210


	//   ....[3]....
        /*02d4*/ 	.word	0x000073d0


	//----- nvinfo : EIATTR_CRS_STACK_SIZE
	.align		4
.L_619:
        /*02d8*/ 	.byte	0x04, 0x1e
        /*02da*/ 	.short	(.L_621 - .L_620)
.L_620:
        /*02dc*/ 	.word	0x00000000


	//----- nvinfo : EIATTR_CBANK_PARAM_SIZE
	.align		4
.L_621:
        /*02e0*/ 	.byte	0x03, 0x19
        /*02e2*/ 	.short	0x0128


	//----- nvinfo : EIATTR_PARAM_CBANK
	.align		4
        /*02e4*/ 	.byte	0x04, 0x0a
        /*02e6*/ 	.short	(.L_623 - .L_622)
	.align		4
.L_622:
        /*02e8*/ 	.word	index@(.nv.constant0._ZN4mmha33masked_multihead_attention_kernelIfLi128ELi128ELi1ELi32ELi256ELb0ELb0EEEv26Multihead_attention_paramsIT_XT5_EE)
        /*02ec*/ 	.short	0x0210
        /*02ee*/ 	.short	0x0128


	//----- nvinfo : EIATTR_SW_WAR
	.align		4
.L_623:
        /*02f0*/ 	.byte	0x04, 0x36
        /*02f2*/ 	.short	(.L_625 - .L_624)
.L_624:
        /*02f4*/ 	.word	0x00000008
.L_625:


//--------------------- .nv.info._ZN4mmha33masked_multihead_attention_kernelIfLi128ELi128ELi2ELi32ELi128ELb0ELb0EEEv26Multihead_attention_paramsIT_XT5_EE --------------------------
	.section	.nv.info._ZN4mmha33masked_multihead_attention_kernelIfLi128ELi128ELi2ELi32ELi128ELb0ELb0EEEv26Multihead_attention_paramsIT_XT5_EE,"",@"SHT_CUDA_INFO"
	.sectionflags	@""
	.align	4


	//----- nvinfo : EIATTR_CUDA_API_VERSION
	.align		4
        /*0000*/ 	.byte	0x04, 0x37
        /*0002*/ 	.short	(.L_627 - .L_626)
.L_626:
        /*0004*/ 	.word	0x00000082


	//----- nvinfo : EIATTR_KPARAM_INFO
	.align		4
.L_627:
        /*0008*/ 	.byte	0x04, 0x17
        /*000a*/ 	.short	(.L_629 - .L_628)
.L_628:
        /*000c*/ 	.word	0x00000000
        /*0010*/ 	.short	0x0000
        /*0012*/ 	.short	0x0000
        /*0014*/ 	.byte	0x00, 0xf0, 0xa1, 0x04


	//----- nvinfo : EIATTR_SPARSE_MMA_MASK
	.align		4
.L_629:
        /*0018*/ 	.byte	0x03, 0x50
        /*001a*/ 	.short	0x0000


	//----- nvinfo : EIATTR_MAXREG_COUNT
	.align		4
        /*001c*/ 	.byte	0x03, 0x1b
        /*001e*/ 	.short	0x00ff


	//----- nvinfo : EIATTR_NUM_BARRIERS
	.align		4
        /*0020*/ 	.byte	0x02, 0x4c
        /*0022*/ 	.byte	0x01
	.zero		1


	//----- nvinfo : EIATTR_EXTERNS
	.align		4
        /*0024*/ 	.byte	0x04, 0x0f
        /*0026*/ 	.short	(.L_631 - .L_630)


	//   ....[0]....
	.align		4
.L_630:
        /*0028*/ 	.word	index@(__assertfail)


	//----- nvinfo : EIATTR_MERCURY_ISA_VERSION
	.align		4
.L_631:
        /*002c*/ 	.byte	0x03, 0x5f
        /*002e*/ 	.short	0x0101


	//----- nvinfo : EIATTR_COOP_GROUP_MASK_REGIDS
	.align		4
        /*0030*/ 	.byte	0x04, 0x29
        /*0032*/ 	.short	(.L_633 - .L_632)


	//   ....[0]....
.L_632:
        /*0034*/ 	.word	0xffffffff


	//   ....[1]....
        /*0038*/ 	.word	0xffffffff


	//   ....[2]....
        /*003c*/ 	.word	0xffffffff


	//   ....[3]....
        /*0040*/ 	.word	0xffffffff


	//   ....[4]....
        /*0044*/ 	.word	0xffffffff


	//   ....[5]....
        /*0048*/ 	.word	0xffffffff


	//   ....[6]....
        /*004c*/ 	.word	0xffffffff


	//   ....[7]....
        /*0050*/ 	.word	0xffffffff


	//   ....[8]....
        /*0054*/ 	.word	0xffffffff


	//   ....[9]....
        /*0058*/ 	.word	0xffffffff


	//   ....[10]....
        /*005c*/ 	.word	0xffffffff


	//   ....[11]....
        /*0060*/ 	.word	0xffffffff


	//   ....[12]....
        /*0064*/ 	.word	0xffffffff


	//   ....[13]....
        /*0068*/ 	.word	0xffffffff


	//   ....[14]....
        /*006c*/ 	.word	0xffffffff


	//   ....[15]....
        /*0070*/ 	.word	0xffffffff


	//   ....[16]....
        /*0074*/ 	.word	0xffffffff


	//   ....[17]....
        /*0078*/ 	.word	0xffffffff


	//   ....[18]....
        /*007c*/ 	.word	0xffffffff


	//   ....[19]....
        /*0080*/ 	.word	0xffffffff


	//   ....[20]....
        /*0084*/ 	.word	0xffffffff


	//   ....[21]....
        /*0088*/ 	.word	0x0500000f


	//   ....[22]....
        /*008c*/ 	.word	0x0500000f


	//   ....[23]....
        /*0090*/ 	.word	0x0500000f


	//   ....[24]....
        /*0094*/ 	.word	0x0500000f


	//   ....[25]....
        /*0098*/ 	.word	0x0500000f


	//   ....[26]....
        /*009c*/ 	.word	0x0500000f


	//   ....[27]....
        /*00a0*/ 	.word	0x0500000f


	//   ....[28]....
        /*00a4*/ 	.word	0x0500000f


	//   ....[29]....
        /*00a8*/ 	.word	0x0500000f


	//   ....[30]....
        /*00ac*/ 	.word	0x0500000f


	//----- nvinfo : EIATTR_COOP_GROUP_INSTR_OFFSETS
	.align		4
.L_633:
        /*00b0*/ 	.byte	0x04, 0x28
        /*00b2*/ 	.short	(.L_635 - .L_634)


	//   ....[0]....
.L_634:
        /*00b4*/ 	.word	0x00001a00


	//   ....[1]....
        /*00b8*/ 	.word	0x00001a20


	//   ....[2]....
        /*00bc*/ 	.word	0x00001a40


	//   ....[3]....
        /*00c0*/ 	.word	0x00001a60


	//   ....[4]....
        /*00c4*/ 	.word	0x00001a80


	//   ....[5]....
        /*00c8*/ 	.word	0x00003660


	//   ....[6]....
        /*00cc*/ 	.word	0x00003890


	//   ....[7]....
        /*00d0*/ 	.word	0x000038b0


	//   ....[8]....
        /*00d4*/ 	.word	0x000038d0


	//   ....[9]....
        /*00d8*/ 	.word	0x000038f0


	//   ....[10]....
        /*00dc*/ 	.word	0x00003aa0


	//   ....[11]....
        /*00e0*/ 	.word	0x00003ac0


	//   ....[12]....
        /*00e4*/ 	.word	0x00003ae0


	//   ....[13]....
        /*00e8*/ 	.word	0x00003cb0


	//   ....[14]....
        /*00ec*/ 	.word	0x00003cf0


	//   ....[15]....
        /*00f0*/ 	.word	0x00003d80


	//   ....[16]....
        /*00f4*/ 	.word	0x00003dd0


	//   ....[17]....
        /*00f8*/ 	.word	0x00003e10


	//   ....[18]....
        /*00fc*/ 	.word	0x00003e70


	//   ....[19]....
        /*0100*/ 	.word	0x00003e90


	//   ....[20]....
        /*0104*/ 	.word	0x00003ec0


	//   ....[21]....
        /*0108*/ 	.word	0x000067b0


	//   ....[22]....
        /*010c*/ 	.word	0x00006810


	//   ....[23]....
        /*0110*/ 	.word	0x00006870


	//   ....[24]....
        /*0114*/ 	.word	0x000068d0


	//   ....[25]....
        /*0118*/ 	.word	0x00006930


	//   ....[26]....
        /*011c*/ 	.word	0x000069b0


	//   ....[27]....
        /*0120*/ 	.word	0x00006a50


	//   ....[28]....
        /*0124*/ 	.word	0x00006ad0


	//   ....[29]....
        /*0128*/ 	.word	0x00006b30


	//   ....[30]....
        /*012c*/ 	.word	0x00006b90


	//----- nvinfo : EIATTR_SYSCALL_OFFSETS
	.align		4
.L_635:
        /*0130*/ 	.byte	0x04, 0x46
        /*0132*/ 	.short	(.L_637 - .L_636)


	//   ....[0]....
.L_636:
        /*0134*/ 	.word	0x00000fd0


	//----- nvinfo : EIATTR_EXIT_INSTR_OFFSETS
	.align		4
.L_637:
        /*0138*/ 	.byte	0x04, 0x1c
        /*013a*/ 	.short	(.L_639 - .L_638)


	//   ....[0]....
.L_638:
        /*013c*/ 	.word	0x000000b0


	//   ....[1]....
        /*0140*/ 	.word	0x000064f0


	//   ....[2]....
        /*0144*/ 	.word	0x000065a0


	//   ....[3]....
        /*0148*/ 	.word	0x00006760


	//----- nvinfo : EIATTR_CRS_STACK_SIZE
	.align		4
.L_639:
        /*014c*/ 	.byte	0x04, 0x1e
        /*014e*/ 	.short	(.L_641 - .L_640)
.L_640:
        /*0150*/ 	.word	0x00000000


	//----- nvinfo : EIATTR_CBANK_PARAM_SIZE
	.align		4
.L_641:
        /*0154*/ 	.byte	0x03, 0x19
        /*0156*/ 	.short	0x0128


	//----- nvinfo : EIATTR_PARAM_CBANK
	.align		4
        /*0158*/ 	.byte	0x04, 0x0a
        /*015a*/ 	.short	(.L_643 - .L_642)
	.align		4
.L_642:
        /*015c*/ 	.word	index@(.nv.constant0._ZN4mmha33masked_multihead_attention_kernelIfLi128ELi128ELi2ELi32ELi128ELb0ELb0EEEv26Multihead_attention_paramsIT_XT5_EE)
        /*0160*/ 	.short	0x0210
        /*0162*/ 	.short	0x0128


	//----- nvinfo : EIATTR_SW_WAR
	.align		4
.L_643:
        /*0164*/ 	.byte	0x04, 0x36
        /*0166*/ 	.short	(.L_645 - .L_644)
.L_644:
        /*0168*/ 	.word	0x00000008
.L_645:


//--------------------- .nv.info._ZN4mmha33masked_multihead_attention_kernelIfLi128ELi128ELi4ELi32ELi64ELb0ELb0EEEv26Multihead_attention_paramsIT_XT5_EE --------------------------
	.section	.nv.info._ZN4mmha33masked_multihead_attention_kernelIfLi128ELi128ELi4ELi32ELi64ELb0ELb0EEEv26Multihead_attention_paramsIT_XT5_EE,"",@"SHT_CUDA_INFO"
	.sectionflags	@""
	.align	4


	//----- nvinfo : EIATTR_CUDA_API_VERSION
	.align		4
        /*0000*/ 	.byte	0x04, 0x37
        /*0002*/ 	.short	(.L_647 - .L_646)
.L_646:
        /*0004*/ 	.word	0x00000082


	//----- nvinfo : EIATTR_KPARAM_INFO
	.align		4
.L_647:
        /*0008*/ 	.byte	0x04, 0x17
        /*000a*/ 	.short	(.L_649 - .L_648)
.L_648:
        /*000c*/ 	.word	0x00000000
        /*0010*/ 	.short	0x0000
        /*0012*/ 	.short	0x0000
        /*0014*/ 	.byte	0x00, 0xf0, 0xa1, 0x04


	//----- nvinfo : EIATTR_SPARSE_MMA_MASK
	.align		4
.L_649:
        /*0018*/ 	.byte	0x03, 0x50
        /*001a*/ 	.short	0x0000


	//----- nvinfo : EIATTR_MAXREG_COUNT
	.align		4
        /*001c*/ 	.byte	0x03, 0x1b
        /*001e*/ 	.short	0x00ff


	//----- nvinfo : EIATTR_NUM_BARRIERS
	.align		4
        /*0020*/ 	.byte	0x02, 0x4c
        /*0022*/ 	.byte	0x01
	.zero		1


	//----- nvinfo : EIATTR_EXTERNS
	.align		4
        /*0024*/ 	.byte	0x04, 0x0f
        /*0026*/ 	.short	(.L_651 - .L_650)


	//   ....[0]....
	.align		4
.L_650:
        /*0028*/ 	.word	index@(__assertfail)


	//----- nvinfo : EIATTR_MERCURY_ISA_VERSION
	.align		4
.L_651:
        /*002c*/ 	.byte	0x03, 0x5f
        /*002e*/ 	.short	0x0101


	//----- nvinfo : EIATTR_COOP_GROUP_MASK_REGIDS
	.align		4
        /*0030*/ 	.byte	0x04, 0x29
        /*0032*/ 	.short	(.L_653 - .L_652)


	//   ....[0]....
.L_652:
        /*0034*/ 	.word	0xffffffff


	//   ....[1]....
        /*0038*/ 	.word	0xffffffff


	//   ....[2]....
        /*003c*/ 	.word	0xffffffff


	//   ....[3]....
        /*0040*/ 	.word	0xffffffff


	//   ....[4]....
        /*0044*/ 	.word	0xffffffff


	//   ....[5]....
        /*0048*/ 	.word	0xffffffff


	//   ....[6]....
        /*004c*/ 	.word	0xffffffff


	//   ....[7]....
        /*0050*/ 	.word	0xffffffff


	//   ....[8]....
        /*0054*/ 	.word	0xffffffff


	//   ....[9]....
        /*0058*/ 	.word	0xffffffff


	//   ....[10]....
        /*005c*/ 	.word	0xffffffff


	//   ....[11]....
        /*0060*/ 	.word	0xffffffff


	//   ....[12]....
        /*0064*/ 	.word	0xffffffff


	//   ....[13]....
        /*0068*/ 	.word	0xffffffff


	//   ....[14]....
        /*006c*/ 	.word	0xffffffff


	//   ....[15]....
        /*0070*/ 	.word	0xffffffff


	//   ....[16]....
        /*0074*/ 	.word	0xffffffff


	//   ....[17]....
        /*0078*/ 	.word	0xffffffff


	//   ....[18]....
        /*007c*/ 	.word	0xffffffff


	//   ....[19]....
        /*0080*/ 	.word	0x0500000f


	//   ....[20]....
        /*0084*/ 	.word	0x0500000f


	//   ....[21]....
        /*0088*/ 	.word	0x0500000f


	//   ....[22]....
        /*008c*/ 	.word	0x0500000f


	//   ....[23]....
        /*0090*/ 	.word	0x0500000f


	//   ....[24]....
        /*0094*/ 	.word	0x0500000f


	//   ....[25]....
        /*0098*/ 	.word	0x0500000f


	//   ....[26]....
        /*009c*/ 	.word	0x0500000f


	//   ....[27]....
        /*00a0*/ 	.word	0x0500000f


	//   ....[28]....
        /*00a4*/ 	.word	0x0500000f


	//----- nvinfo : EIATTR_COOP_GROUP_INSTR_OFFSETS
	.align		4
.L_653:
        /*00a8*/ 	.byte	0x04, 0x28
        /*00aa*/ 	.short	(.L_655 - .L_654)


	//   ....[0]....
.L_654:
        /*00ac*/ 	.word	0x000019f0


	//   ....[1]....
        /*00b0*/ 	.word	0x00001a10


	//   ....[2]....
        /*00b4*/ 	.word	0x00001a30


	//   ....[3]....
        /*00b8*/ 	.word	0x00001a50


	//   ....[4]....
        /*00bc*/ 	.word	0x00001a70


	//   ....[5]....
        /*00c0*/ 	.word	0x000034a0


	//   ....[6]....
        /*00c4*/ 	.word	0x000034c0


	//   ....[7]....
        /*00c8*/ 	.word	0x00003760


	//   ....[8]....
        /*00cc*/ 	.word	0x00003780


	//   ....[9]....
        /*00d0*/ 	.word	0x000037a0


	//   ....[10]....
        /*00d4*/ 	.word	0x00003940


	//   ....[11]....
        /*00d8*/ 	.word	0x00003960


	//   ....[12]....
        /*00dc*/ 	.word	0x00003b40


	//   ....[13]....
        /*00e0*/ 	.word	0x00003b90


	//   ....[14]....
        /*00e4*/ 	.word	0x00003c20


	//   ....[15]....
        /*00e8*/ 	.word	0x00003c70


	//   ....[16]....
        /*00ec*/ 	.word	0x00003cb0


	//   ....[17]....
        /*00f0*/ 	.word	0x00003d20


	//   ....[18]....
        /*00f4*/ 	.word	0x00003d40


	//   ....[19]....
        /*00f8*/ 	.word	0x00006570


	//   ....[20]....
        /*00fc*/ 	.word	0x000065d0


	//   ....[21]....
        /*0100*/ 	.word	0x00006630


	//   ....[22]....
        /*0104*/ 	.word	0x00006690


	//   ....[23]....
        /*0108*/ 	.word	0x000066f0


	//   ....[24]....
        /*010c*/ 	.word	0x00006770


	//   ....[25]....
        /*0110*/ 	.word	0x000067f0


	//   ....[26]....
        /*0114*/ 	.word	0x00006880


	//   ....[27]....
        /*0118*/ 	.word	0x00006900


	//   ....[28]....
        /*011c*/ 	.word	0x00006960


	//----- nvinfo : EIATTR_SYSCALL_OFFSETS
	.align		4
.L_655:
        /*0120*/ 	.byte	0x04, 0x46
        /*0122*/ 	.short	(.L_657 - .L_656)


	//   ....[0]....
.L_656:
        /*0124*/ 	.word	0x00000fc0


	//----- nvinfo : EIATTR_EXIT_INSTR_OFFSETS
	.align		4
.L_657:
        /*0128*/ 	.byte	0x04, 0x1c
        /*012a*/ 	.short	(.L_659 - .L_658)


	//   ....[0]....
.L_658:
        /*012c*/ 	.word	0x000000b0


	//   ....[1]....
        /*0130*/ 	.word	0x000062b0


	//   ....[2]....
        /*0134*/ 	.word	0x00006360


	//   ....[3]....
        /*0138*/ 	.word	0x00006520


	//----- nvinfo : EIATTR_CRS_STACK_SIZE
	.align		4
.L_659:
        /*013c*/ 	.byte	0x04, 0x1e
        /*013e*/ 	.short	(.L_661 - .L_660)
.L_660:
        /*0140*/ 	.word	0x00000000


	//----- nvinfo : EIATTR_CBANK_PARAM_SIZE
	.align		4
.L_661:
        /*0144*/ 	.byte	0x03, 0x19
        /*0146*/ 	.short	0x0128


	//----- nvinfo : EIATTR_PARAM_CBANK
	.align		4
        /*0148*/ 	.byte	0x04, 0x0a
        /*014a*/ 	.short	(.L_663 - .L_662)
	.align		4
.L_662:
        /*014c*/ 	.word	index@(.nv.constant0._ZN4mmha33masked_multihead_attention_kernelIfLi128ELi128ELi4ELi32ELi64ELb0ELb0EEEv26Multihead_attention_paramsIT_XT5_EE)
        /*0150*/ 	.short	0x0210
        /*0152*/ 	.short	0x0128


	//----- nvinfo : EIATTR_SW_WAR
	.align		4
.L_663:
        /*0154*/ 	.byte	0x04, 0x36
        /*0156*/ 	.short	(.L_665 - .L_664)
.L_664:
        /*0158*/ 	.word	0x00000008
.L_665:


//--------------------- .nv.callgraph             --------------------------
	.section	.nv.callgraph,"",@"SHT_CUDA_CALLGRAPH"
	.align	4
	.sectionentsize	8
	.align		4
        /*0000*/ 	.word	0x00000000
	.align		4
        /*0004*/ 	.word	0xffffffff
	.align		4
        /*0008*/ 	.word	index@(_ZN4mmha33masked_multihead_attention_kernelItLi128ELi128ELi1ELi16ELi256ELb1ELb1EEEv26Multihead_attention_paramsIT_XT5_EE)
	.align		4
        /*000c*/ 	.word	index@(__assertfail)
	.align		4
        /*0010*/ 	.word	index@(_ZN4mmha33masked_multihead_attention_kernelItLi128ELi128ELi2ELi16ELi128ELb1ELb1EEEv26Multihead_attention_paramsIT_XT5_EE)
	.align		4
        /*0014*/ 	.word	index@(__assertfail)
	.align		4
        /*0018*/ 	.word	index@(_ZN4mmha33masked_multihead_attention_kernelItLi128ELi128ELi4ELi16ELi64ELb1ELb1EEEv26Multihead_attention_paramsIT_XT5_EE)
	.align		4
        /*001c*/ 	.word	index@(__assertfail)
	.align		4
        /*0020*/ 	.word	index@(_ZN4mmha33masked_multihead_attention_kernelItLi128ELi128ELi1ELi16ELi256ELb1ELb0EEEv26Multihead_attention_paramsIT_XT5_EE)
	.align		4
        /*0024*/ 	.word	index@(__assertfail)
	.align		4
        /*0028*/ 	.word	index@(_ZN4mmha33masked_multihead_attention_kernelItLi128ELi128ELi2ELi16ELi128ELb1ELb0EEEv26Multihead_attention_paramsIT_XT5_EE)
	.align		4
        /*002c*/ 	.word	index@(__assertfail)
	.align		4
        /*0030*/ 	.word	index@(_ZN4mmha33masked_multihead_attention_kernelItLi128ELi128ELi4ELi16ELi64ELb1ELb0EEEv26Multihead_attention_paramsIT_XT5_EE)
	.align		4
        /*0034*/ 	.word	index@(__assertfail)
	.align		4
        /*0038*/ 	.word	index@(_ZN4mmha33masked_multihead_attention_kernelIfLi128ELi128ELi1ELi32ELi256ELb1ELb1EEEv26Multihead_attention_paramsIT_XT5_EE)
	.align		4
        /*003c*/ 	.word	index@(__assertfail)
	.align		4
        /*0040*/ 	.word	index@(_ZN4mmha33masked_multihead_attention_kernelIfLi128ELi128ELi2ELi32ELi128ELb1ELb1EEEv26Multihead_attention_paramsIT_XT5_EE)
	.align		4
        /*0044*/ 	.word	index@(__assertfail)
	.align		4
        /*0048*/ 	.word	index@(_ZN4mmha33masked_multihead_attention_kernelIfLi128ELi128ELi4ELi32ELi64ELb1ELb1EEEv26Multihead_attention_paramsIT_XT5_EE)
	.align		4
        /*004c*/ 	.word	index@(__assertfail)
	.align		4
        /*0050*/ 	.word	index@(_ZN4mmha33masked_multihead_attention_kernelIfLi128ELi128ELi1ELi32ELi256ELb1ELb0EEEv26Multihead_attention_paramsIT_XT5_EE)
	.align		4
        /*0054*/ 	.word	index@(__assertfail)
	.align		4
        /*0058*/ 	.word	index@(_ZN4mmha33masked_multihead_attention_kernelIfLi128ELi128ELi2ELi32ELi128ELb1ELb0EEEv26Multihead_attention_paramsIT_XT5_EE)
	.align		4
        /*005c*/ 	.word	index@(__assertfail)
	.align		4
        /*0060*/ 	.word	index@(_ZN4mmha33masked_multihead_attention_kernelIfLi128ELi128ELi4ELi32ELi64ELb1ELb0EEEv26Multihead_attention_paramsIT_XT5_EE)
	.align		4
        /*0064*/ 	.word	index@(__assertfail)
	.align		4
        /*0068*/ 	.word	index@(_ZN4mmha33masked_multihead_attention_kernelItLi128ELi128ELi1ELi16ELi256ELb0ELb1EEEv26Multihead_attention_paramsIT_XT5_EE)
	.align		4
        /*006c*/ 	.word	index@(__assertfail)
	.align		4
        /*0070*/ 	.word	index@(_ZN4mmha33masked_multihead_attention_kernelItLi128ELi128ELi2ELi16ELi128ELb0ELb1EEEv26Multihead_attention_paramsIT_XT5_EE)
	.align		4
        /*0074*/ 	.word	index@(__assertfail)
	.align		4
        /*0078*/ 	.word	index@(_ZN4mmha33masked_multihead_attention_kernelItLi128ELi128ELi4ELi16ELi64ELb0ELb1EEEv26Multihead_attention_paramsIT_XT5_EE)
	.align		4
        /*007c*/ 	.word	index@(__assertfail)
	.align		4
        /*0080*/ 	.word	index@(_ZN4mmha33masked_multihead_attention_kernelItLi128ELi128ELi1ELi16ELi256ELb0ELb0EEEv26Multihead_attention_paramsIT_XT5_EE)
	.align		4
        /*0084*/ 	.word	index@(__assertfail)
	.align		4
        /*0088*/ 	.word	index@(_ZN4mmha33masked_multihead_attention_kernelItLi128ELi128ELi2ELi16ELi128ELb0ELb0EEEv26Multihead_attention_paramsIT_XT5_EE)
	.align		4
        /*008c*/ 	.word	index@(__assertfail)
	.align		4
        /*0090*/ 	.word	index@(_ZN4mmha33masked_multihead_attention_kernelItLi128ELi128ELi4ELi16ELi64ELb0ELb0EEEv26Multihead_attention_paramsIT_XT5_EE)
	.align		4
        /*0094*/ 	.word	index@(__assertfail)
	.align		4
        /*0098*/ 	.word	index@(_ZN4mmha33masked_multihead_attention_kernelIfLi128ELi128ELi1ELi32ELi256ELb0ELb1EEEv26Multihead_attention_paramsIT_XT5_EE)
	.align		4
        /*009c*/ 	.word	index@(__assertfail)
	.align		4
        /*00a0*/ 	.word	index@(_ZN4mmha33masked_multihead_attention_kernelIfLi128ELi128ELi2ELi32ELi128ELb0ELb1EEEv26Multihead_attention_paramsIT_XT5_EE)
	.align		4
        /*00a4*/ 	.word	index@(__assertfail)
	.align		4
        /*00a8*/ 	.word	index@(_ZN4mmha33masked_multihead_attention_kernelIfLi128ELi128ELi4ELi32ELi64ELb0ELb1EEEv26Multihead_attention_paramsIT_XT5_EE)
	.align		4
        /*00ac*/ 	.word	index@(__assertfail)
	.align		4
        /*00b0*/ 	.word	index@(_ZN4mmha33masked_multihead_attention_kernelIfLi128ELi128ELi1ELi32ELi256ELb0ELb0EEEv26Multihead_attention_paramsIT_XT5_EE)
	.align		4
        /*00b4*/ 	.word	index@(__assertfail)
	.align		4
        /*00b8*/ 	.word	index@(_ZN4mmha33masked_multihead_attention_kernelIfLi128ELi128ELi2ELi32ELi128ELb0ELb0EEEv26Multihead_attention_paramsIT_XT5_EE)
	.align		4
        /*00bc*/ 	.word	index@(__assertfail)
	.align		4
        /*00c0*/ 	.word	index@(_ZN4mmha33masked_multihead_attention_kernelIfLi128ELi128ELi4ELi32ELi64ELb0ELb0EEEv26Multihead_attention_paramsIT_XT5_EE)
	.align		4
        /*00c4*/ 	.word	index@(__assertfail)
	.align		4
        /*00c8*/ 	.word	0x00000000
	.align		4
        /*00cc*/ 	.word	0xfffffffe
	.align		4
        /*00d0*/ 	.word	0x00000000
	.align		4
        /*00d4*/ 	.word	0xfffffffd
	.align		4
        /*00d8*/ 	.word	0x00000000
	.align		4
        /*00dc*/ 	.word	0xfffffffc


//--------------------- .nv.constant4             --------------------------
	.section	.nv.constant4,"a",@progbits
	.align	8
	.align		8
.nv.constant4:
        /*0000*/ 	.dword	__assertfail
	.align		8
        /*0008*/ 	.dword	__unnamed_1
	.align		8
        /*0010*/ 	.dword	__unnamed_2
	.align		8
        /*0018*/ 	.dword	__unnamed_3
	.align		8
        /*0020*/ 	.dword	__unnamed_4
	.align		8
        /*0028*/ 	.dword	__unnamed_5
	.align		8
        /*0030*/ 	.dword	__unnamed_6
	.align		8
        /*0038*/ 	.dword	__unnamed_7
	.align		8
        /*0040*/ 	.dword	__unnamed_8
	.align		8
        /*0048*/ 	.dword	__unnamed_9
	.align		8
        /*0050*/ 	.dword	__unnamed_10
	.align		8
        /*0058*/ 	.dword	__unnamed_11
	.align		8
        /*0060*/ 	.dword	__unnamed_12
	.align		8
        /*0068*/ 	.dword	__unnamed_13
	.align		8
        /*0070*/ 	.dword	__unnamed_14
	.align		8
        /*0078*/ 	.dword	__unnamed_15
	.align		8
        /*0080*/ 	.dword	__unnamed_16
	.align		8
        /*0088*/ 	.dword	__unnamed_17
	.align		8
        /*0090*/ 	.dword	__unnamed_18
	.align		8
        /*0098*/ 	.dword	__unnamed_19
	.align		8
        /*00a0*/ 	.dword	__unnamed_20
	.align		8
        /*00a8*/ 	.dword	__unnamed_21
	.align		8
        /*00b0*/ 	.dword	__unnamed_22
	.align		8
        /*00b8*/ 	.dword	__unnamed_23
	.align		8
        /*00c0*/ 	.dword	__unnamed_24
	.align		8
        /*00c8*/ 	.dword	$str
	.align		8
        /*00d0*/ 	.dword	$str$1


//--------------------- .text._ZN4mmha33masked_multihead_attention_kernelItLi128ELi128ELi1ELi16ELi256ELb1ELb1EEEv26Multihead_attention_paramsIT_XT5_EE --------------------------
	.section	.text._ZN4mmha33masked_multihead_attention_kernelItLi128ELi128ELi1ELi16ELi256ELb1ELb1EEEv26Multihead_attention_paramsIT_XT5_EE,"ax",@progbits
	.align	128
        .global         _ZN4mmha33masked_multihead_attention_kernelItLi128ELi128ELi1ELi16ELi256ELb1ELb1EEEv26Multihead_attention_paramsIT_XT5_EE
        .type           _ZN4mmha33masked_multihead_attention_kernelItLi128ELi128ELi1ELi16ELi256ELb1ELb1EEEv26Multihead_attention_paramsIT_XT5_EE,@function
        .size           _ZN4mmha33masked_multihead_attention_kernelItLi128ELi128ELi1ELi16ELi256ELb1ELb1EEEv26Multihead_attention_paramsIT_XT5_EE,(.L_x_2831 - _ZN4mmha33masked_multihead_attention_kernelItLi128ELi128ELi1ELi16ELi256ELb1ELb1EEEv26Multihead_attention_paramsIT_XT5_EE)
        .other          _ZN4mmha33masked_multihead_attention_kernelItLi128ELi128ELi1ELi16ELi256ELb1ELb1EEEv26Multihead_attention_paramsIT_XT5_EE,@"STO_CUDA_ENTRY STV_DEFAULT"
_ZN4mmha33masked_multihead_attention_kernelItLi128ELi128ELi1ELi16ELi256ELb1ELb1EEEv26Multihead_attention_paramsIT_XT5_EE:
.text._ZN4mmha33masked_multihead_attention_kernelItLi128ELi128ELi1ELi16ELi256ELb1ELb1EEEv26Multihead_attention_paramsIT_XT5_EE:
[----:B------:R-:W0:Y:S08]  /*0000*/  LDC R1, c[0x0][0x28] ;  /* 0x00000a00ff017b82 */ /* 0x000e300000000800 */
[----:B------:R-:W1:Y:S01]  /*0010*/  LDC.64 R4, c[0x0][0x320] ;  /* 0x0000c800ff047b82 */ /* 0x000e620000000a00 */
[----:B------:R-:W2:Y:S01]  /*0020*/  S2R R2, SR_CTAID.Y ;  /* 0x0000000000027919 */ /* 0x000ea20000002600 */
[----:B------:R-:W-:Y:S01]  /*0030*/  ULDC.64 UR36, c[0x0][0x208] ;  /* 0x0000820000247ab9 */ /* 0x000fe20000000a00 */
[----:B-1----:R-:W-:-:S04]  /*0040*/  ISETP.NE.U32.AND P0, PT, R4, RZ, PT ;  /* 0x000000ff0400720c */ /* 0x002fc80003f05070 */
[----:B------:R-:W-:-:S13]  /*0050*/  ISETP.NE.AND.EX P0, PT, R5, RZ, PT, P0 ;  /* 0x000000ff0500720c */ /* 0x000fda0003f05300 */
[----:B0-2---:R-:W-:Y:S05]  /*0060*/  @!P0 BRA `(.L_x_0) ;  /* 0x0000000000148947 */ /* 0x005fea0003800000 */
[----:B------:R-:W-:-:S04]  /*0070*/  IADD3 R4, P0, R2, R4, RZ ;  /* 0x0000000402047210 */ /* 0x000fc80007f1e0ff */
[----:B------:R-:W-:-:S05]  /*0080*/  LEA.HI.X.SX32 R5, R2, R5, 0x1, P0 ;  /* 0x0000000502057211 */ /* 0x000fca00000f0eff */
[----:B------:R-:W2:Y:S02]  /*0090*/  LDG.E.U8 R4, desc[UR36][R4.64] ;  /* 0x0000002404047981 */ /* 0x000ea4000c1e1100 */
[----:B--2---:R-:W-:-:S13]  /*00a0*/  ISETP.NE.AND P0, PT, R4, 0x1, PT ;  /* 0x000000010400780c */ /* 0x004fda0003f05270 */
[----:B------:R-:W-:Y:S05]  /*00b0*/  @!P0 EXIT ;  /* 0x000000000000894d */ /* 0x000fea0003800000 */
.L_x_0:
[----:B------:R-:W0:Y:S01]  /*00c0*/  LDC R9, c[0x0][0x280] ;  /* 0x0000a000ff097b82 */ /* 0x000e220000000800 */
[----:B------:R-:W-:Y:S01]  /*00d0*/  IABS R7, R2 ;  /* 0x0000000200077213 */ /* 0x000fe20000000000 */
[----:B------:R-:W-:-:S06]  /*00e0*/  HFMA2.MMA R16, -RZ, RZ, 0, 0 ;  /* 0x00000000ff107435 */ /* 0x000fcc00000001ff */
[----:B------:R-:W1:Y:S08]  /*00f0*/  LDC.64 R10, c[0x0][0x2f0] ;  /* 0x0000bc00ff0a7b82 */ /* 0x000e700000000a00 */
[----:B------:R-:W2:Y:S01]  /*0100*/  LDC R34, c[0x0][0x29c] ;  /* 0x0000a700ff227b82 */ /* 0x000ea20000000800 */
[----:B------:R-:W3:Y:S01]  /*0110*/  S2R R84, SR_TID.X ;  /* 0x0000000000547919 */ /* 0x000ee20000002100 */
[----:B------:R-:W-:Y:S01]  /*0120*/  ULDC UR5, c[0x0][0x288] ;  /* 0x0000a20000057ab9 */ /* 0x000fe20000000800 */
[----:B------:R-:W-:-:S02]  /*0130*/  LOP3.LUT R27, R27, 0xfffffffe, RZ, 0xc0, !PT ;  /* 0xfffffffe1b1b7812 */ /* 0x000fc400078ec0ff */
[----:B0-----:R-:W-:Y:S01]  /*0140*/  IABS R6, R9 ;  /* 0x0000000900067213 */ /* 0x001fe20000000000 */
[----:B------:R-:W0:Y:S02]  /*0150*/  S2R R19, SR_CTAID.X ;  /* 0x0000000000137919 */ /* 0x000e240000002500 */
[----:B------:R-:W4:Y:S01]  /*0160*/  S2UR UR38, SR_CgaCtaId ;  /* 0x00000000002679c3 */ /* 0x000f220000008800 */
[----:B------:R-:W3:Y:S01]  /*0170*/  I2F.RP R0, R6 ;  /* 0x0000000600007306 */ /* 0x000ee20000209400 */
[----:B-1----:R-:W-:-:S06]  /*0180*/  ISETP.NE.U32.AND P0, PT, R10, RZ, PT ;  /* 0x000000ff0a00720c */ /* 0x002fcc0003f05070 */
[----:B------:R-:W1:Y:S01]  /*0190*/  LDC.64 R20, c[0x0][0x2a8] ;  /* 0x0000aa00ff147b82 */ /* 0x000e620000000a00 */
[----:B------:R-:W-:-:S04]  /*01a0*/  ISETP.NE.AND.EX P0, PT, R11, RZ, PT, P0 ;  /* 0x000000ff0b00720c */ /* 0x000fc80003f05300 */
[----:B--2---:R-:W-:Y:S01]  /*01b0*/  ISETP.EQ.AND P3, PT, R34, RZ, P0 ;  /* 0x000000ff2200720c */ /* 0x004fe20000762270 */
[----:B---3--:R-:W2:Y:S01]  /*01c0*/  MUFU.RCP R0, R0 ;  /* 0x0000000000007308 */ /* 0x008ea20000001000 */
[----:B------:R-:W-:Y:S01]  /*01d0*/  ISETP.GT.AND P5, PT, R84, 0x1f, PT ;  /* 0x0000001f5400780c */ /* 0x000fe20003fa4270 */
[----:B------:R-:W-:Y:S01]  /*01e0*/  UMOV UR4, 0x400 ;  /* 0x0000040000047882 */ /* 0x000fe20000000000 */
[----:B------:R-:W-:Y:S01]  /*01f0*/  BSSY B0, `(.L_x_1) ;  /* 0x0000045000007945 */ /* 0x000fe20003800000 */
[----:B------:R-:W-:-:S08]  /*0200*/  CS2R R32, SRZ ;  /* 0x0000000000207805 */ /* 0x000fd0000001ff00 */
[----:B------:R-:W-:Y:S02]  /*0210*/  @P3 LOP3.LUT R27, R27, 0x1, RZ, 0xfc, !PT ;  /* 0x000000011b1b3812 */ /* 0x000fe400078efcff */
[----:B--2---:R-:W-:-:S04]  /*0220*/  IADD3 R4, R0, 0xffffffe, RZ ;  /* 0x0ffffffe00047810 */ /* 0x004fc80007ffe0ff */
[----:B------:R2:W3:Y:S02]  /*0230*/  F2I.FTZ.U32.TRUNC.NTZ R5, R4 ;  /* 0x0000000400057305 */ /* 0x0004e4000021f000 */
[----:B--2---:R-:W-:Y:S01]  /*0240*/  IMAD.MOV.U32 R4, RZ, RZ, RZ ;  /* 0x000000ffff047224 */ /* 0x004fe200078e00ff */
[----:B---3--:R-:W-:-:S05]  /*0250*/  IADD3 R3, RZ, -R5, RZ ;  /* 0x80000005ff037210 */ /* 0x008fca0007ffe0ff */
[----:B------:R-:W-:-:S04]  /*0260*/  IMAD R3, R3, R6, RZ ;  /* 0x0000000603037224 */ /* 0x000fc800078e02ff */
[----:B------:R-:W-:Y:S01]  /*0270*/  IMAD.HI.U32 R5, R5, R3, R4 ;  /* 0x0000000305057227 */ /* 0x000fe200078e0004 */
[----:B------:R-:W-:-:S05]  /*0280*/  MOV R3, R7 ;  /* 0x0000000700037202 */ /* 0x000fca0000000f00 */
[----:B------:R-:W-:-:S05]  /*0290*/  IMAD.HI.U32 R0, R5, R3, RZ ;  /* 0x0000000305007227 */ /* 0x000fca00078e00ff */
[----:B------:R-:W-:-:S05]  /*02a0*/  IADD3 R4, -R0, RZ, RZ ;  /* 0x000000ff00047210 */ /* 0x000fca0007ffe1ff */
[C---:B------:R-:W-:Y:S02]  /*02b0*/  IMAD R3, R6.reuse, R4, R3 ;  /* 0x0000000406037224 */ /* 0x040fe400078e0203 */
[----:B------:R-:W2:Y:S03]  /*02c0*/  LDC.64 R4, c[0x0][0x328] ;  /* 0x0000ca00ff047b82 */ /* 0x000ea60000000a00 */
[----:B------:R-:W-:-:S13]  /*02d0*/  ISETP.GT.U32.AND P1, PT, R6, R3, PT ;  /* 0x000000030600720c */ /* 0x000fda0003f24070 */
[----:B------:R-:W-:Y:S01]  /*02e0*/  @!P1 IMAD.IADD R3, R3, 0x1, -R6 ;  /* 0x0000000103039824 */ /* 0x000fe200078e0a06 */
[----:B------:R-:W-:Y:S02]  /*02f0*/  @!P1 IADD3 R0, R0, 0x1, RZ ;  /* 0x0000000100009810 */ /* 0x000fe40007ffe0ff */
[----:B------:R-:W-:Y:S02]  /*0300*/  ISETP.NE.AND P1, PT, R9, RZ, PT ;  /* 0x000000ff0900720c */ /* 0x000fe40003f25270 */
[----:B------:R-:W-:Y:S02]  /*0310*/  ISETP.GE.U32.AND P0, PT, R3, R6, PT ;  /* 0x000000060300720c */ /* 0x000fe40003f06070 */
[----:B------:R-:W3:Y:S01]  /*0320*/  @P3 LDC.64 R6, c[0x0][0x2f0] ;  /* 0x0000bc00ff063b82 */ /* 0x000ee20000000a00 */
[C---:B------:R-:W-:Y:S01]  /*0330*/  LOP3.LUT R3, R2.reuse, R9, RZ, 0x3c, !PT ;  /* 0x0000000902037212 */ /* 0x040fe200078e3cff */
[----:B--2---:R-:W-:-:S03]  /*0340*/  IMAD.WIDE R4, R2, 0x4, R4 ;  /* 0x0000000402047825 */ /* 0x004fc600078e0204 */
[----:B------:R-:W-:-:S06]  /*0350*/  ISETP.GE.AND P2, PT, R3, RZ, PT ;  /* 0x000000ff0300720c */ /* 0x000fcc0003f46270 */
[----:B------:R-:W-:Y:S01]  /*0360*/  @P0 IADD3 R0, R0, 0x1, RZ ;  /* 0x0000000100000810 */ /* 0x000fe20007ffe0ff */
[----:B0-----:R-:W-:Y:S01]  /*0370*/  IMAD R18, R2, UR5, R19 ;  /* 0x0000000502127c24 */ /* 0x001fe2000f8e0213 */
[----:B------:R-:W-:Y:S01]  /*0380*/  UIADD3 UR4, UR4, 0x240, URZ ;  /* 0x0000024004047890 */ /* 0x000fe2000fffe03f */
[----:B------:R0:W5:Y:S02]  /*0390*/  LDG.E R17, desc[UR36][R4.64] ;  /* 0x0000002404117981 */ /* 0x000164000c1e1900 */
[----:B------:R-:W-:Y:S02]  /*03a0*/  IMAD.MOV.U32 R39, RZ, RZ, R0 ;  /* 0x000000ffff277224 */ /* 0x000fe400078e0000 */
[----:B------:R-:W0:Y:S03]  /*03b0*/  LDC R0, c[0x0][0x278] ;  /* 0x00009e00ff007b82 */ /* 0x000e260000000800 */
[----:B------:R-:W-:-:S02]  /*03c0*/  @!P2 IADD3 R39, -R39, RZ, RZ ;  /* 0x000000ff2727a210 */ /* 0x000fc40007ffe1ff */
[----:B------:R-:W-:-:S05]  /*03d0*/  @!P1 LOP3.LUT R39, RZ, R9, RZ, 0x33, !PT ;  /* 0x00000009ff279212 */ /* 0x000fca00078e33ff */
[----:B---3--:R-:W-:-:S05]  /*03e0*/  @P3 IMAD.WIDE R6, R39, 0x4, R6 ;  /* 0x0000000427063825 */ /* 0x008fca00078e0206 */
[----:B------:R2:W5:Y:S01]  /*03f0*/  @P3 LDG.E R16, desc[UR36][R6.64] ;  /* 0x0000002406103981 */ /* 0x000562000c1e1900 */
[----:B------:R-:W-:Y:S01]  /*0400*/  IMAD.SHL.U32 R3, R19, 0x80, RZ ;  /* 0x0000008013037824 */ /* 0x000fe200078e00ff */
[----:B------:R-:W-:Y:S01]  /*0410*/  SHF.L.U32 R18, R18, 0x7, RZ ;  /* 0x0000000712127819 */ /* 0x000fe200000006ff */
[----:B----4-:R-:W-:Y:S01]  /*0420*/  ULEA UR38, UR38, UR4, 0x18 ;  /* 0x0000000426267291 */ /* 0x010fe2000f8ec03f */
[----:B------:R-:W-:Y:S01]  /*0430*/  SHF.L.U32 R14, R84, 0x2, RZ ;  /* 0x00000002540e7819 */ /* 0x000fe200000006ff */
[----:B0-----:R-:W-:Y:S01]  /*0440*/  IMAD R5, R2, R0, R3 ;  /* 0x0000000002057224 */ /* 0x001fe200078e0203 */
[----:B------:R-:W-:Y:S02]  /*0450*/  ISETP.NE.AND P0, PT, R0, RZ, PT ;  /* 0x000000ff0000720c */ /* 0x000fe40003f05270 */
[----:B------:R-:W-:Y:S02]  /*0460*/  P2R R0, PR, RZ, 0x20 ;  /* 0x00000020ff007803 */ /* 0x000fe40000000000 */
[----:B------:R-:W-:Y:S01]  /*0470*/  SEL R0, R18, R5, !P0 ;  /* 0x0000000512007207 */ /* 0x000fe20004000000 */
[----:B-12---:R-:W-:Y:S08]  /*0480*/  @P5 BRA `(.L_x_2) ;  /* 0x00000000006c5947 */ /* 0x006ff00003800000 */
[----:B------:R-:W0:Y:S01]  /*0490*/  LDC R4, c[0x0][0x308] ;  /* 0x0000c200ff047b82 */ /* 0x000e220000000800 */
[----:B------:R-:W-:Y:S01]  /*04a0*/  IMAD.IADD R7, R0, 0x1, R14 ;  /* 0x0000000100077824 */ /* 0x000fe200078e020e */
[----:B0-----:R-:W-:-:S13]  /*04b0*/  ISETP.NE.AND P0, PT, R4, 0x2, PT ;  /* 0x000000020400780c */ /* 0x001fda0003f05270 */
[----:B------:R-:W0:Y:S02]  /*04c0*/  @P0 LDC.64 R4, c[0x0][0x218] ;  /* 0x00008600ff040b82 */ /* 0x000e240000000a00 */
[----:B0-----:R-:W-:-:S05]  /*04d0*/  @P0 IMAD.WIDE R4, R7, 0x2, R4 ;  /* 0x0000000207040825 */ /* 0x001fca00078e0204 */
[----:B------:R0:W5:Y:S01]  /*04e0*/  @P0 LDG.E.64 R32, desc[UR36][R4.64] ;  /* 0x0000002404200981 */ /* 0x000162000c1e1b00 */
[----:B------:R-:W-:Y:S05]  /*04f0*/  @P0 BRA `(.L_x_2) ;  /* 0x0000000000500947 */ /* 0x000fea0003800000 */
[----:B------:R-:W-:Y:S02]  /*0500*/  ULDC.64 UR6, c[0x0][0x218] ;  /* 0x0000860000067ab9 */ /* 0x000fe40000000a00 */
[----:B------:R-:W-:-:S04]  /*0510*/  IADD3 R6, P0, R7, UR6, RZ ;  /* 0x0000000607067c10 */ /* 0x000fc8000ff1e0ff */
[----:B------:R-:W-:Y:S01]  /*0520*/  LEA.HI.X.SX32 R7, R7, UR7, 0x1, P0 ;  /* 0x0000000707077c11 */ /* 0x000fe200080f0eff */
[----:B0-----:R-:W0:Y:S04]  /*0530*/  LDC.64 R4, c[0x0][0x2f8] ;  /* 0x0000be00ff047b82 */ /* 0x001e280000000a00 */
[----:B------:R-:W2:Y:S04]  /*0540*/  LDG.E R6, desc[UR36][R6.64] ;  /* 0x0000002406067981 */ /* 0x000ea8000c1e1900 */
[----:B0-----:R-:W3:Y:S01]  /*0550*/  LDG.E R5, desc[UR36][R4.64] ;  /* 0x0000002404057981 */ /* 0x001ee2000c1e1900 */
[----:B--2---:R-:W-:Y:S01]  /*0560*/  PRMT R0, R6, 0x9910, RZ ;  /* 0x0000991006007816 */ /* 0x004fe200000000ff */
[----:B------:R-:W3:Y:S01]  /*0570*/  I2F.S8 R10, R6 ;  /* 0x00000006000a7306 */ /* 0x000ee20000001400 */
[----:B------:R-:W-:-:S02]  /*0580*/  SHF.R.U32.HI R8, RZ, 0x10, R6 ;  /* 0x00000010ff087819 */ /* 0x000fc40000011606 */
[----:B------:R-:W-:Y:S02]  /*0590*/  SHF.R.U32.HI R9, RZ, 0x18, R6 ;  /* 0x00000018ff097819 */ /* 0x000fe40000011606 */
[----:B------:R-:W-:-:S03]  /*05a0*/  SHF.R.S32.HI R0, RZ, 0x8, R0 ;  /* 0x00000008ff007819 */ /* 0x000fc60000011400 */
[----:B------:R-:W0:Y:S08]  /*05b0*/  I2F.S8 R8, R8 ;  /* 0x0000000800087306 */ /* 0x000e300000001400 */
[----:B------:R-:W1:Y:S01]  /*05c0*/  I2F.S8 R9, R9 ;  /* 0x0000000900097306 */ /* 0x000e620000001400 */
[-C--:B---3--:R-:W-:Y:S01]  /*05d0*/  FMUL.FTZ R10, R10, R5.reuse ;  /* 0x000000050a0a7220 */ /* 0x088fe20000410000 */
[----:B0----5:R-:W-:-:S06]  /*05e0*/  FMUL.FTZ R33, R8, R5 ;  /* 0x0000000508217220 */ /* 0x021fcc0000410000 */
[----:B------:R-:W0:Y:S01]  /*05f0*/  I2F.S16 R0, R0 ;  /* 0x0000000000007306 */ /* 0x000e220000101400 */
[----:B-1----:R-:W-:-:S05]  /*0600*/  FMUL.FTZ R4, R9, R5 ;  /* 0x0000000509047220 */ /* 0x002fca0000410000 */
[----:B------:R-:W-:Y:S01]  /*0610*/  F2FP.F16.F32.PACK_AB R33, R4, R33 ;  /* 0x000000210421723e */ /* 0x000fe200000000ff */
[----:B0-----:R-:W-:-:S05]  /*0620*/  FMUL.FTZ R5, R0, R5 ;  /* 0x0000000500057220 */ /* 0x001fca0000410000 */
[----:B------:R-:W-:-:S07]  /*0630*/  F2FP.F16.F32.PACK_AB R32, R5, R10 ;  /* 0x0000000a0520723e */ /* 0x000fce00000000ff */
.L_x_2:
[----:B------:R-:W-:Y:S05]  /*0640*/  BSYNC B0 ;  /* 0x0000000000007941 */ /* 0x000fea0003800000 */
.L_x_1:
[C---:B------:R-:W-:Y:S01]  /*0650*/  ISETP.LT.AND P2, PT, R84.reuse, 0x20, P3 ;  /* 0x000000205400780c */ /* 0x040fe20001f41270 */
[----:B------:R-:W1:Y:S01]  /*0660*/  LDC R15, c[0x0][0x284] ;  /* 0x0000a100ff0f7b82 */ /* 0x000e620000000800 */
[-C--:B------:R-:W-:Y:S01]  /*0670*/  LEA.HI R0, R84, R84.reuse, RZ, 0x1 ;  /* 0x0000005454007211 */ /* 0x080fe200078f08ff */
[----:B-----5:R-:W-:Y:S01]  /*0680*/  VIADD R22, R17, 0xffffffff ;  /* 0xffffffff11167836 */ /* 0x020fe20000000000 */
[----:B------:R-:W-:Y:S01]  /*0690*/  ISETP.NE.U32.AND P1, PT, R20, RZ, PT ;  /* 0x000000ff1400720c */ /* 0x000fe20003f25070 */
[----:B------:R-:W-:Y:S01]  /*06a0*/  ULDC.64 UR6, c[0x0][0x220] ;  /* 0x0000880000067ab9 */ /* 0x000fe20000000a00 */
[C---:B------:R-:W-:Y:S01]  /*06b0*/  LOP3.LUT R7, R0.reuse, 0x3ffffffe, RZ, 0xc0, !PT ;  /* 0x3ffffffe00077812 */ /* 0x040fe200078ec0ff */
[----:B------:R-:W-:Y:S01]  /*06c0*/  HFMA2.MMA R23, -RZ, RZ, 0, 0 ;  /* 0x00000000ff177435 */ /* 0x000fe200000001ff */
[----:B------:R-:W-:Y:S01]  /*06d0*/  SHF.L.U32 R0, R0, 0x2, RZ ;  /* 0x0000000200007819 */ /* 0x000fe200000006ff */
[----:B0-----:R-:W0:Y:S01]  /*06e0*/  @!P5 LDC.64 R4, c[0x0][0x248] ;  /* 0x00009200ff04db82 */ /* 0x001e220000000a00 */
[----:B------:R-:W-:-:S02]  /*06f0*/  IADD3 R7, -R7, R84, RZ ;  /* 0x0000005407077210 */ /* 0x000fc40007ffe1ff */
[----:B------:R-:W-:Y:S02]  /*0700*/  CS2R R28, SRZ ;  /* 0x00000000001c7805 */ /* 0x000fe4000001ff00 */
[----:B------:R-:W-:Y:S01]  /*0710*/  ISETP.NE.AND.EX P1, PT, R21, RZ, PT, P1 ;  /* 0x000000ff1500720c */ /* 0x000fe20003f25310 */
[----:B------:R-:W-:Y:S01]  /*0720*/  @P2 IMAD R13, R16, UR5, R19 ;  /* 0x00000005100d2c24 */ /* 0x000fe2000f8e0213 */
[----:B------:R-:W-:Y:S02]  /*0730*/  LOP3.LUT R35, R0, 0xfffffff8, RZ, 0xc0, !PT ;  /* 0xfffffff800237812 */ /* 0x000fe400078ec0ff */
[----:B------:R-:W-:Y:S01]  /*0740*/  SHF.L.U32 R37, R7, 0x2, RZ ;  /* 0x0000000207257819 */ /* 0x000fe200000006ff */
[----:B------:R-:W2:Y:S01]  /*0750*/  @P2 LDC.64 R8, c[0x0][0x2e0] ;  /* 0x0000b800ff082b82 */ /* 0x000ea20000000a00 */
[----:B------:R-:W-:Y:S01]  /*0760*/  @P2 IMAD R13, R13, 0x80, R14 ;  /* 0x000000800d0d2824 */ /* 0x000fe200078e020e */
[----:B------:R-:W-:Y:S02]  /*0770*/  IADD3 R35, R18, R35, RZ ;  /* 0x0000002312237210 */ /* 0x000fe40007ffe0ff */
[----:B------:R-:W-:Y:S01]  /*0780*/  @!P5 IMAD R0, R22, 0x8, R37 ;  /* 0x000000081600d824 */ /* 0x000fe200078e0225 */
[----:B------:R-:W-:-:S02]  /*0790*/  ISETP.EQ.U32.AND P0, PT, RZ, UR6, PT ;  /* 0x00000006ff007c0c */ /* 0x000fc4000bf02070 */
[----:B------:R-:W-:Y:S01]  /*07a0*/  IADD3 R3, R3, R14, RZ ;  /* 0x0000000e03037210 */ /* 0x000fe20007ffe0ff */
[-C--:B-1----:R-:W-:Y:S01]  /*07b0*/  @!P5 IMAD R11, R35, R15.reuse, R0 ;  /* 0x0000000f230bd224 */ /* 0x082fe200078e0200 */
[----:B------:R-:W-:Y:S02]  /*07c0*/  SHF.R.S32.HI R0, RZ, 0x1f, R2 ;  /* 0x0000001fff007819 */ /* 0x000fe40000011402 */
[C---:B------:R-:W-:Y:S02]  /*07d0*/  @P1 LEA R10, P3, R2.reuse, R20, 0x2 ;  /* 0x00000014020a1211 */ /* 0x040fe400078610ff */
[----:B------:R-:W-:Y:S02]  /*07e0*/  IABS R25, R15 ;  /* 0x0000000f00197213 */ /* 0x000fe40000000000 */
[----:B------:R-:W-:Y:S01]  /*07f0*/  ISETP.EQ.OR.EX P0, PT, RZ, UR7, P5, P0 ;  /* 0x00000007ff007c0c */ /* 0x000fe2000af02700 */
[----:B0-----:R-:W-:Y:S01]  /*0800*/  @!P5 IMAD.WIDE R4, R11, 0x2, R4 ;  /* 0x000000020b04d825 */ /* 0x001fe200078e0204 */
[----:B------:R-:W-:-:S02]  /*0810*/  @P1 LEA.HI.X R11, R2, R21, R0, 0x2, P3 ;  /* 0x00000015020b1211 */ /* 0x000fc400018f1400 */
[----:B------:R-:W-:Y:S01]  /*0820*/  CS2R R20, SRZ ;  /* 0x0000000000147805 */ /* 0x000fe2000001ff00 */
[----:B--2---:R-:W-:Y:S01]  /*0830*/  @P2 IMAD.WIDE R8, R13, 0x2, R8 ;  /* 0x000000020d082825 */ /* 0x004fe200078e0208 */
[----:B------:R-:W0:Y:S01]  /*0840*/  I2F.RP R0, R25 ;  /* 0x0000001900007306 */ /* 0x000e220000209400 */
[----:B------:R-:W5:Y:S06]  /*0850*/  @P1 LDG.E R23, desc[UR36][R10.64] ;  /* 0x000000240a171981 */ /* 0x000f6c000c1e1900 */
[----:B------:R-:W1:Y:S01]  /*0860*/  @!P0 LDC.64 R6, c[0x0][0x220] ;  /* 0x00008800ff068b82 */ /* 0x000e620000000a00 */
[----:B------:R-:W5:Y:S04]  /*0870*/  @P2 LDG.E.64 R8, desc[UR36][R8.64] ;  /* 0x0000002408082981 */ /* 0x000f68000c1e1b00 */
[----:B------:R-:W5:Y:S01]  /*0880*/  @!P5 LDG.E.64 R28, desc[UR36][R4.64] ;  /* 0x00000024041cd981 */ /* 0x000f62000c1e1b00 */
[----:B0-----:R-:W0:Y:S01]  /*0890*/  MUFU.RCP R0, R0 ;  /* 0x0000000000007308 */ /* 0x001e220000001000 */
[----:B------:R-:W-:Y:S01]  /*08a0*/  IABS R24, R22 ;  /* 0x0000001600187213 */ /* 0x000fe20000000000 */
[----:B-1----:R-:W-:Y:S01]  /*08b0*/  @!P0 IMAD.WIDE R6, R3, 0x2, R6 ;  /* 0x0000000203068825 */ /* 0x002fe200078e0206 */
[----:B0-----:R-:W-:-:S04]  /*08c0*/  IADD3 R12, R0, 0xffffffe, RZ ;  /* 0x0ffffffe000c7810 */ /* 0x001fc80007ffe0ff */
[----:B------:R0:W5:Y:S01]  /*08d0*/  @!P0 LDG.E.64 R20, desc[UR36][R6.64] ;  /* 0x0000002406148981 */ /* 0x000162000c1e1b00 */
[----:B------:R1:W2:Y:S01]  /*08e0*/  F2I.FTZ.U32.TRUNC.NTZ R13, R12 ;  /* 0x0000000c000d7305 */ /* 0x0002a2000021f000 */
[----:B------:R-:W-:Y:S01]  /*08f0*/  ISETP.NE.AND P4, PT, R34, RZ, PT ;  /* 0x000000ff2200720c */ /* 0x000fe20003f85270 */
[----:B0-----:R-:W0:Y:S01]  /*0900*/  LDC R7, c[0x0][0x290] ;  /* 0x0000a400ff077b82 */ /* 0x001e220000000800 */
[----:B-1----:R-:W-:Y:S01]  /*0910*/  IMAD.MOV.U32 R12, RZ, RZ, RZ ;  /* 0x000000ffff0c7224 */ /* 0x002fe200078e00ff */
[----:B--2---:R-:W-:-:S05]  /*0920*/  IADD3 R10, RZ, -R13, RZ ;  /* 0x8000000dff0a7210 */ /* 0x004fca0007ffe0ff */
[----:B------:R-:W-:-:S04]  /*0930*/  IMAD R5, R10, R25, RZ ;  /* 0x000000190a057224 */ /* 0x000fc800078e02ff */
[----:B------:R-:W-:-:S06]  /*0940*/  IMAD.HI.U32 R13, R13, R5, R12 ;  /* 0x000000050d0d7227 */ /* 0x000fcc00078e000c */
[----:B------:R-:W-:-:S05]  /*0950*/  IMAD.HI.U32 R13, R13, R24, RZ ;  /* 0x000000180d0d7227 */ /* 0x000fca00078e00ff */
[----:B------:R-:W-:-:S05]  /*0960*/  IADD3 R13, -R13, RZ, RZ ;  /* 0x000000ff0d0d7210 */ /* 0x000fca0007ffe1ff */
[----:B------:R-:W-:-:S05]  /*0970*/  IMAD R24, R25, R13, R24 ;  /* 0x0000000d19187224 */ /* 0x000fca00078e0218 */
[----:B------:R-:W-:-:S13]  /*0980*/  ISETP.GT.U32.AND P0, PT, R25, R24, PT ;  /* 0x000000181900720c */ /* 0x000fda0003f04070 */
[----:B------:R-:W-:-:S04]  /*0990*/  @!P0 IADD3 R24, R24, -R25, RZ ;  /* 0x8000001918188210 */ /* 0x000fc80007ffe0ff */
[----:B------:R-:W-:Y:S02]  /*09a0*/  ISETP.GT.U32.AND P0, PT, R25, R24, PT ;  /* 0x000000181900720c */ /* 0x000fe40003f04070 */
[----:B------:R-:W-:Y:S02]  /*09b0*/  CS2R R30, SRZ ;  /* 0x00000000001e7805 */ /* 0x000fe4000001ff00 */
[C---:B------:R-:W-:Y:S02]  /*09c0*/  ISETP.NE.AND P1, PT, R15.reuse, RZ, PT ;  /* 0x000000ff0f00720c */ /* 0x040fe40003f25270 */
[----:B------:R-:W-:Y:S02]  /*09d0*/  ISETP.GE.AND P3, PT, R22, RZ, PT ;  /* 0x000000ff1600720c */ /* 0x000fe40003f66270 */
[----:B------:R-:W-:Y:S02]  /*09e0*/  IADD3 R0, R15, 0x4, RZ ;  /* 0x000000040f007810 */ /* 0x000fe40007ffe0ff */
[----:B------:R-:W-:-:S03]  /*09f0*/  P2R R4, PR, RZ, 0x10 ;  /* 0x00000010ff047803 */ /* 0x000fc60000000000 */
[----:B------:R-:W-:Y:S01]  /*0a00*/  @!P0 IMAD.IADD R24, R24, 0x1, -R25 ;  /* 0x0000000118188824 */ /* 0x000fe200078e0a19 */
[----:B0-----:R-:W-:Y:S06]  /*0a10*/  @P4 BRA `(.L_x_3) ;  /* 0x0000000000284947 */ /* 0x001fec0003800000 */
[----:B------:R-:W-:Y:S01]  /*0a20*/  ULDC.64 UR6, c[0x0][0x230] ;  /* 0x00008c0000067ab9 */ /* 0x000fe20000000a00 */
[----:B------:R-:W-:Y:S01]  /*0a30*/  BSSY B0, `(.L_x_3) ;  /* 0x0000008000007945 */ /* 0x000fe20003800000 */
[----:B------:R-:W-:Y:S02]  /*0a40*/  ISETP.EQ.U32.AND P0, PT, RZ, UR6, PT ;  /* 0x00000006ff007c0c */ /* 0x000fe4000bf02070 */
[----:B------:R-:W-:Y:S02]  /*0a50*/  CS2R R30, SRZ ;  /* 0x00000000001e7805 */ /* 0x000fe4000001ff00 */
[----:B------:R-:W-:-:S13]  /*0a60*/  ISETP.EQ.OR.EX P0, PT, RZ, UR7, P5, P0 ;  /* 0x00000007ff007c0c */ /* 0x000fda000af02700 */
[----:B------:R-:W-:Y:S05]  /*0a70*/  @P0 BRA `(.L_x_4) ;  /* 0x00000000000c0947 */ /* 0x000fea0003800000 */
[----:B------:R-:W0:Y:S02]  /*0a80*/  LDC.64 R30, c[0x0][0x230] ;  /* 0x00008c00ff1e7b82 */ /* 0x000e240000000a00 */
[----:B0-----:R-:W-:-:S06]  /*0a90*/  IMAD.WIDE R30, R3, 0x2, R30 ;  /* 0x00000002031e7825 */ /* 0x001fcc00078e021e */
[----:B------:R-:W5:Y:S02]  /*0aa0*/  LDG.E.64 R30, desc[UR36][R30.64] ;  /* 0x000000241e1e7981 */ /* 0x000f64000c1e1b00 */
.L_x_4:
[----:B------:R-:W-:Y:S05]  /*0ab0*/  BSYNC B0 ;  /* 0x0000000000007941 */ /* 0x000fea0003800000 */
.L_x_3:
[----:B-----5:R-:W-:Y:S01]  /*0ac0*/  @!P4 HFMA2.MMA R29, R29, 1, 1, R31 ;  /* 0x3c003c001d1dc835 */ /* 0x020fe2000000001f */
[----:B------:R-:W-:Y:S01]  /*0ad0*/  @!P3 IADD3 R24, -R24, RZ, RZ ;  /* 0x000000ff1818b210 */ /* 0x000fe20007ffe1ff */
[----:B------:R-:W-:Y:S01]  /*0ae0*/  @!P4 HADD2 R28, R28, R30 ;  /* 0x0000001e1c1cc230 */ /* 0x000fe20000000000 */
[----:B------:R-:W-:Y:S01]  /*0af0*/  SHF.R.S32.HI R3, RZ, 0x1f, R0 ;  /* 0x0000001fff037819 */ /* 0x000fe20000011400 */
[----:B------:R-:W-:Y:S01]  /*0b00*/  ULDC.U8 UR4, c[0x0][0x294] ;  /* 0x0000a50000047ab9 */ /* 0x000fe20000000000 */
[----:B------:R-:W-:Y:S01]  /*0b10*/  @!P1 LOP3.LUT R24, RZ, R15, RZ, 0x33, !PT ;  /* 0x0000000fff189212 */ /* 0x000fe200078e33ff */
[----:B------:R-:W-:Y:S01]  /*0b20*/  @P2 HMUL2 R28, R28, R8 ;  /* 0x000000081c1c2232 */ /* 0x000fe20000000000 */
[----:B------:R-:W-:Y:S01]  /*0b30*/  ISETP.NE.AND P1, PT, R34, RZ, PT ;  /* 0x000000ff2200720c */ /* 0x000fe20003f25270 */
[----:B------:R-:W-:Y:S01]  /*0b40*/  @P2 HFMA2.MMA R29, R29, R9, -RZ ;  /* 0x000000091d1d2235 */ /* 0x000fe200001000ff */
[----:B------:R-:W-:Y:S01]  /*0b50*/  LEA.HI R3, R3, R0, RZ, 0x2 ;  /* 0x0000000003037211 */ /* 0x000fe200078f10ff */
[----:B------:R-:W-:Y:S01]  /*0b60*/  HFMA2.MMA R33, R33, 1, 1, R21 ;  /* 0x3c003c0021217835 */ /* 0x000fe20000000015 */
[----:B------:R-:W-:Y:S01]  /*0b70*/  P2R R0, PR, RZ, 0x2 ;  /* 0x00000002ff007803 */ /* 0x000fe20000000000 */
[----:B------:R-:W-:Y:S01]  /*0b80*/  HADD2 R32, R32, R20 ;  /* 0x0000001420207230 */ /* 0x000fe20000000000 */
[----:B------:R-:W-:Y:S01]  /*0b90*/  ISETP.GT.AND P2, PT, R7, RZ, PT ;  /* 0x000000ff0700720c */ /* 0x000fe20003f44270 */
[----:B------:R-:W-:Y:S01]  /*0ba0*/  IMAD.SHL.U32 R3, R3, 0x4, RZ ;  /* 0x0000000403037824 */ /* 0x000fe200078e00ff */
[----:B------:R-:W-:Y:S01]  /*0bb0*/  ISETP.NE.AND P1, PT, RZ, UR4, PT ;  /* 0x00000004ff007c0c */ /* 0x000fe2000bf25270 */
[----:B------:R-:W-:Y:S01]  /*0bc0*/  IMAD R86, R39, UR5, RZ ;  /* 0x0000000527567c24 */ /* 0x000fe2000f8e02ff */
[----:B------:R-:W-:-:S02]  /*0bd0*/  ISETP.GE.AND P0, PT, R84, 0x20, PT ;  /* 0x000000205400780c */ /* 0x000fc40003f06270 */
[----:B------:R-:W-:-:S04]  /*0be0*/  LOP3.LUT R25, R3, 0xfffffff0, RZ, 0xc0, !PT ;  /* 0xfffffff003197812 */ /* 0x000fc800078ec0ff */
[----:B------:R-:W-:-:S05]  /*0bf0*/  IADD3 R26, R25, UR38, RZ ;  /* 0x00000026191a7c10 */ /* 0x000fca000fffe0ff */
[----:B------:R-:W-:Y:S05]  /*0c00*/  @!P1 BRA P2, `(.L_x_5) ;  /* 0x0000000c00309947 */ /* 0x000fea0001000000 */
[----:B------:R-:W-:-:S13]  /*0c10*/  ISETP.LT.OR P1, PT, R7, 0x1, !P1 ;  /* 0x000000010700780c */ /* 0x000fda0004f21670 */
[----:B------:R-:W-:Y:S05]  /*0c20*/  @P1 BRA `(.L_x_6) ;  /* 0x0000001000981947 */ /* 0x000fea0003800000 */
[----:B------:R-:W-:Y:S02]  /*0c30*/  LEA.HI R0, R7, R7, RZ, 0x1 ;  /* 0x0000000707007211 */ /* 0x000fe400078f08ff */
[----:B------:R-:W-:Y:S02]  /*0c40*/  IABS R8, R14 ;  /* 0x0000000e00087213 */ /* 0x000fe40000000000 */
[----:B------:R-:W-:-:S04]  /*0c50*/  SHF.R.S32.HI R39, RZ, 0x1, R0 ;  /* 0x00000001ff277819 */ /* 0x000fc80000011400 */
[-C--:B------:R-:W-:Y:S02]  /*0c60*/  IABS R3, R39.reuse ;  /* 0x0000002700037213 */ /* 0x080fe40000000000 */
[----:B------:R-:W-:Y:S02]  /*0c70*/  IABS R10, R39 ;  /* 0x00000027000a7213 */ /* 0x000fe40000000000 */
[----:B------:R-:W0:Y:S08]  /*0c80*/  I2F.RP R0, R3 ;  /* 0x0000000300007306 */ /* 0x000e300000209400 */
[----:B0-----:R-:W0:Y:S02]  /*0c90*/  MUFU.RCP R0, R0 ;  /* 0x0000000000007308 */ /* 0x001e240000001000 */
[----:B0-----:R-:W-:Y:S01]  /*0ca0*/  IADD3 R4, R0, 0xffffffe, RZ ;  /* 0x0ffffffe00047810 */ /* 0x001fe20007ffe0ff */
[----:B------:R-:W-:-:S05]  /*0cb0*/  IMAD.MOV R0, RZ, RZ, -R10 ;  /* 0x000000ffff007224 */ /* 0x000fca00078e0a0a */
[----:B------:R0:W1:Y:S02]  /*0cc0*/  F2I.FTZ.U32.TRUNC.NTZ R5, R4 ;  /* 0x0000000400057305 */ /* 0x000064000021f000 */
[----:B0-----:R-:W-:Y:S01]  /*0cd0*/  HFMA2.MMA R4, -RZ, RZ, 0, 0 ;  /* 0x00000000ff047435 */ /* 0x001fe200000001ff */
[----:B-1----:R-:W-:-:S04]  /*0ce0*/  IMAD.MOV R6, RZ, RZ, -R5 ;  /* 0x000000ffff067224 */ /* 0x002fc800078e0a05 */
[----:B------:R-:W-:Y:S01]  /*0cf0*/  IMAD R9, R6, R3, RZ ;  /* 0x0000000306097224 */ /* 0x000fe200078e02ff */
[----:B------:R-:W-:-:S04]  /*0d00*/  MOV R6, R8 ;  /* 0x0000000800067202 */ /* 0x000fc80000000f00 */
[----:B------:R-:W-:-:S06]  /*0d10*/  IMAD.HI.U32 R5, R5, R9, R4 ;  /* 0x0000000905057227 */ /* 0x000fcc00078e0004 */
[----:B------:R-:W-:-:S04]  /*0d20*/  IMAD.HI.U32 R5, R5, R6, RZ ;  /* 0x0000000605057227 */ /* 0x000fc800078e00ff */
[----:B------:R-:W-:-:S05]  /*0d30*/  IMAD R0, R5, R0, R6 ;  /* 0x0000000005007224 */ /* 0x000fca00078e0206 */
[----:B------:R-:W-:-:S13]  /*0d40*/  ISETP.GT.U32.AND P1, PT, R3, R0, PT ;  /* 0x000000000300720c */ /* 0x000fda0003f24070 */
[-C--:B------:R-:W-:Y:S02]  /*0d50*/  @!P1 IADD3 R0, R0, -R3.reuse, RZ ;  /* 0x8000000300009210 */ /* 0x080fe40007ffe0ff */
[----:B------:R-:W-:Y:S02]  /*0d60*/  @!P1 IADD3 R5, R5, 0x1, RZ ;  /* 0x0000000105059810 */ /* 0x000fe40007ffe0ff */
[----:B------:R-:W-:Y:S02]  /*0d70*/  ISETP.GE.U32.AND P2, PT, R0, R3, PT ;  /* 0x000000030000720c */ /* 0x000fe40003f46070 */
[----:B------:R-:W-:-:S04]  /*0d80*/  LOP3.LUT R0, R14, R39, RZ, 0x3c, !PT ;  /* 0x000000270e007212 */ /* 0x000fc800078e3cff */
[----:B------:R-:W-:-:S07]  /*0d90*/  ISETP.GE.AND P1, PT, R0, RZ, PT ;  /* 0x000000ff0000720c */ /* 0x000fce0003f26270 */
[----:B------:R-:W-:Y:S01]  /*0da0*/  @P2 VIADD R5, R5, 0x1 ;  /* 0x0000000105052836 */ /* 0x000fe20000000000 */
[----:B------:R-:W-:-:S04]  /*0db0*/  ISETP.NE.AND P2, PT, R39, RZ, PT ;  /* 0x000000ff2700720c */ /* 0x000fc80003f45270 */
[----:B------:R-:W-:-:S04]  /*0dc0*/  MOV R36, R5 ;  /* 0x0000000500247202 */ /* 0x000fc80000000f00 */
[----:B------:R-:W-:Y:S02]  /*0dd0*/  @!P1 IADD3 R36, -R36, RZ, RZ ;  /* 0x000000ff24249210 */ /* 0x000fe40007ffe1ff */
[----:B------:R-:W-:Y:S02]  /*0de0*/  ISETP.LT.AND P1, PT, R14, R7, !P0 ;  /* 0x000000070e00720c */ /* 0x000fe40004721270 */
[----:B------:R-:W-:Y:S02]  /*0df0*/  LOP3.LUT P0, RZ, R39, 0x3, RZ, 0xc0, !PT ;  /* 0x0000000327ff7812 */ /* 0x000fe4000780c0ff */
[----:B------:R-:W-:Y:S02]  /*0e00*/  @!P2 LOP3.LUT R36, RZ, R39, RZ, 0x33, !PT ;  /* 0x00000027ff24a212 */ /* 0x000fe400078e33ff */
[----:B------:R-:W-:-:S03]  /*0e10*/  P2R R40, PR, RZ, 0x2 ;  /* 0x00000002ff287803 */ /* 0x000fc60000000000 */
[----:B------:R-:W-:-:S04]  /*0e20*/  IMAD.MOV R0, RZ, RZ, -R36 ;  /* 0x000000ffff007224 */ /* 0x000fc800078e0a24 */
[----:B------:R-:W-:Y:S02]  /*0e30*/  IMAD R38, R39, R0, R14 ;  /* 0x0000000027267224 */ /* 0x000fe400078e020e */
[----:B------:R-:W-:Y:S05]  /*0e40*/  @!P0 BRA `(.L_x_7) ;  /* 0x0000000000408947 */ /* 0x000fea0003800000 */
[----:B------:R-:W-:Y:S01]  /*0e50*/  MOV R0, 0x0 ;  /* 0x0000000000007802 */ /* 0x000fe20000000f00 */
[----:B------:R-:W-:Y:S01]  /*0e60*/  ULDC.64 UR4, c[0x4][0xc8] ;  /* 0x0100320000047ab9 */ /* 0x000fe20000000a00 */
[----:B------:R-:W-:Y:S01]  /*0e70*/  ULDC.64 UR6, c[0x4][0xc0] ;  /* 0x0100300000067ab9 */ /* 0x000fe20000000a00 */
[----:B------:R-:W-:Y:S01]  /*0e80*/  MOV R4, UR4 ;  /* 0x0000000400047c02 */ /* 0x000fe20008000f00 */
[----:B------:R0:W1:Y:S01]  /*0e90*/  LDC.64 R14, c[0x4][R0] ;  /* 0x01000000000e7b82 */ /* 0x0000620000000a00 */
[----:B------:R-:W-:Y:S01]  /*0ea0*/  MOV R5, UR5 ;  /* 0x0000000500057c02 */ /* 0x000fe20008000f00 */
[----:B------:R-:W-:Y:S01]  /*0eb0*/  ULDC.64 UR4, c[0x4][0xd0] ;  /* 0x0100340000047ab9 */ /* 0x000fe20000000a00 */
[----:B------:R-:W-:Y:S01]  /*0ec0*/  MOV R10, UR6 ;  /* 0x00000006000a7c02 */ /* 0x000fe20008000f00 */
[----:B------:R-:W-:Y:S01]  /*0ed0*/  IMAD.U32 R6, RZ, RZ, UR4 ;  /* 0x00000004ff067e24 */ /* 0x000fe2000f8e00ff */
[----:B------:R-:W-:Y:S01]  /*0ee0*/  MOV R7, UR5 ;  /* 0x0000000500077c02 */ /* 0x000fe20008000f00 */
[----:B------:R-:W-:Y:S01]  /*0ef0*/  IMAD.U32 R11, RZ, RZ, UR7 ;  /* 0x00000007ff0b7e24 */ /* 0x000fe2000f8e00ff */
[----:B------:R-:W-:Y:S01]  /*0f00*/  MOV R8, 0x53f ;  /* 0x0000053f00087802 */ /* 0x000fe20000000f00 */
[----:B------:R-:W-:Y:S01]  /*0f10*/  IMAD.MOV.U32 R13, RZ, RZ, RZ ;  /* 0x000000ffff0d7224 */ /* 0x000fe200078e00ff */
[----:B0-----:R-:W-:-:S07]  /*0f20*/  MOV R12, 0x1 ;  /* 0x00000001000c7802 */ /* 0x001fce0000000f00 */
[----:B------:R-:W-:-:S07]  /*0f30*/  LEPC R20, `(.L_x_7) ;  /* 0x000000001014794e */ /* 0x000fce0000000000 */
[----:B-1----:R-:W-:Y:S05]  /*0f40*/  CALL.ABS.NOINC R14 ;  /* 0x000000000e007343 */ /* 0x002fea0003c00000 */
.L_x_7:
[----:B------:R-:W0:Y:S01]  /*0f50*/  LDC R4, c[0x0][0x290] ;  /* 0x0000a400ff047b82 */ /* 0x000e220000000800 */
[----:B------:R-:W-:Y:S01]  /*0f60*/  ISETP.NE.AND P6, PT, R40, RZ, PT ;  /* 0x000000ff2800720c */ /* 0x000fe20003fc5270 */
[----:B------:R-:W-:-:S05]  /*0f70*/  IMAD R0, R39, R36, R38 ;  /* 0x0000002427007224 */ /* 0x000fca00078e0226 */
[----:B------:R-:W-:-:S04]  /*0f80*/  LEA R13, R0, UR38, 0x1 ;  /* 0x00000026000d7c11 */ /* 0x000fc8000f8e08ff */
[----:B0-----:R-:W-:-:S03]  /*0f90*/  LEA R14, R4, R13, 0x1 ;  /* 0x0000000d040e7211 */ /* 0x001fc600078e08ff */
[----:B------:R-:W-:Y:S05]  /*0fa0*/  @!P6 BRA `(.L_x_8) ;  /* 0x00000000000ce947 */ /* 0x000fea0003800000 */
[----:B------:R-:W-:Y:S01]  /*0fb0*/  ISETP.NE.AND P5, PT, R34, RZ, PT ;  /* 0x000000ff2200720c */ /* 0x000fe20003fa5270 */
[----:B------:R0:W-:-:S12]  /*0fc0*/  STS.64 [R13], R32 ;  /* 0x000000200d007388 */ /* 0x0001d80000000a00 */
[----:B------:R0:W-:Y:S02]  /*0fd0*/  @!P5 STS.64 [R14], R28 ;  /* 0x0000001c0e00d388 */ /* 0x0001e40000000a00 */
.L_x_8:
[----:B------:R-:W-:Y:S05]  /*0fe0*/  WARPSYNC.ALL ;  /* 0x0000000000007948 */ /* 0x000fea0003800000 */
[----:B------:R-:W-:Y:S06]  /*0ff0*/  BAR.SYNC.DEFER_BLOCKING 0x0 ;  /* 0x0000000000007b1d */ /* 0x000fec0000010000 */
[----:B------:R-:W-:Y:S05]  /*1000*/  @!P6 BRA.U `(.L_x_9) ;  /* 0x00000009000ce947 */ /* 0x000fea0003800000 */
[----:B------:R-:W-:Y:S01]  /*1010*/  SHF.R.S32.HI R0, RZ, 0x1f, R4 ;  /* 0x0000001fff007819 */ /* 0x000fe20000011404 */
[----:B------:R-:W-:Y:S01]  /*1020*/  BSSY B0, `(.L_x_9) ;  /* 0x0000081000007945 */ /* 0x000fe20003800000 */
[----:B------:R-:W-:Y:S02]  /*1030*/  LEA.HI R3, R38, R38, RZ, 0x1 ;  /* 0x0000002626037211 */ /* 0x000fe400078f08ff */
[----:B------:R-:W-:Y:S02]  /*1040*/  LEA.HI R0, R0, R4, RZ, 0x2 ;  /* 0x0000000400007211 */ /* 0x000fe400078f10ff */
[----:B------:R-:W-:Y:S02]  /*1050*/  SHF.R.S32.HI R3, RZ, 0x1, R3 ;  /* 0x00000001ff037819 */ /* 0x000fe40000011403 */
[----:B------:R-:W-:-:S05]  /*1060*/  SHF.R.S32.HI R0, RZ, 0x2, R0 ;  /* 0x00000002ff007819 */ /* 0x000fca0000011400 */
[----:B------:R-:W-:Y:S01]  /*1070*/  IMAD R3, R36, R0, R3 ;  /* 0x0000000024037224 */ /* 0x000fe200078e0203 */
[----:B------:R-:W-:Y:S06]  /*1080*/  @!P6 BRA `(.L_x_10) ;  /* 0x0000000400e8e947 */ /* 0x000fec0003800000 */
[----:B------:R-:W-:Y:S01]  /*1090*/  LEA R15, R3, UR38, 0x1 ;  /* 0x00000026030f7c11 */ /* 0x000fe2000f8e08ff */
[----:B------:R-:W-:Y:S01]  /*10a0*/  BSSY B1, `(.L_x_11) ;  /* 0x0000074000017945 */ /* 0x000fe20003800000 */
[----:B------:R-:W-:Y:S02]  /*10b0*/  ISETP.NE.AND P0, PT, R34, RZ, PT ;  /* 0x000000ff2200720c */ /* 0x000fe40003f05270 */
[----:B------:R-:W-:Y:S01]  /*10c0*/  LEA R20, R39, R15, 0x1 ;  /* 0x0000000f27147211 */ /* 0x000fe200078e08ff */
[----:B------:R-:W-:Y:S04]  /*10d0*/  LDS R0, [R15] ;  /* 0x000000000f007984 */ /* 0x000fe80000000800 */
[----:B0-----:R-:W0:Y:S02]  /*10e0*/  LDS R33, [R20] ;  /* 0x0000000014217984 */ /* 0x001e240000000800 */
[----:B0-----:R-:W-:-:S02]  /*10f0*/  PRMT R32, R0, 0x5410, R33 ;  /* 0x0000541000207816 */ /* 0x001fc40000000021 */
[----:B------:R-:W-:Y:S02]  /*1100*/  PRMT R33, R0, 0x7632, R33 ;  /* 0x0000763200217816 */ /* 0x000fe40000000021 */
[----:B------:R-:W-:Y:S05]  /*1110*/  @!P0 BRA `(.L_x_12) ;  /* 0x0000000000a48947 */ /* 0x000fea0003800000 */
[----:B------:R-:W-:-:S05]  /*1120*/  LEA.HI R0, R3, R3, RZ, 0x1 ;  /* 0x0000000303007211 */ /* 0x000fca00078f08ff */
[----:B------:R-:W-:-:S05]  /*1130*/  IMAD.SHL.U32 R0, R0, 0x2, RZ ;  /* 0x0000000200007824 */ /* 0x000fca00078e00ff */
[----:B------:R-:W-:-:S04]  /*1140*/  LOP3.LUT R5, R0, 0xfffffffc, RZ, 0xc0, !PT ;  /* 0xfffffffc00057812 */ /* 0x000fc800078ec0ff */
[----:B------:R-:W-:-:S13]  /*1150*/  ISETP.GE.AND P0, PT, R5, R4, PT ;  /* 0x000000040500720c */ /* 0x000fda0003f06270 */
[----:B------:R-:W-:Y:S05]  /*1160*/  @P0 BRA `(.L_x_13) ;  /* 0x00000004009c0947 */ /* 0x000fea0003800000 */
[----:B------:R-:W-:Y:S01]  /*1170*/  I2FP.F32.S32 R0, R4 ;  /* 0x0000000400007245 */ /* 0x000fe20000201400 */
[----:B------:R-:W-:Y:S01]  /*1180*/  ULDC UR4, c[0x0][0x29c] ;  /* 0x0000a70000047ab9 */ /* 0x000fe20000000800 */
[----:B------:R-:W-:Y:S01]  /*1190*/  IADD3 R3, R5, 0x2, RZ ;  /* 0x0000000205037810 */ /* 0x000fe20007ffe0ff */
[--C-:B------:R-:W-:Y:S02]  /*11a0*/  HADD2.F32 R7, -RZ, R33.reuse.H1_H1 ;  /* 0x30000021ff077230 */ /* 0x100fe40000004100 */
[----:B------:R-:W-:Y:S01]  /*11b0*/  HADD2.F32 R33, -RZ, R33.H0_H0 ;  /* 0x20000021ff217230 */ /* 0x000fe20000004100 */
[----:B------:R-:W0:Y:S01]  /*11c0*/  MUFU.RCP R0, R0 ;  /* 0x0000000000007308 */ /* 0x000e220000001000 */
[----:B------:R-:W-:-:S05]  /*11d0*/  I2FP.F32.S32 R3, R3 ;  /* 0x0000000300037245 */ /* 0x000fca0000201400 */
[----:B0-----:R-:W-:Y:S01]  /*11e0*/  FMUL.FTZ R4, R3, R0 ;  /* 0x0000000003047220 */ /* 0x001fe20000410000 */
[----:B------:R-:W-:-:S03]  /*11f0*/  I2FP.F32.S32 R3, R5 ;  /* 0x0000000500037245 */ /* 0x000fc60000201400 */
[----:B------:R-:W-:Y:S02]  /*1200*/  FMUL.FTZ R4, R4, 13.28771209716796875 ;  /* 0x41549a7804047820 */ /* 0x000fe40000410000 */
[----:B------:R-:W-:Y:S01]  /*1210*/  FMUL.FTZ R3, R3, R0 ;  /* 0x0000000003037220 */ /* 0x000fe20000410000 */
[----:B------:R-:W-:Y:S01]  /*1220*/  I2FP.F32.S32 R0, UR4 ;  /* 0x0000000400007c45 */ /* 0x000fe20008201400 */
[----:B------:R-:W0:Y:S02]  /*1230*/  MUFU.EX2 R5, -R4 ;  /* 0x8000000400057308 */ /* 0x000e240000000800 */
[----:B------:R-:W-:-:S06]  /*1240*/  FMUL.FTZ R3, R3, 13.28771209716796875 ;  /* 0x41549a7803037820 */ /* 0x000fcc0000410000 */
[----:B------:R-:W1:Y:S01]  /*1250*/  MUFU.EX2 R3, -R3 ;  /* 0x8000000300037308 */ /* 0x000e620000000800 */
[----:B0-----:R-:W-:-:S04]  /*1260*/  FMUL.FTZ R5, R0, R5 ;  /* 0x0000000500057220 */ /* 0x001fc80000410000 */
[----:B------:R-:W-:Y:S01]  /*1270*/  FMUL.RZ R12, R5, 0.15915493667125701904 ;  /* 0x3e22f983050c7820 */ /* 0x000fe2000040c000 */
[--C-:B------:R-:W-:Y:S02]  /*1280*/  HADD2.F32 R5, -RZ, R32.reuse.H1_H1 ;  /* 0x30000020ff057230 */ /* 0x100fe40000004100 */
[----:B-1----:R-:W-:Y:S01]  /*1290*/  FMUL.FTZ R0, R0, R3 ;  /* 0x0000000300007220 */ /* 0x002fe20000410000 */
[----:B------:R-:W0:Y:S01]  /*12a0*/  MUFU.COS R6, R12 ;  /* 0x0000000c00067308 */ /* 0x000e220000000000 */
[----:B------:R-:W-:Y:S02]  /*12b0*/  HADD2.F32 R3, -RZ, R32.H0_H0 ;  /* 0x20000020ff037230 */ /* 0x000fe40000004100 */
[----:B------:R-:W-:-:S05]  /*12c0*/  FMUL.RZ R10, R0, 0.15915493667125701904 ;  /* 0x3e22f983000a7820 */ /* 0x000fca000040c000 */
[----:B------:R-:W1:Y:S08]  /*12d0*/  MUFU.SIN R8, R12 ;  /* 0x0000000c00087308 */ /* 0x000e700000000400 */
[----:B------:R-:W2:Y:S01]  /*12e0*/  MUFU.SIN R4, R10 ;  /* 0x0000000a00047308 */ /* 0x000ea20000000400 */
[----:B0-----:R-:W-:-:S07]  /*12f0*/  FMUL.FTZ R11, R6, R7 ;  /* 0x00000007060b7220 */ /* 0x001fce0000410000 */
[----:B------:R-:W0:Y:S01]  /*1300*/  MUFU.COS R0, R10 ;  /* 0x0000000a00007308 */ /* 0x000e220000000000 */
[C---:B-1----:R-:W-:Y:S01]  /*1310*/  FMUL.FTZ R9, R8.reuse, R7 ;  /* 0x0000000708097220 */ /* 0x042fe20000410000 */
[----:B------:R-:W-:-:S03]  /*1320*/  FFMA.FTZ R8, R8, R33, R11 ;  /* 0x0000002108087223 */ /* 0x000fc6000001000b */
[----:B------:R-:W-:Y:S01]  /*1330*/  FFMA.FTZ R9, R6, R33, -R9 ;  /* 0x0000002106097223 */ /* 0x000fe20000010809 */
[----:B--2---:R-:W-:-:S04]  /*1340*/  FMUL.FTZ R7, R4, R5 ;  /* 0x0000000504077220 */ /* 0x004fc80000410000 */
[----:B------:R-:W-:Y:S01]  /*1350*/  F2FP.F16.F32.PACK_AB R33, R8, R9 ;  /* 0x000000090821723e */ /* 0x000fe200000000ff */
[C---:B0-----:R-:W-:Y:S01]  /*1360*/  FMUL.FTZ R5, R0.reuse, R5 ;  /* 0x0000000500057220 */ /* 0x041fe20000410000 */
[----:B------:R-:W-:-:S03]  /*1370*/  FFMA.FTZ R7, R0, R3, -R7 ;  /* 0x0000000300077223 */ /* 0x000fc60000010807 */
[----:B------:R-:W-:-:S05]  /*1380*/  FFMA.FTZ R32, R4, R3, R5 ;  /* 0x0000000304207223 */ /* 0x000fca0000010005 */
[----:B------:R-:W-:Y:S01]  /*1390*/  F2FP.F16.F32.PACK_AB R32, R32, R7 ;  /* 0x000000072020723e */ /* 0x000fe200000000ff */
[----:B------:R-:W-:Y:S06]  /*13a0*/  BRA `(.L_x_13) ;  /* 0x00000004000c7947 */ /* 0x000fec0003800000 */
.L_x_12:
[C---:B------:R-:W-:Y:S01]  /*13b0*/  LEA R12, R4.reuse, R20, 0x1 ;  /* 0x00000014040c7211 */ /* 0x040fe200078e08ff */
[----:B------:R-:W-:Y:S01]  /*13c0*/  IMAD R21, R4, 0x2, R15 ;  /* 0x0000000204157824 */ /* 0x000fe200078e020f */
[----:B------:R-:W-:Y:S01]  /*13d0*/  LEA.HI R3, R3, R3, RZ, 0x1 ;  /* 0x0000000303037211 */ /* 0x000fe200078f08ff */
[----:B------:R-:W-:Y:S02]  /*13e0*/  BSSY B2, `(.L_x_14) ;  /* 0x000003b000027945 */ /* 0x000fe40003800000 */
[----:B------:R-:W-:Y:S01]  /*13f0*/  LDS R29, [R12] ;  /* 0x000000000c1d7984 */ /* 0x000fe20000000800 */
[----:B------:R-:W-:-:S03]  /*1400*/  SHF.L.U32 R3, R3, 0x1, RZ ;  /* 0x0000000103037819 */ /* 0x000fc600000006ff */
[----:B------:R-:W0:Y:S01]  /*1410*/  LDS R0, [R21] ;  /* 0x0000000015007984 */ /* 0x000e220000000800 */
[----:B------:R-:W-:-:S04]  /*1420*/  LOP3.LUT R3, R3, 0xfffffffc, RZ, 0xc0, !PT ;  /* 0xfffffffc03037812 */ /* 0x000fc800078ec0ff */
[----:B------:R-:W-:Y:S02]  /*1430*/  ISETP.GE.AND P0, PT, R3, R4, PT ;  /* 0x000000040300720c */ /* 0x000fe40003f06270 */
[C-C-:B0-----:R-:W-:Y:S02]  /*1440*/  PRMT R28, R0.reuse, 0x5410, R29.reuse ;  /* 0x00005410001c7816 */ /* 0x141fe4000000001d */
[----:B------:R-:W-:-:S09]  /*1450*/  PRMT R29, R0, 0x7632, R29 ;  /* 0x00007632001d7816 */ /* 0x000fd2000000001d */
[----:B------:R-:W-:Y:S05]  /*1460*/  @P0 BRA `(.L_x_15) ;  /* 0x0000000000c80947 */ /* 0x000fea0003800000 */
[----:B------:R-:W-:Y:S01]  /*1470*/  I2FP.F32.S32 R6, R4 ;  /* 0x0000000400067245 */ /* 0x000fe20000201400 */
[----:B------:R-:W-:Y:S01]  /*1480*/  ULDC UR4, c[0x0][0x29c] ;  /* 0x0000a70000047ab9 */ /* 0x000fe20000000800 */
[----:B------:R-:W-:Y:S01]  /*1490*/  IADD3 R0, R3, 0x2, RZ ;  /* 0x0000000203007810 */ /* 0x000fe20007ffe0ff */
[--C-:B------:R-:W-:Y:S01]  /*14a0*/  HADD2.F32 R11, -RZ, R33.reuse.H1_H1 ;  /* 0x30000021ff0b7230 */ /* 0x100fe20000004100 */
[----:B------:R-:W0:Y:S01]  /*14b0*/  MUFU.RCP R7, R6 ;  /* 0x0000000600077308 */ /* 0x000e220000001000 */
[----:B------:R-:W-:Y:S01]  /*14c0*/  HADD2.F32 R33, -RZ, R33.H0_H0 ;  /* 0x20000021ff217230 */ /* 0x000fe20000004100 */
[----:B------:R-:W-:-:S05]  /*14d0*/  I2FP.F32.S32 R0, R0 ;  /* 0x0000000000007245 */ /* 0x000fca0000201400 */
[----:B0-----:R-:W-:-:S04]  /*14e0*/  FMUL.FTZ R0, R0, R7 ;  /* 0x0000000700007220 */ /* 0x001fc80000410000 */
[----:B------:R-:W-:Y:S01]  /*14f0*/  FMUL.FTZ R4, R0, 13.28771209716796875 ;  /* 0x41549a7800047820 */ /* 0x000fe20000410000 */
[----:B------:R-:W-:-:S03]  /*1500*/  I2FP.F32.S32 R0, R3 ;  /* 0x0000000300007245 */ /* 0x000fc60000201400 */
[----:B------:R-:W0:Y:S02]  /*1510*/  MUFU.EX2 R5, -R4 ;  /* 0x8000000400057308 */ /* 0x000e240000000800 */
[----:B------:R-:W-:Y:S01]  /*1520*/  FMUL.FTZ R0, R0, R7 ;  /* 0x0000000700007220 */ /* 0x000fe20000410000 */
[--C-:B------:R-:W-:Y:S02]  /*1530*/  HADD2.F32 R7, -RZ, R29.reuse.H1_H1 ;  /* 0x3000001dff077230 */ /* 0x100fe40000004100 */
[----:B------:R-:W-:Y:S02]  /*1540*/  HADD2.F32 R29, -RZ, R29.H0_H0 ;  /* 0x2000001dff1d7230 */ /* 0x000fe40000004100 */
[----:B------:R-:W-:Y:S01]  /*1550*/  FMUL.FTZ R3, R0, 13.28771209716796875 ;  /* 0x41549a7800037820 */ /* 0x000fe20000410000 */
[----:B------:R-:W-:-:S04]  /*1560*/  IADD3 R0, -R23, UR4, RZ ;  /* 0x0000000417007c10 */ /* 0x000fc8000fffe1ff */
[----:B------:R-:W-:Y:S01]  /*1570*/  I2FP.F32.S32 R0, R0 ;  /* 0x0000000000007245 */ /* 0x000fe20000201400 */
[----:B------:R-:W1:Y:S04]  /*1580*/  MUFU.EX2 R3, -R3 ;  /* 0x8000000300037308 */ /* 0x000e680000000800 */
[----:B0-----:R-:W-:-:S04]  /*1590*/  FMUL.FTZ R5, R0, R5 ;  /* 0x0000000500057220 */ /* 0x001fc80000410000 */
[----:B------:R-:W-:-:S04]  /*15a0*/  FMUL.RZ R10, R5, 0.15915493667125701904 ;  /* 0x3e22f983050a7820 */ /* 0x000fc8000040c000 */
[----:B------:R-:W0:Y:S01]  /*15b0*/  MUFU.SIN R6, R10 ;  /* 0x0000000a00067308 */ /* 0x000e220000000400 */
[----:B-1----:R-:W-:-:S07]  /*15c0*/  FMUL.FTZ R0, R0, R3 ;  /* 0x0000000300007220 */ /* 0x002fce0000410000 */
[----:B------:R1:W2:Y:S01]  /*15d0*/  MUFU.COS R5, R10 ;  /* 0x0000000a00057308 */ /* 0x0002a20000000000 */
[----:B------:R-:W-:-:S07]  /*15e0*/  FMUL.RZ R9, R0, 0.15915493667125701904 ;  /* 0x3e22f98300097820 */ /* 0x000fce000040c000 */
[----:B------:R-:W3:Y:S01]  /*15f0*/  MUFU.SIN R4, R9 ;  /* 0x0000000900047308 */ /* 0x000ee20000000400 */
[----:B0-----:R-:W-:Y:S01]  /*1600*/  FMUL.FTZ R8, R11, R6 ;  /* 0x000000060b087220 */ /* 0x001fe20000410000 */
[----:B-1----:R-:W-:-:S06]  /*1610*/  FMUL.FTZ R10, R6, R7 ;  /* 0x00000007060a7220 */ /* 0x002fcc0000410000 */
[----:B------:R0:W1:Y:S01]  /*1620*/  MUFU.COS R0, R9 ;  /* 0x0000000900007308 */ /* 0x0000620000000000 */
[----:B--2---:R-:W-:Y:S01]  /*1630*/  FMUL.FTZ R3, R11, R5 ;  /* 0x000000050b037220 */ /* 0x004fe20000410000 */
[----:B------:R-:W-:Y:S01]  /*1640*/  FMUL.FTZ R7, R5, R7 ;  /* 0x0000000705077220 */ /* 0x000fe20000410000 */
[----:B------:R-:W-:Y:S01]  /*1650*/  FFMA.FTZ R8, R33, R5, -R8 ;  /* 0x0000000521087223 */ /* 0x000fe20000010808 */
[-C--:B------:R-:W-:Y:S01]  /*1660*/  FFMA.FTZ R10, R5, R29.reuse, -R10 ;  /* 0x0000001d050a7223 */ /* 0x080fe2000001080a */
[--C-:B------:R-:W-:Y:S02]  /*1670*/  HADD2.F32 R5, -RZ, R32.reuse.H1_H1 ;  /* 0x30000020ff057230 */ /* 0x100fe40000004100 */
[----:B------:R-:W-:Y:S01]  /*1680*/  FFMA.FTZ R33, R33, R6, R3 ;  /* 0x0000000621217223 */ /* 0x000fe20000010003 */
[----:B------:R-:W-:Y:S01]  /*1690*/  FFMA.FTZ R29, R6, R29, R7 ;  /* 0x0000001d061d7223 */ /* 0x000fe20000010007 */
[----:B------:R-:W-:Y:S02]  /*16a0*/  HADD2.F32 R32, -RZ, R32.H0_H0 ;  /* 0x20000020ff207230 */ /* 0x000fe40000004100 */
[----:B0-----:R-:W-:-:S02]  /*16b0*/  HADD2.F32 R9, -RZ, R28.H1_H1 ;  /* 0x3000001cff097230 */ /* 0x001fc40000004100 */
[----:B---3--:R-:W-:Y:S01]  /*16c0*/  FMUL.FTZ R3, R5, R4 ;  /* 0x0000000405037220 */ /* 0x008fe20000410000 */
[----:B------:R-:W-:Y:S01]  /*16d0*/  HADD2.F32 R7, -RZ, R28.H0_H0 ;  /* 0x2000001cff077230 */ /* 0x000fe20000004100 */
[----:B------:R-:W-:Y:S01]  /*16e0*/  F2FP.F16.F32.PACK_AB R33, R33, R8 ;  /* 0x000000082121723e */ /* 0x000fe200000000ff */
[-C--:B------:R-:W-:Y:S01]  /*16f0*/  FMUL.FTZ R11, R4, R9.reuse ;  /* 0x00000009040b7220 */ /* 0x080fe20000410000 */
[----:B------:R-:W-:Y:S01]  /*1700*/  F2FP.F16.F32.PACK_AB R29, R29, R10 ;  /* 0x0000000a1d1d723e */ /* 0x000fe200000000ff */
[-C--:B-1----:R-:W-:Y:S01]  /*1710*/  FMUL.FTZ R5, R5, R0.reuse ;  /* 0x0000000005057220 */ /* 0x082fe20000410000 */
[----:B------:R-:W-:Y:S01]  /*1720*/  FMUL.FTZ R9, R0, R9 ;  /* 0x0000000900097220 */ /* 0x000fe20000410000 */
[----:B------:R-:W-:Y:S01]  /*1730*/  FFMA.FTZ R3, R32, R0, -R3 ;  /* 0x0000000020037223 */ /* 0x000fe20000010803 */
[-C--:B------:R-:W-:Y:S01]  /*1740*/  FFMA.FTZ R11, R0, R7.reuse, -R11 ;  /* 0x00000007000b7223 */ /* 0x080fe2000001080b */
[----:B------:R-:W-:Y:S01]  /*1750*/  FFMA.FTZ R32, R32, R4, R5 ;  /* 0x0000000420207223 */ /* 0x000fe20000010005 */
[----:B------:R-:W-:-:S04]  /*1760*/  FFMA.FTZ R28, R4, R7, R9 ;  /* 0x00000007041c7223 */ /* 0x000fc80000010009 */
[----:B------:R-:W-:Y:S02]  /*1770*/  F2FP.F16.F32.PACK_AB R32, R32, R3 ;  /* 0x000000032020723e */ /* 0x000fe400000000ff */
[----:B------:R-:W-:-:S07]  /*1780*/  F2FP.F16.F32.PACK_AB R28, R28, R11 ;  /* 0x0000000b1c1c723e */ /* 0x000fce00000000ff */
.L_x_15:
[----:B------:R-:W-:Y:S05]  /*1790*/  BSYNC B2 ;  /* 0x0000000000027941 */ /* 0x000fea0003800000 */
.L_x_14:
[C-C-:B------:R-:W-:Y:S02]  /*17a0*/  PRMT R0, R28.reuse, 0x5410, R29.reuse ;  /* 0x000054101c007816 */ /* 0x140fe4000000001d */
[----:B------:R-:W-:-:S03]  /*17b0*/  PRMT R3, R28, 0x7632, R29 ;  /* 0x000076321c037816 */ /* 0x000fc6000000001d */
[----:B------:R0:W-:Y:S04]  /*17c0*/  STS [R21], R0 ;  /* 0x0000000015007388 */ /* 0x0001e80000000800 */
[----:B------:R0:W-:Y:S02]  /*17d0*/  STS [R12], R3 ;  /* 0x000000030c007388 */ /* 0x0001e40000000800 */
.L_x_13:
[----:B------:R-:W-:Y:S05]  /*17e0*/  BSYNC B1 ;  /* 0x0000000000017941 */ /* 0x000fea0003800000 */
.L_x_11:
[C-C-:B0-----:R-:W-:Y:S02]  /*17f0*/  PRMT R0, R32.reuse, 0x5410, R33.reuse ;  /* 0x0000541020007816 */ /* 0x141fe40000000021 */
[----:B------:R-:W-:-:S03]  /*1800*/  PRMT R3, R32, 0x7632, R33 ;  /* 0x0000763220037816 */ /* 0x000fc60000000021 */
[----:B------:R1:W-:Y:S04]  /*1810*/  STS [R15], R0 ;  /* 0x000000000f007388 */ /* 0x0003e80000000800 */
[----:B------:R1:W-:Y:S02]  /*1820*/  STS [R20], R3 ;  /* 0x0000000314007388 */ /* 0x0003e40000000800 */
.L_x_10:
[----:B------:R-:W-:Y:S05]  /*1830*/  BSYNC B0 ;  /* 0x0000000000007941 */ /* 0x000fea0003800000 */
.L_x_9:
[----:B------:R-:W-:Y:S06]  /*1840*/  BAR.SYNC.DEFER_BLOCKING 0x0 ;  /* 0x0000000000007b1d */ /* 0x000fec0000010000 */
[----:B------:R-:W-:Y:S04]  /*1850*/  BSSY B0, `(.L_x_16) ;  /* 0x0000005000007945 */ /* 0x000fe80003800000 */
[----:B------:R-:W-:Y:S05]  /*1860*/  @!P6 BRA `(.L_x_17) ;  /* 0x00000000000ce947 */ /* 0x000fea0003800000 */
[----:B------:R-:W-:Y:S01]  /*1870*/  ISETP.NE.AND P0, PT, R34, RZ, PT ;  /* 0x000000ff2200720c */ /* 0x000fe20003f05270 */
[----:B0-----:R2:W3:-:S12]  /*1880*/  LDS.64 R32, [R13] ;  /* 0x000000000d207984 */ /* 0x0014d80000000a00 */
[----:B------:R2:W4:Y:S02]  /*1890*/  @!P0 LDS.64 R28, [R14] ;  /* 0x000000000e1c8984 */ /* 0x0005240000000a00 */
.L_x_17:
[----:B------:R-:W-:Y:S05]  /*18a0*/  BSYNC B0 ;  /* 0x0000000000007941 */ /* 0x000fea0003800000 */
.L_x_16:
[----:B------:R-:W-:Y:S06]  /*18b0*/  BAR.SYNC.DEFER_BLOCKING 0x0 ;  /* 0x0000000000007b1d */ /* 0x000fec0000010000 */
[----:B------:R-:W-:Y:S05]  /*18c0*/  BRA `(.L_x_6) ;  /* 0x0000000400707947 */ /* 0x000fea0003800000 */
.L_x_5:
[C---:B------:R-:W-:Y:S01]  /*18d0*/  ISETP.NE.AND P0, PT, R34.reuse, RZ, PT ;  /* 0x000000ff2200720c */ /* 0x040fe20003f05270 */
[----:B------:R-:W-:Y:S01]  /*18e0*/  BSSY B0, `(.L_x_6) ;  /* 0x000005a000007945 */ /* 0x000fe20003800000 */
[----:B------:R-:W-:-:S11]  /*18f0*/  IMAD.IADD R34, R34, 0x1, -R23 ;  /* 0x0000000122227824 */ /* 0x000fd600078e0a17 */
[----:B------:R-:W-:Y:S05]  /*1900*/  @!P0 BRA `(.L_x_18) ;  /* 0x0000000000948947 */ /* 0x000fea0003800000 */
[----:B------:R-:W-:-:S13]  /*1910*/  ISETP.GE.AND P0, PT, R14, R7, PT ;  /* 0x000000070e00720c */ /* 0x000fda0003f06270 */
[----:B------:R-:W-:Y:S05]  /*1920*/  @P0 BRA `(.L_x_19) ;  /* 0x0000000400540947 */ /* 0x000fea0003800000 */
[----:B------:R-:W-:Y:S01]  /*1930*/  I2FP.F32.S32 R7, R7 ;  /* 0x0000000700077245 */ /* 0x000fe20000201400 */
[--C-:B------:R-:W-:Y:S01]  /*1940*/  HADD2.F32 R8, -RZ, R33.reuse.H1_H1 ;  /* 0x30000021ff087230 */ /* 0x100fe20000004100 */
[----:B------:R-:W-:Y:S01]  /*1950*/  IADD3 R0, R14, 0x2, RZ ;  /* 0x000000020e007810 */ /* 0x000fe20007ffe0ff */
[--C-:B------:R-:W-:Y:S01]  /*1960*/  HADD2.F32 R11, -RZ, R32.reuse.H1_H1 ;  /* 0x30000020ff0b7230 */ /* 0x100fe20000004100 */
[----:B------:R-:W-:Y:S01]  /*1970*/  I2FP.F32.S32 R14, R14 ;  /* 0x0000000e000e7245 */ /* 0x000fe20000201400 */
[----:B------:R-:W-:Y:S01]  /*1980*/  HADD2.F32 R33, -RZ, R33.H0_H0 ;  /* 0x20000021ff217230 */ /* 0x000fe20000004100 */
[----:B------:R-:W0:Y:S01]  /*1990*/  MUFU.RCP R7, R7 ;  /* 0x0000000700077308 */ /* 0x000e220000001000 */
[----:B------:R-:W-:Y:S01]  /*19a0*/  I2FP.F32.S32 R0, R0 ;  /* 0x0000000000007245 */ /* 0x000fe20000201400 */
[----:B------:R-:W-:-:S04]  /*19b0*/  HADD2.F32 R32, -RZ, R32.H0_H0 ;  /* 0x20000020ff207230 */ /* 0x000fc80000004100 */
[-C--:B0-----:R-:W-:Y:S01]  /*19c0*/  FMUL.FTZ R0, R0, R7.reuse ;  /* 0x0000000700007220 */ /* 0x081fe20000410000 */
[----:B------:R-:W-:-:S03]  /*19d0*/  FMUL.FTZ R14, R14, R7 ;  /* 0x000000070e0e7220 */ /* 0x000fc60000410000 */
[----:B------:R-:W-:Y:S01]  /*19e0*/  FMUL.FTZ R3, R0, 13.28771209716796875 ;  /* 0x41549a7800037820 */ /* 0x000fe20000410000 */
[----:B------:R-:W-:Y:S01]  /*19f0*/  FMUL.FTZ R14, R14, 13.28771209716796875 ;  /* 0x41549a780e0e7820 */ /* 0x000fe20000410000 */
[----:B------:R-:W-:-:S03]  /*1a00*/  I2FP.F32.S32 R0, R34 ;  /* 0x0000002200007245 */ /* 0x000fc60000201400 */
[----:B------:R-:W-:Y:S08]  /*1a10*/  MUFU.EX2 R5, -R14 ;  /* 0x8000000e00057308 */ /* 0x000ff00000000800 */
[----:B------:R-:W0:Y:S02]  /*1a20*/  MUFU.EX2 R3, -R3 ;  /* 0x8000000300037308 */ /* 0x000e240000000800 */
[C---:B0-----:R-:W-:Y:S01]  /*1a30*/  FMUL.FTZ R4, R0.reuse, R3 ;  /* 0x0000000300047220 */ /* 0x041fe20000410000 */
[----:B------:R-:W-:-:S03]  /*1a40*/  FMUL.FTZ R0, R0, R5 ;  /* 0x0000000500007220 */ /* 0x000fc60000410000 */
[----:B------:R-:W-:Y:S01]  /*1a50*/  FMUL.RZ R4, R4, 0.15915493667125701904 ;  /* 0x3e22f98304047820 */ /* 0x000fe2000040c000 */
[----:B------:R-:W-:-:S03]  /*1a60*/  FMUL.RZ R10, R0, 0.15915493667125701904 ;  /* 0x3e22f983000a7820 */ /* 0x000fc6000040c000 */
[----:B------:R-:W0:Y:S08]  /*1a70*/  MUFU.SIN R7, R4 ;  /* 0x0000000400077308 */ /* 0x000e300000000400 */
[----:B------:R-:W1:Y:S08]  /*1a80*/  MUFU.COS R6, R4 ;  /* 0x0000000400067308 */ /* 0x000e700000000000 */
[----:B------:R-:W2:Y:S01]  /*1a90*/  MUFU.SIN R3, R10 ;  /* 0x0000000a00037308 */ /* 0x000ea20000000400 */
[----:B0-----:R-:W-:-:S07]  /*1aa0*/  FMUL.FTZ R9, R7, R8 ;  /* 0x0000000807097220 */ /* 0x001fce0000410000 */
[----:B------:R-:W0:Y:S01]  /*1ab0*/  MUFU.COS R0, R10 ;  /* 0x0000000a00007308 */ /* 0x000e220000000000 */
[C---:B-1----:R-:W-:Y:S01]  /*1ac0*/  FMUL.FTZ R8, R6.reuse, R8 ;  /* 0x0000000806087220 */ /* 0x042fe20000410000 */
[----:B------:R-:W-:-:S03]  /*1ad0*/  FFMA.FTZ R9, R6, R33, -R9 ;  /* 0x0000002106097223 */ /* 0x000fc60000010809 */
[----:B------:R-:W-:Y:S01]  /*1ae0*/  FFMA.FTZ R8, R7, R33, R8 ;  /* 0x0000002107087223 */ /* 0x000fe20000010008 */
[----:B--2---:R-:W-:-:S04]  /*1af0*/  FMUL.FTZ R5, R3, R11 ;  /* 0x0000000b03057220 */ /* 0x004fc80000410000 */
[----:B------:R-:W-:Y:S01]  /*1b00*/  F2FP.F16.F32.PACK_AB R33, R8, R9 ;  /* 0x000000090821723e */ /* 0x000fe200000000ff */
[C---:B0-----:R-:W-:Y:S01]  /*1b10*/  FMUL.FTZ R4, R0.reuse, R11 ;  /* 0x0000000b00047220 */ /* 0x041fe20000410000 */
[----:B------:R-:W-:-:S03]  /*1b20*/  FFMA.FTZ R5, R0, R32, -R5 ;  /* 0x0000002000057223 */ /* 0x000fc60000010805 */
[----:B------:R-:W-:-:S05]  /*1b30*/  FFMA.FTZ R4, R3, R32, R4 ;  /* 0x0000002003047223 */ /* 0x000fca0000010004 */
[----:B------:R-:W-:Y:S01]  /*1b40*/  F2FP.F16.F32.PACK_AB R32, R4, R5 ;  /* 0x000000050420723e */ /* 0x000fe200000000ff */
[----:B------:R-:W-:Y:S06]  /*1b50*/  BRA `(.L_x_19) ;  /* 0x0000000000c87947 */ /* 0x000fec0003800000 */
.L_x_18:
[----:B------:R-:W-:-:S13]  /*1b60*/  ISETP.GE.AND P0, PT, R14, R7, PT ;  /* 0x000000070e00720c */ /* 0x000fda0003f06270 */
[----:B------:R-:W-:Y:S05]  /*1b70*/  @P0 BRA `(.L_x_19) ;  /* 0x0000000000c00947 */ /* 0x000fea0003800000 */
[----:B------:R-:W-:Y:S01]  /*1b80*/  I2FP.F32.S32 R7, R7 ;  /* 0x0000000700077245 */ /* 0x000fe20000201400 */
[----:B------:R-:W-:Y:S01]  /*1b90*/  HADD2.F32 R13, -RZ, R29.H0_H0 ;  /* 0x2000001dff0d7230 */ /* 0x000fe20000004100 */
[----:B------:R-:W-:Y:S02]  /*1ba0*/  IADD3 R0, R14, 0x2, RZ ;  /* 0x000000020e007810 */ /* 0x000fe40007ffe0ff */
[----:B------:R-:W-:Y:S02]  /*1bb0*/  I2FP.F32.S32 R14, R14 ;  /* 0x0000000e000e7245 */ /* 0x000fe40000201400 */
[----:B------:R-:W0:Y:S01]  /*1bc0*/  MUFU.RCP R7, R7 ;  /* 0x0000000700077308 */ /* 0x000e220000001000 */
[----:B------:R-:W-:Y:S02]  /*1bd0*/  I2FP.F32.S32 R0, R0 ;  /* 0x0000000000007245 */ /* 0x000fe40000201400 */
[----:B------:R-:W-:-:S03]  /*1be0*/  I2FP.F32.S32 R34, R34 ;  /* 0x0000002200227245 */ /* 0x000fc60000201400 */
[-C--:B0-----:R-:W-:Y:S01]  /*1bf0*/  FMUL.FTZ R0, R0, R7.reuse ;  /* 0x0000000700007220 */ /* 0x081fe20000410000 */
[----:B------:R-:W-:-:S03]  /*1c00*/  FMUL.FTZ R14, R14, R7 ;  /* 0x000000070e0e7220 */ /* 0x000fc60000410000 */
[----:B------:R-:W-:Y:S01]  /*1c10*/  FMUL.FTZ R0, R0, 13.28771209716796875 ;  /* 0x41549a7800007820 */ /* 0x000fe20000410000 */
[----:B------:R-:W-:-:S03]  /*1c20*/  FMUL.FTZ R14, R14, 13.28771209716796875 ;  /* 0x41549a780e0e7820 */ /* 0x000fc60000410000 */
[----:B------:R0:W1:Y:S08]  /*1c30*/  MUFU.EX2 R5, -R0 ;  /* 0x8000000000057308 */ /* 0x0000700000000800 */
[----:B------:R-:W2:Y:S01]  /*1c40*/  MUFU.EX2 R3, -R14 ;  /* 0x8000000e00037308 */ /* 0x000ea20000000800 */
[--C-:B0-----:R-:W-:Y:S02]  /*1c50*/  HADD2.F32 R0, -RZ, R33.reuse.H1_H1 ;  /* 0x30000021ff007230 */ /* 0x101fe40000004100 */
[----:B------:R-:W-:-:S02]  /*1c60*/  HADD2.F32 R33, -RZ, R33.H0_H0 ;  /* 0x20000021ff217230 */ /* 0x000fc40000004100 */
[----:B-1----:R-:W-:-:S04]  /*1c70*/  FMUL.FTZ R5, R34, R5 ;  /* 0x0000000522057220 */ /* 0x002fc80000410000 */
[----:B------:R-:W-:-:S04]  /*1c80*/  FMUL.RZ R7, R5, 0.15915493667125701904 ;  /* 0x3e22f98305077820 */ /* 0x000fc8000040c000 */
[----:B------:R-:W0:Y:S01]  /*1c90*/  MUFU.SIN R8, R7 ;  /* 0x0000000700087308 */ /* 0x000e220000000400 */
[----:B--2---:R-:W-:-:S04]  /*1ca0*/  FMUL.FTZ R3, R34, R3 ;  /* 0x0000000322037220 */ /* 0x004fc80000410000 */
[----:B------:R-:W-:Y:S01]  /*1cb0*/  FMUL.RZ R4, R3, 0.15915493667125701904 ;  /* 0x3e22f98303047820 */ /* 0x000fe2000040c000 */
[----:B------:R-:W-:Y:S02]  /*1cc0*/  HADD2.F32 R3, -RZ, R29.H1_H1 ;  /* 0x3000001dff037230 */ /* 0x000fe40000004100 */
[----:B------:R-:W1:Y:S08]  /*1cd0*/  MUFU.COS R9, R7 ;  /* 0x0000000700097308 */ /* 0x000e700000000000 */
[----:B------:R-:W2:Y:S01]  /*1ce0*/  MUFU.SIN R6, R4 ;  /* 0x0000000400067308 */ /* 0x000ea20000000400 */
[----:B0-----:R-:W-:-:S07]  /*1cf0*/  FMUL.FTZ R10, R8, R0 ;  /* 0x00000000080a7220 */ /* 0x001fce0000410000 */
[----:B------:R0:W3:Y:S01]  /*1d00*/  MUFU.COS R5, R4 ;  /* 0x0000000400057308 */ /* 0x0000e20000000000 */
[C---:B-1----:R-:W-:Y:S01]  /*1d10*/  FMUL.FTZ R11, R9.reuse, R0 ;  /* 0x00000000090b7220 */ /* 0x042fe20000410000 */
[CC--:B------:R-:W-:Y:S01]  /*1d20*/  FMUL.FTZ R0, R8.reuse, R3.reuse ;  /* 0x0000000308007220 */ /* 0x0c0fe20000410000 */
[C---:B------:R-:W-:Y:S01]  /*1d30*/  FMUL.FTZ R3, R9.reuse, R3 ;  /* 0x0000000309037220 */ /* 0x040fe20000410000 */
[CC--:B------:R-:W-:Y:S01]  /*1d40*/  FFMA.FTZ R10, R9.reuse, R33.reuse, -R10 ;  /* 0x00000021090a7223 */ /* 0x0c0fe2000001080a */
[C---:B------:R-:W-:Y:S01]  /*1d50*/  FFMA.FTZ R33, R8.reuse, R33, R11 ;  /* 0x0000002108217223 */ /* 0x040fe2000001000b */
[-C--:B------:R-:W-:Y:S01]  /*1d60*/  FFMA.FTZ R29, R9, R13.reuse, -R0 ;  /* 0x0000000d091d7223 */ /* 0x080fe20000010800 */
[----:B------:R-:W-:Y:S02]  /*1d70*/  HADD2.F32 R0, -RZ, R32.H1_H1 ;  /* 0x30000020ff007230 */ /* 0x000fe40000004100 */
[----:B0-----:R-:W-:Y:S01]  /*1d80*/  FFMA.FTZ R4, R8, R13, R3 ;  /* 0x0000000d08047223 */ /* 0x001fe20000010003 */
[----:B------:R-:W-:Y:S01]  /*1d90*/  HADD2.F32 R3, -RZ, R28.H1_H1 ;  /* 0x3000001cff037230 */ /* 0x000fe20000004100 */
[----:B------:R-:W-:Y:S01]  /*1da0*/  F2FP.F16.F32.PACK_AB R33, R33, R10 ;  /* 0x0000000a2121723e */ /* 0x000fe200000000ff */
[----:B--2---:R-:W-:Y:S01]  /*1db0*/  FMUL.FTZ R8, R6, R0 ;  /* 0x0000000006087220 */ /* 0x004fe20000410000 */
[----:B------:R-:W-:Y:S01]  /*1dc0*/  HADD2.F32 R32, -RZ, R32.H0_H0 ;  /* 0x20000020ff207230 */ /* 0x000fe20000004100 */
[----:B------:R-:W-:Y:S01]  /*1dd0*/  F2FP.F16.F32.PACK_AB R29, R4, R29 ;  /* 0x0000001d041d723e */ /* 0x000fe200000000ff */
[----:B------:R-:W-:-:S02]  /*1de0*/  HADD2.F32 R9, -RZ, R28.H0_H0 ;  /* 0x2000001cff097230 */ /* 0x000fc40000004100 */
[C---:B---3--:R-:W-:Y:S01]  /*1df0*/  FMUL.FTZ R7, R5.reuse, R0 ;  /* 0x0000000005077220 */ /* 0x048fe20000410000 */
[CC--:B------:R-:W-:Y:S01]  /*1e00*/  FMUL.FTZ R0, R6.reuse, R3.reuse ;  /* 0x0000000306007220 */ /* 0x0c0fe20000410000 */
[C---:B------:R-:W-:Y:S01]  /*1e10*/  FMUL.FTZ R3, R5.reuse, R3 ;  /* 0x0000000305037220 */ /* 0x040fe20000410000 */
[CC--:B------:R-:W-:Y:S01]  /*1e20*/  FFMA.FTZ R8, R5.reuse, R32.reuse, -R8 ;  /* 0x0000002005087223 */ /* 0x0c0fe20000010808 */
[C---:B------:R-:W-:Y:S01]  /*1e30*/  FFMA.FTZ R7, R6.reuse, R32, R7 ;  /* 0x0000002006077223 */ /* 0x040fe20000010007 */
[-C--:B------:R-:W-:Y:S01]  /*1e40*/  FFMA.FTZ R0, R5, R9.reuse, -R0 ;  /* 0x0000000905007223 */ /* 0x080fe20000010800 */
[----:B------:R-:W-:-:S03]  /*1e50*/  FFMA.FTZ R3, R6, R9, R3 ;  /* 0x0000000906037223 */ /* 0x000fc60000010003 */
[----:B------:R-:W-:Y:S02]  /*1e60*/  F2FP.F16.F32.PACK_AB R32, R7, R8 ;  /* 0x000000080720723e */ /* 0x000fe400000000ff */
[----:B------:R-:W-:-:S07]  /*1e70*/  F2FP.F16.F32.PACK_AB R28, R3, R0 ;  /* 0x00000000031c723e */ /* 0x000fce00000000ff */
.L_x_19:
[----:B------:R-:W-:Y:S05]  /*1e80*/  BSYNC B0 ;  /* 0x0000000000007941 */ /* 0x000fea0003800000 */
.L_x_6:
[----:B------:R-:W-:Y:S01]  /*1e90*/  ISETP.GT.AND P0, PT, R84, 0x1f, PT ;  /* 0x0000001f5400780c */ /* 0x000fe20003f04270 */
[----:B------:R-:W-:Y:S01]  /*1ea0*/  BSSY B0, `(.L_x_20) ;  /* 0x0000026000007945 */ /* 0x000fe20003800000 */
[----:B0-2---:R-:W-:-:S11]  /*1eb0*/  IMAD.MOV.U32 R14, RZ, RZ, RZ ;  /* 0x000000ffff0e7224 */ /* 0x005fd600078e00ff */
[----:B------:R-:W-:Y:S05]  /*1ec0*/  @P0 BRA `(.L_x_21) ;  /* 0x00000000008c0947 */ /* 0x000fea0003800000 */
[----:B-1----:R-:W0:Y:S01]  /*1ed0*/  LDC R0, c[0x0][0x29c] ;  /* 0x0000a700ff007b82 */ /* 0x002e220000000800 */
[----:B------:R-:W1:Y:S01]  /*1ee0*/  S2R R7, SR_CgaCtaId ;  /* 0x0000000000077919 */ /* 0x000e620000008800 */
[----:B------:R-:W-:Y:S01]  /*1ef0*/  MOV R6, 0x400 ;  /* 0x0000040000067802 */ /* 0x000fe20000000f00 */
[----:B------:R-:W-:Y:S01]  /*1f00*/  ULDC UR4, c[0x0][0x284] ;  /* 0x0000a10000047ab9 */ /* 0x000fe20000000800 */
[----:B------:R-:W-:Y:S01]  /*1f10*/  LEA R8, R24, R37, 0x3 ;  /* 0x0000002518087211 */ /* 0x000fe200078e18ff */
[----:B---34-:R-:W-:-:S04]  /*1f20*/  HMUL2 R14, R33, R29 ;  /* 0x0000001d210e7232 */ /* 0x018fc80000000000 */
[----:B------:R-:W-:Y:S01]  /*1f30*/  IMAD R35, R35, UR4, R8 ;  /* 0x0000000423237c24 */ /* 0x000fe2000f8e0208 */
[----:B------:R-:W-:Y:S01]  /*1f40*/  UMOV UR4, 0xffffffff ;  /* 0xffffffff00047882 */ /* 0x000fe20000000000 */
[----:B------:R-:W-:-:S10]  /*1f50*/  HFMA2.MMA R14, R32, R28, R14 ;  /* 0x0000001c200e7235 */ /* 0x000fd4000000000e */
[--C-:B------:R-:W-:Y:S02]  /*1f60*/  HADD2.F32 R13, -RZ, R14.reuse.H0_H0 ;  /* 0x2000000eff0d7230 */ /* 0x100fe40000004100 */
[----:B------:R-:W-:Y:S01]  /*1f70*/  HADD2.F32 R14, -RZ, R14.H1_H1 ;  /* 0x3000000eff0e7230 */ /* 0x000fe20000004100 */
[----:B0-----:R-:W-:Y:S02]  /*1f80*/  ISETP.NE.AND P0, PT, R0, RZ, PT ;  /* 0x000000ff0000720c */ /* 0x001fe40003f05270 */
[----:B------:R-:W-:Y:S02]  /*1f90*/  IADD3 R0, R6, 0x40, RZ ;  /* 0x0000004006007810 */ /* 0x000fe40007ffe0ff */
[----:B------:R-:W-:Y:S02]  /*1fa0*/  FADD.FTZ R13, R13, R14 ;  /* 0x0000000e0d0d7221 */ /* 0x000fe40000010000 */
[----:B-1----:R-:W-:-:S07]  /*1fb0*/  LEA R3, R7, R0, 0x18 ;  /* 0x0000000007037211 */ /* 0x002fce00078ec0ff */
[----:B------:R-:W0:Y:S01]  /*1fc0*/  @!P0 LDC.64 R4, c[0x0][0x248] ;  /* 0x00009200ff048b82 */ /* 0x000e220000000a00 */
[----:B------:R-:W-:Y:S01]  /*1fd0*/  @!P0 VIADD R6, R6, 0x140 ;  /* 0x0000014006068836 */ /* 0x000fe20000000000 */
[----:B------:R-:W-:-:S04]  /*1fe0*/  LEA R3, R84, R3, 0x3 ;  /* 0x0000000354037211 */ /* 0x000fc800078e18ff */
[----:B------:R-:W-:Y:S01]  /*1ff0*/  @!P0 LEA R7, R7, R6, 0x18 ;  /* 0x0000000607078211 */ /* 0x000fe200078ec0ff */
[----:B------:R1:W-:Y:S03]  /*2000*/  STS.64 [R3], R32 ;  /* 0x0000002003007388 */ /* 0x0003e60000000a00 */
[----:B------:R-:W-:-:S05]  /*2010*/  @!P0 LEA R7, R84, R7, 0x3 ;  /* 0x0000000754078211 */ /* 0x000fca00078e18ff */
[----:B------:R1:W-:Y:S01]  /*2020*/  @!P0 STS.64 [R7], R30 ;  /* 0x0000001e07008388 */ /* 0x0003e20000000a00 */
[----:B0-----:R-:W-:-:S05]  /*2030*/  @!P0 IMAD.WIDE R4, R35, 0x2, R4 ;  /* 0x0000000223048825 */ /* 0x001fca00078e0204 */
[----:B------:R1:W-:Y:S01]  /*2040*/  @!P0 STG.E.64 desc[UR36][R4.64], R28 ;  /* 0x0000001c04008986 */ /* 0x0003e2000c101b24 */
[----:B------:R-:W-:Y:S05]  /*2050*/  BRA.DIV UR4, `(.L_x_22) ;  /* 0x0000007204687947 */ /* 0x000fea000b800000 */
[----:B------:R-:W0:Y:S02]  /*2060*/  SHFL.BFLY PT, R14, R13, 0x10, 0x1f ;  /* 0x0e001f000d0e7f89 */ /* 0x000e2400000e0000 */
[----:B0-----:R-:W-:-:S05]  /*2070*/  FADD.FTZ R0, R13, R14 ;  /* 0x0000000e0d007221 */ /* 0x001fca0000010000 */
[----:B------:R-:W1:Y:S02]  /*2080*/  SHFL.BFLY PT, R14, R0, 0x8, 0x1f ;  /* 0x0d001f00000e7f89 */ /* 0x000e6400000e0000 */
[----:B-1----:R-:W-:-:S05]  /*2090*/  FADD.FTZ R3, R0, R14 ;  /* 0x0000000e00037221 */ /* 0x002fca0000010000 */
[----:B------:R-:W0:Y:S02]  /*20a0*/  SHFL.BFLY PT, R14, R3, 0x4, 0x1f ;  /* 0x0c801f00030e7f89 */ /* 0x000e2400000e0000 */
[----:B0-----:R-:W-:-:S05]  /*20b0*/  FADD.FTZ R4, R3, R14 ;  /* 0x0000000e03047221 */ /* 0x001fca0000010000 */
[----:B------:R-:W0:Y:S02]  /*20c0*/  SHFL.BFLY PT, R14, R4, 0x2, 0x1f ;  /* 0x0c401f00040e7f89 */ /* 0x000e2400000e0000 */
[----:B0-----:R-:W-:-:S05]  /*20d0*/  FADD.FTZ R5, R4, R14 ;  /* 0x0000000e04057221 */ /* 0x001fca0000010000 */
[----:B------:R0:W1:Y:S02]  /*20e0*/  SHFL.BFLY PT, R14, R5, 0x1, 0x1f ;  /* 0x0c201f00050e7f89 */ /* 0x00006400000e0000 */
.L_x_141:
[----:B-1----:R-:W-:-:S07]  /*20f0*/  FADD.FTZ R14, R5, R14 ;  /* 0x0000000e050e7221 */ /* 0x002fce0000010000 */
.L_x_21:
[----:B------:R-:W-:Y:S05]  /*2100*/  BSYNC B0 ;  /* 0x0000000000007941 */ /* 0x000fea0003800000 */
.L_x_20:
[----:B------:R-:W2:Y:S01]  /*2110*/  LDC R21, c[0x0][0x284] ;  /* 0x0000a100ff157b82 */ /* 0x000ea20000000800 */
[----:B------:R-:W-:Y:S01]  /*2120*/  ISETP.NE.AND P0, PT, R84, RZ, PT ;  /* 0x000000ff5400720c */ /* 0x000fe20003f05270 */
[----:B------:R-:W-:Y:S01]  /*2130*/  IMAD.MOV.U32 R218, RZ, RZ, -0x800001 ;  /* 0xff7fffffffda7424 */ /* 0x000fe200078e00ff */
[----:B--2---:R-:W-:-:S11]  /*2140*/  VIADDMNMX R215, R17, -R21, RZ, !PT ;  /* 0x8000001511d77246 */ /* 0x004fd600078001ff */
[----:B------:R-:W-:Y:S05]  /*2150*/  @P0 BRA `(.L_x_23) ;  /* 0x0000000000440947 */ /* 0x000fea0003800000 */
[----:B------:R-:W-:Y:S02]  /*2160*/  ULDC.64 UR4, c[0x0][0x2c8] ;  /* 0x0000b20000047ab9 */ /* 0x000fe40000000a00 */
[----:B------:R-:W-:Y:S01]  /*2170*/  ISETP.NE.U32.AND P0, PT, RZ, UR4, PT ;  /* 0x00000004ff007c0c */ /* 0x000fe2000bf05070 */
[----:B------:R-:W-:-:S03]  /*2180*/  ULDC UR4, c[0x0][0x2a0] ;  /* 0x0000a80000047ab9 */ /* 0x000fc60000000800 */
[----:B------:R-:W-:-:S13]  /*2190*/  ISETP.NE.AND.EX P0, PT, RZ, UR5, PT, P0 ;  /* 0x00000005ff007c0c */ /* 0x000fda000bf05300 */
[----:B------:R-:W2:Y:S01]  /*21a0*/  @P0 LDC R6, c[0x0][0x2d0] ;  /* 0x0000b400ff060b82 */ /* 0x000ea20000000800 */
[----:B-1----:R-:W-:-:S07]  /*21b0*/  @P0 IADD3 R0, R22, -R23, RZ ;  /* 0x8000001716000210 */ /* 0x002fce0007ffe0ff */
[----:B0-----:R-:W0:Y:S01]  /*21c0*/  @P0 LDC.64 R4, c[0x0][0x2c8] ;  /* 0x0000b200ff040b82 */ /* 0x001e220000000a00 */
[----:B--2---:R-:W-:-:S04]  /*21d0*/  @P0 IMAD R3, R19, R6, R0 ;  /* 0x0000000613030224 */ /* 0x004fc800078e0200 */
[----:B------:R-:W-:-:S04]  /*21e0*/  @P0 IMAD R3, R3, R6, R0 ;  /* 0x0000000603030224 */ /* 0x000fc800078e0200 */
[----:B0-----:R-:W-:-:S06]  /*21f0*/  @P0 IMAD.WIDE R4, R3, 0x2, R4 ;  /* 0x0000000203040825 */ /* 0x001fcc00078e0204 */
[----:B------:R-:W2:Y:S01]  /*2200*/  @P0 LDG.E.U16 R4, desc[UR36][R4.64] ;  /* 0x0000002404040981 */ /* 0x000ea2000c1e1500 */
[----:B------:R-:W-:Y:S01]  /*2210*/  IADD3 R0, R22, -R215, RZ ;  /* 0x800000d716007210 */ /* 0x000fe20007ffe0ff */
[----:B------:R-:W-:-:S03]  /*2220*/  FMUL.FTZ R218, R14, UR4 ;  /* 0x000000040eda7c20 */ /* 0x000fc60008410000 */
[----:B------:R-:W-:Y:S01]  /*2230*/  LEA R7, R0, UR38, 0x2 ;  /* 0x0000002600077c11 */ /* 0x000fe2000f8e10ff */
[----:B--2---:R-:W-:-:S05]  /*2240*/  @P0 HADD2.F32 R3, -RZ, R4.H0_H0 ;  /* 0x20000004ff030230 */ /* 0x004fca0000004100 */
[----:B------:R-:W-:-:S05]  /*2250*/  @P0 FADD.FTZ R218, R218, R3 ;  /* 0x00000003dada0221 */ /* 0x000fca0000010000 */
[----:B------:R2:W-:Y:S02]  /*2260*/  STS [R7], R218 ;  /* 0x000000da07007388 */ /* 0x0005e40000000800 */
.L_x_23:
[----:B------:R-:W-:Y:S05]  /*2270*/  WARPSYNC.ALL ;  /* 0x0000000000007948 */ /* 0x000fea0003800000 */
[----:B------:R-:W5:Y:S08]  /*2280*/  S2UR UR5, SR_CgaCtaId ;  /* 0x00000000000579c3 */ /* 0x000f700000008800 */
[----:B------:R-:W-:Y:S01]  /*2290*/  BAR.SYNC.DEFER_BLOCKING 0x0 ;  /* 0x0000000000007b1d */ /* 0x000fe20000010000 */
[--C-:B-1----:R-:W-:Y:S01]  /*22a0*/  IADD3 R0, R22, 0x1f, -R215.reuse ;  /* 0x0000001f16007810 */ /* 0x102fe20007ffe8d7 */
[----:B------:R-:W-:-:S03]  /*22b0*/  IMAD.IADD R214, R84, 0x1, R215 ;  /* 0x0000000154d67824 */ /* 0x000fc600078e02d7 */
[----:B------:R-:W-:Y:S01]  /*22c0*/  SHF.R.S32.HI R3, RZ, 0x1f, R0 ;  /* 0x0000001fff037819 */ /* 0x000fe20000011400 */
[----:B------:R-:W-:Y:S01]  /*22d0*/  UMOV UR4, 0x400 ;  /* 0x0000040000047882 */ /* 0x000fe20000000000 */
[----:B------:R-:W-:Y:S01]  /*22e0*/  ULDC UR12, c[0x0][0x29c] ;  /* 0x0000a700000c7ab9 */ /* 0x000fe20000000800 */
[----:B------:R-:W-:Y:S01]  /*22f0*/  ULDC UR13, c[0x0][0x2a0] ;  /* 0x0000a800000d7ab9 */ /* 0x000fe20000000800 */
[----:B------:R-:W-:Y:S01]  /*2300*/  LEA.HI R3, R3, R0, RZ, 0x5 ;  /* 0x0000000003037211 */ /* 0x000fe200078f28ff */
[----:B------:R-:W-:-:S03]  /*2310*/  ULDC.64 UR10, c[0x0][0x248] ;  /* 0x00009200000a7ab9 */ /* 0x000fc60000000a00 */
[----:B------:R-:W-:-:S04]  /*2320*/  LOP3.LUT R0, R3, 0xffffffe0, RZ, 0xc0, !PT ;  /* 0xffffffe003007812 */ /* 0x000fc800078ec0ff */
[----:B------:R-:W-:-:S04]  /*2330*/  IADD3 R219, R0, R215, RZ ;  /* 0x000000d700db7210 */ /* 0x000fc80007ffe0ff */
[----:B------:R-:W-:Y:S01]  /*2340*/  ISETP.GE.AND P0, PT, R214, R219, PT ;  /* 0x000000dbd600720c */ /* 0x000fe20003f06270 */
[----:B-----5:R-:W-:-:S03]  /*2350*/  ULEA UR4, UR5, UR4, 0x18 ;  /* 0x0000000405047291 */ /* 0x020fc6000f8ec03f */
[----:B------:R-:W-:Y:S02]  /*2360*/  ULDC UR5, c[0x0][0x29c] ;  /* 0x0000a70000057ab9 */ /* 0x000fe40000000800 */
[----:B------:R-:W-:-:S03]  /*2370*/  UISETP.NE.AND UP0, UPT, UR5, URZ, UPT ;  /* 0x0000003f0500728c */ /* 0x000fc6000bf05270 */
[----:B------:R-:W-:Y:S01]  /*2380*/  ULDC UR5, c[0x0][0x280] ;  /* 0x0000a00000057ab9 */ /* 0x000fe20000000800 */
[----:B------:R-:W1:Y:S01]  /*2390*/  LDS.128 R8, [UR4+0x40] ;  /* 0x00004004ff087984 */ /* 0x000e620008000c00 */
[----:B------:R-:W-:Y:S01]  /*23a0*/  IMAD R212, R86, UR5, R19 ;  /* 0x0000000556d47c24 */ /* 0x000fe2000f8e0213 */
[----:B------:R-:W-:Y:S02]  /*23b0*/  PLOP3.LUT P2, PT, PT, PT, UP0, 0x80, 0x0 ;  /* 0x000000000000781c */ /* 0x000fe40003f4f008 */
[----:B------:R-:W0:Y:S04]  /*23c0*/  LDS.128 R12, [UR4+0x50] ;  /* 0x00005004ff0c7984 */ /* 0x000e280008000c00 */
[----:B----4-:R-:W4:Y:S04]  /*23d0*/  LDS.128 R28, [UR4+0x60] ;  /* 0x00006004ff1c7984 */ /* 0x010f280008000c00 */
[----:B---3--:R-:W3:Y:S04]  /*23e0*/  LDS.128 R32, [UR4+0x70] ;  /* 0x00007004ff207984 */ /* 0x008ee80008000c00 */
[----:B------:R-:W0:Y:S04]  /*23f0*/  LDS.128 R36, [UR4+0x80] ;  /* 0x00008004ff247984 */ /* 0x000e280008000c00 */
        /* <DEDUP_REMOVED lines=10> */
[----:B------:R-:W0:Y:S01]  /*24a0*/  LDS.128 R80, [UR4+0x130] ;  /* 0x00013004ff507984 */ /* 0x000e220008000c00 */
[----:B-1-34-:R-:W-:Y:S05]  /*24b0*/  @P2 BRA `(.L_x_24) ;  /* 0x0000000000402947 */ /* 0x01afea0003800000 */
[----:B------:R-:W1:Y:S04]  /*24c0*/  LDS.128 R84, [UR4+0x140] ;  /* 0x00014004ff547984 */ /* 0x000e680008000c00 */
[----:B------:R-:W3:Y:S04]  /*24d0*/  LDS.128 R88, [UR4+0x150] ;  /* 0x00015004ff587984 */ /* 0x000ee80008000c00 */
[----:B------:R-:W4:Y:S04]  /*24e0*/  LDS.128 R92, [UR4+0x160] ;  /* 0x00016004ff5c7984 */ /* 0x000f280008000c00 */
        /* <DEDUP_REMOVED lines=12> */
[----:B-1-34-:R-:W0:Y:S02]  /*25b0*/  LDS.128 R144, [UR4+0x230] ;  /* 0x00023004ff907984 */ /* 0x01ae240008000c00 */
.L_x_24:
[----:B------:R-:W-:Y:S01]  /*25c0*/  ULDC.64 UR8, c[0x0][0x258] ;  /* 0x0000960000087ab9 */ /* 0x000fe20000000a00 */
[----:B------:R-:W-:Y:S01]  /*25d0*/  ULDC.64 UR6, c[0x0][0x2b0] ;  /* 0x0000ac0000067ab9 */ /* 0x000fe20000000a00 */
[----:B------:R-:W-:Y:S01]  /*25e0*/  ULDC.64 UR14, c[0x0][0x2c8] ;  /* 0x0000b200000e7ab9 */ /* 0x000fe20000000a00 */
[----:B------:R-:W-:Y:S01]  /*25f0*/  BSSY B0, `(.L_x_25) ;  /* 0x00002a2000007945 */ /* 0x000fe20003800000 */
[----:B------:R-:W-:-:S03]  /*2600*/  SHF.L.U32 R212, R212, 0x7, RZ ;  /* 0x00000007d4d47819 */ /* 0x000fc600000006ff */
[----:B------:R-:W-:Y:S05]  /*2610*/  @P0 BRA `(.L_x_26) ;  /* 0x00000028007c0947 */ /* 0x000fea0003800000 */
[-C--:B------:R-:W-:Y:S01]  /*2620*/  IABS R0, R21.reuse ;  /* 0x0000001500007213 */ /* 0x080fe20000000000 */
[----:B------:R-:W1:Y:S01]  /*2630*/  LDC R217, c[0x0][0x2c0] ;  /* 0x0000b000ffd97b82 */ /* 0x000e620000000800 */
[-C--:B------:R-:W-:Y:S01]  /*2640*/  IMAD R216, R18, R21.reuse, RZ ;  /* 0x0000001512d87224 */ /* 0x080fe200078e02ff */
[----:B------:R-:W-:Y:S01]  /*2650*/  ULDC UR4, c[0x0][0x298] ;  /* 0x0000a60000047ab9 */ /* 0x000fe20000000800 */
[----:B------:R-:W3:Y:S01]  /*2660*/  I2F.RP R6, R0 ;  /* 0x0000000000067306 */ /* 0x000ee20000209400 */
[----:B------:R-:W-:Y:S02]  /*2670*/  IMAD R21, R212, R21, RZ ;  /* 0x00000015d4157224 */ /* 0x000fe400078e02ff */
[----:B------:R-:W-:-:S03]  /*2680*/  SHF.R.S32.HI R213, RZ, 0x1f, R216 ;  /* 0x0000001fffd57819 */ /* 0x000fc600000114d8 */
[----:B------:R-:W-:Y:S02]  /*2690*/  SHF.R.S32.HI R20, RZ, 0x1f, R21 ;  /* 0x0000001fff147819 */ /* 0x000fe40000011415 */
[----:B---3--:R-:W3:Y:S01]  /*26a0*/  MUFU.RCP R6, R6 ;  /* 0x0000000600067308 */ /* 0x008ee20000001000 */
[----:B-1----:R-:W-:Y:S02]  /*26b0*/  VIADD R217, R217, UR4 ;  /* 0x00000004d9d97c36 */ /* 0x002fe40008000000 */
[----:B---3--:R-:W-:-:S05]  /*26c0*/  VIADD R4, R6, 0xffffffe ;  /* 0x0ffffffe06047836 */ /* 0x008fca0000000000 */
[----:B0-----:R0:W1:Y:S02]  /*26d0*/  F2I.FTZ.U32.TRUNC.NTZ R5, R4 ;  /* 0x0000000400057305 */ /* 0x001064000021f000 */
[----:B0-----:R-:W-:Y:S01]  /*26e0*/  HFMA2.MMA R4, -RZ, RZ, 0, 0 ;  /* 0x00000000ff047435 */ /* 0x001fe200000001ff */
[----:B-1----:R-:W-:-:S05]  /*26f0*/  IADD3 R3, RZ, -R5, RZ ;  /* 0x80000005ff037210 */ /* 0x002fca0007ffe0ff */
[----:B------:R-:W-:-:S04]  /*2700*/  IMAD R3, R3, R0, RZ ;  /* 0x0000000003037224 */ /* 0x000fc800078e02ff */
[----:B------:R-:W-:-:S07]  /*2710*/  IMAD.HI.U32 R3, R5, R3, R4 ;  /* 0x0000000305037227 */ /* 0x000fce00078e0004 */
.L_x_61:
[----:B0-2---:R-:W0:Y:S01]  /*2720*/  LDC R221, c[0x0][0x284] ;  /* 0x0000a100ffdd7b82 */ /* 0x005e220000000800 */
[----:B------:R-:W-:-:S04]  /*2730*/  ISETP.NE.U32.AND P0, PT, RZ, UR6, PT ;  /* 0x00000006ff007c0c */ /* 0x000fc8000bf05070 */
[----:B------:R-:W-:Y:S02]  /*2740*/  ISETP.NE.AND.EX P0, PT, RZ, UR7, PT, P0 ;  /* 0x00000007ff007c0c */ /* 0x000fe4000bf05300 */
[----:B------:R-:W-:Y:S01]  /*2750*/  IABS R222, R214 ;  /* 0x000000d600de7213 */ /* 0x000fe20000000000 */
[----:B-1----:R-:W1:Y:S10]  /*2760*/  LDC R220, c[0x0][0x288] ;  /* 0x0000a200ffdc7b82 */ /* 0x002e740000000800 */
[----:B------:R-:W-:Y:S01]  /*2770*/  @P0 SHF.R.S32.HI R209, RZ, 0x1f, R214 ;  /* 0x0000001fffd10819 */ /* 0x000fe200000114d6 */
[----:B0-----:R-:W-:-:S05]  /*2780*/  IMAD R211, R2, R221, RZ ;  /* 0x000000dd02d37224 */ /* 0x001fca00078e02ff */
[--C-:B------:R-:W-:Y:S02]  /*2790*/  @P0 SHF.R.S32.HI R210, RZ, 0x1f, R211.reuse ;  /* 0x0000001fffd20819 */ /* 0x100fe400000114d3 */
[----:B------:R-:W-:-:S04]  /*27a0*/  @P0 IADD3 R208, P1, P3, R214, UR6, R211 ;  /* 0x00000006d6d00c10 */ /* 0x000fc8000fb3e0d3 */
[----:B------:R-:W-:-:S05]  /*27b0*/  @P0 IADD3.X R209, R209, UR7, R210, P1, P3 ;  /* 0x00000007d1d10c10 */ /* 0x000fca0008fe64d2 */
[----:B---3--:R1:W3:Y:S01]  /*27c0*/  @P0 LDG.E.U8 R208, desc[UR36][R208.64] ;  /* 0x00000024d0d00981 */ /* 0x0082e2000c1e1100 */
[----:B------:R-:W-:Y:S01]  /*27d0*/  IMAD.HI.U32 R210, R3, R222, RZ ;  /* 0x000000de03d27227 */ /* 0x000fe200078e00ff */
[----:B------:R-:W-:Y:S01]  /*27e0*/  IABS R225, R221 ;  /* 0x000000dd00e17213 */ /* 0x000fe20000000000 */
[----:B------:R-:W-:Y:S01]  /*27f0*/  BSSY B1, `(.L_x_27) ;  /* 0x0000038000017945 */ /* 0x000fe20003800000 */
[----:B------:R-:W-:Y:S02]  /*2800*/  ISETP.GE.AND P3, PT, R214, RZ, PT ;  /* 0x000000ffd600720c */ /* 0x000fe40003f66270 */
[----:B------:R-:W-:Y:S02]  /*2810*/  IADD3 R223, -R210, RZ, RZ ;  /* 0x000000ffd2df7210 */ /* 0x000fe40007ffe1ff */
[----:B------:R-:W-:Y:S01]  /*2820*/  ISETP.NE.AND P4, PT, R221, RZ, PT ;  /* 0x000000ffdd00720c */ /* 0x000fe20003f85270 */
[----:B-1----:R-:W-:Y:S02]  /*2830*/  IMAD R209, R16, R220, R19 ;  /* 0x000000dc10d17224 */ /* 0x002fe400078e0213 */
[----:B------:R-:W-:-:S03]  /*2840*/  IMAD R222, R225, R223, R222 ;  /* 0x000000dfe1de7224 */ /* 0x000fc600078e02de */
[----:B------:R-:W-:Y:S02]  /*2850*/  LEA R209, R209, 0x8, 0x7 ;  /* 0x00000008d1d17811 */ /* 0x000fe400078e38ff */
[----:B------:R-:W-:-:S13]  /*2860*/  ISETP.GT.U32.AND P1, PT, R0, R222, PT ;  /* 0x000000de0000720c */ /* 0x000fda0003f24070 */
[----:B------:R-:W-:-:S04]  /*2870*/  @!P1 IADD3 R222, R222, -R225, RZ ;  /* 0x800000e1dede9210 */ /* 0x000fc80007ffe0ff */
[----:B------:R-:W-:-:S13]  /*2880*/  ISETP.GT.U32.AND P1, PT, R0, R222, PT ;  /* 0x000000de0000720c */ /* 0x000fda0003f24070 */
[----:B------:R-:W-:Y:S02]  /*2890*/  @!P1 IMAD.IADD R222, R222, 0x1, -R225 ;  /* 0x00000001dede9824 */ /* 0x000fe400078e0ae1 */
[----:B------:R-:W0:Y:S03]  /*28a0*/  LDC.64 R224, c[0x0][0x2e0] ;  /* 0x0000b800ffe07b82 */ /* 0x000e260000000a00 */
[----:B------:R-:W-:Y:S02]  /*28b0*/  @!P3 IADD3 R222, -R222, RZ, RZ ;  /* 0x000000ffdedeb210 */ /* 0x000fe40007ffe1ff */
[----:B------:R-:W-:-:S04]  /*28c0*/  @!P4 LOP3.LUT R222, RZ, R221, RZ, 0x33, !PT ;  /* 0x000000ddffdec212 */ /* 0x000fc800078e33ff */
[----:B------:R-:W-:Y:S02]  /*28d0*/  SHF.R.S32.HI R210, RZ, 0x1f, R222 ;  /* 0x0000001fffd27819 */ /* 0x000fe400000114de */
[----:B------:R-:W-:-:S04]  /*28e0*/  IADD3 R223, P1, R222, R211, RZ ;  /* 0x000000d3dedf7210 */ /* 0x000fc80007f3e0ff */
[----:B------:R-:W-:Y:S02]  /*28f0*/  LEA.HI.X.SX32 R210, R211, R210, 0x1, P1 ;  /* 0x000000d2d3d27211 */ /* 0x000fe400008f0eff */
[----:B------:R-:W-:Y:S02]  /*2900*/  ISETP.GE.AND P1, PT, R214, R22, PT ;  /* 0x00000016d600720c */ /* 0x000fe40003f26270 */
[----:B------:R-:W-:-:S04]  /*2910*/  LEA R226, P3, R223, UR8, 0x2 ;  /* 0x00000008dfe27c11 */ /* 0x000fc8000f8610ff */
[----:B------:R-:W-:Y:S01]  /*2920*/  LEA.HI.X R227, R223, UR9, R210, 0x2, P3 ;  /* 0x00000009dfe37c11 */ /* 0x000fe200098f14d2 */
[----:B0-----:R-:W-:Y:S01]  /*2930*/  IMAD.WIDE R224, R209, 0x2, R224 ;  /* 0x00000002d1e07825 */ /* 0x001fe200078e02e0 */
[----:B---3--:R-:W-:-:S05]  /*2940*/  ISETP.NE.AND P0, PT, R208, RZ, P0 ;  /* 0x000000ffd000720c */ /* 0x008fca0000705270 */
[----:B----45:R-:W-:Y:S08]  /*2950*/  @P1 BRA `(.L_x_28) ;  /* 0x0000000000841947 */ /* 0x030ff00003800000 */
[----:B------:R-:W3:Y:S01]  /*2960*/  LDG.E R148, desc[UR36][R226.64] ;  /* 0x00000024e2947981 */ /* 0x000ee2000c1e1900 */
[----:B------:R-:W3:Y:S01]  /*2970*/  LDC R211, c[0x0][0x288] ;  /* 0x0000a200ffd37b82 */ /* 0x000ee20000000800 */
[----:B------:R-:W-:Y:S01]  /*2980*/  SHF.L.U32 R223, R222, 0x3, RZ ;  /* 0x00000003dedf7819 */ /* 0x000fe200000006ff */
[----:B---3--:R-:W-:-:S04]  /*2990*/  IMAD R148, R148, R211, RZ ;  /* 0x000000d394947224 */ /* 0x008fc800078e02ff */
[----:B------:R-:W-:-:S04]  /*29a0*/  IMAD.SHL.U32 R148, R148, 0x80, RZ ;  /* 0x0000008094947824 */ /* 0x000fc800078e00ff */
[----:B------:R-:W-:-:S05]  /*29b0*/  IMAD R148, R148, R221, R223 ;  /* 0x000000dd94947224 */ /* 0x000fca00078e02df */
[----:B------:R-:W-:-:S04]  /*29c0*/  IADD3 R149, P2, R21, R148, RZ ;  /* 0x0000009415957210 */ /* 0x000fc80007f5e0ff */
[----:B------:R-:W-:Y:S02]  /*29d0*/  LEA.HI.X.SX32 R150, R148, R20, 0x1, P2 ;  /* 0x0000001494967211 */ /* 0x000fe400010f0eff */
[----:B------:R-:W-:-:S04]  /*29e0*/  LEA R148, P2, R149, UR10, 0x1 ;  /* 0x0000000a95947c11 */ /* 0x000fc8000f8408ff */
[----:B------:R-:W-:-:S06]  /*29f0*/  LEA.HI.X R149, R149, UR11, R150, 0x1, P2 ;  /* 0x0000000b95957c11 */ /* 0x000fcc00090f0c96 */
[----:B------:R-:W5:Y:S01]  /*2a00*/  LDG.E.128 R148, desc[UR36][R148.64] ;  /* 0x0000002494947981 */ /* 0x000f62000c1e1d00 */
[----:B------:R-:W-:-:S06]  /*2a10*/  UISETP.NE.AND UP0, UPT, UR12, URZ, UPT ;  /* 0x0000003f0c00728c */ /* 0x000fcc000bf05270 */
[----:B------:R-:W-:-:S13]  /*2a20*/  PLOP3.LUT P2, PT, PT, PT, UP0, 0x80, 0x0 ;  /* 0x000000000000781c */ /* 0x000fda0003f4f008 */
[----:B------:R-:W-:Y:S05]  /*2a30*/  @P2 BRA `(.L_x_28) ;  /* 0x00000000004c2947 */ /* 0x000fea0003800000 */
[----:B------:R-:W-:-:S13]  /*2a40*/  LOP3.LUT P5, RZ, R27, 0x1, RZ, 0xc0, !PT ;  /* 0x000000011bff7812 */ /* 0x000fda00078ac0ff */
[----:B------:R-:W0:Y:S01]  /*2a50*/  @P5 LDC.64 R208, c[0x0][0x2e0] ;  /* 0x0000b800ffd05b82 */ /* 0x000e220000000a00 */
[----:B------:R-:W-:-:S05]  /*2a60*/  @P5 IMAD R211, R16, R211, R19 ;  /* 0x000000d310d35224 */ /* 0x000fca00078e0213 */
[----:B------:R-:W-:-:S05]  /*2a70*/  @P5 SHF.L.U32 R211, R211, 0x7, RZ ;  /* 0x00000007d3d35819 */ /* 0x000fca00000006ff */
[----:B0-----:R-:W-:-:S06]  /*2a80*/  @P5 IMAD.WIDE R208, R211, 0x2, R208 ;  /* 0x00000002d3d05825 */ /* 0x001fcc00078e02d0 */
[----:B------:R-:W3:Y:S01]  /*2a90*/  @P5 LDG.E.128 R208, desc[UR36][R208.64] ;  /* 0x00000024d0d05981 */ /* 0x000ee2000c1e1d00 */
[----:B-----5:R-:W-:Y:S01]  /*2aa0*/  HFMA2.MMA R148, R148, 1, 1, R84 ;  /* 0x3c003c0094947835 */ /* 0x020fe20000000054 */
[----:B------:R-:W-:Y:S01]  /*2ab0*/  IADD3 R229, P3, R216, R223, RZ ;  /* 0x000000dfd8e57210 */ /* 0x000fe20007f7e0ff */
[----:B------:R-:W-:Y:S01]  /*2ac0*/  HFMA2.MMA R150, R150, 1, 1, R86 ;  /* 0x3c003c0096967835 */ /* 0x000fe20000000056 */
[----:B------:R-:W-:Y:S02]  /*2ad0*/  HADD2 R149, R149, R85 ;  /* 0x0000005595957230 */ /* 0x000fe40000000000 */
[----:B------:R-:W-:Y:S01]  /*2ae0*/  HADD2 R151, R151, R87 ;  /* 0x0000005797977230 */ /* 0x000fe20000000000 */
[----:B------:R-:W-:Y:S02]  /*2af0*/  LEA.HI.X.SX32 R230, R223, R213, 0x1, P3 ;  /* 0x000000d5dfe67211 */ /* 0x000fe400018f0eff */
[----:B------:R-:W-:-:S04]  /*2b00*/  LEA R228, P3, R229, UR10, 0x1 ;  /* 0x0000000ae5e47c11 */ /* 0x000fc8000f8608ff */
[----:B------:R-:W-:Y:S01]  /*2b10*/  LEA.HI.X R229, R229, UR11, R230, 0x1, P3 ;  /* 0x0000000be5e57c11 */ /* 0x000fe200098f0ce6 */
[----:B---3--:R-:W-:Y:S01]  /*2b20*/  @P5 HFMA2.MMA R149, R149, R209, -RZ ;  /* 0x000000d195955235 */ /* 0x008fe200001000ff */
[----:B------:R-:W-:Y:S01]  /*2b30*/  @P5 HMUL2 R148, R148, R208 ;  /* 0x000000d094945232 */ /* 0x000fe20000000000 */
[----:B------:R-:W-:Y:S01]  /*2b40*/  @P5 HFMA2.MMA R151, R151, R211, -RZ ;  /* 0x000000d397975235 */ /* 0x000fe200001000ff */
[----:B------:R-:W-:-:S06]  /*2b50*/  @P5 HMUL2 R150, R150, R210 ;  /* 0x000000d296965232 */ /* 0x000fcc0000000000 */
[----:B------:R0:W-:Y:S04]  /*2b60*/  STG.E.128 desc[UR36][R228.64], R148 ;  /* 0x00000094e4007986 */ /* 0x0001e8000c101d24 */
.L_x_28:
[----:B------:R-:W-:Y:S05]  /*2b70*/  BSYNC B1 ;  /* 0x0000000000017941 */ /* 0x000fea0003800000 */
.L_x_27:
[----:B------:R-:W-:Y:S04]  /*2b80*/  BSSY B1, `(.L_x_29) ;  /* 0x000001f000017945 */ /* 0x000fe80003800000 */
[----:B------:R-:W-:Y:S05]  /*2b90*/  @P1 BRA `(.L_x_30) ;  /* 0x0000000000741947 */ /* 0x000fea0003800000 */
[----:B------:R-:W3:Y:S01]  /*2ba0*/  LDG.E R5, desc[UR36][R226.64] ;  /* 0x00000024e2057981 */ /* 0x000ee2000c1e1900 */
[----:B------:R-:W-:-:S05]  /*2bb0*/  IADD3 R4, R222, R221, RZ ;  /* 0x000000ddde047210 */ /* 0x000fca0007ffe0ff */
[----:B------:R-:W-:Y:S02]  /*2bc0*/  IMAD.SHL.U32 R223, R4, 0x8, RZ ;  /* 0x0000000804df7824 */ /* 0x000fe400078e00ff */
[----:B---3--:R-:W-:-:S05]  /*2bd0*/  IMAD R5, R5, R220, RZ ;  /* 0x000000dc05057224 */ /* 0x008fca00078e02ff */
[----:B------:R-:W-:-:S05]  /*2be0*/  SHF.L.U32 R4, R5, 0x7, RZ ;  /* 0x0000000705047819 */ /* 0x000fca00000006ff */
[----:B------:R-:W-:-:S05]  /*2bf0*/  IMAD R4, R4, R221, R223 ;  /* 0x000000dd04047224 */ /* 0x000fca00078e02df */
[----:B------:R-:W-:-:S04]  /*2c00*/  IADD3 R5, P2, R21, R4, RZ ;  /* 0x0000000415057210 */ /* 0x000fc80007f5e0ff */
[----:B------:R-:W-:Y:S02]  /*2c10*/  LEA.HI.X.SX32 R6, R4, R20, 0x1, P2 ;  /* 0x0000001404067211 */ /* 0x000fe400010f0eff */
[----:B------:R-:W-:-:S04]  /*2c20*/  LEA R4, P2, R5, UR10, 0x1 ;  /* 0x0000000a05047c11 */ /* 0x000fc8000f8408ff */
[----:B------:R-:W-:-:S06]  /*2c30*/  LEA.HI.X R5, R5, UR11, R6, 0x1, P2 ;  /* 0x0000000b05057c11 */ /* 0x000fcc00090f0c06 */
[----:B--2---:R-:W5:Y:S01]  /*2c40*/  LDG.E.128 R4, desc[UR36][R4.64] ;  /* 0x0000002404047981 */ /* 0x004f62000c1e1d00 */
[----:B------:R-:W-:-:S06]  /*2c50*/  UISETP.NE.AND UP0, UPT, UR12, URZ, UPT ;  /* 0x0000003f0c00728c */ /* 0x000fcc000bf05270 */
[----:B------:R-:W-:-:S13]  /*2c60*/  PLOP3.LUT P2, PT, PT, PT, UP0, 0x80, 0x0 ;  /* 0x000000000000781c */ /* 0x000fda0003f4f008 */
[----:B------:R-:W-:Y:S05]  /*2c70*/  @P2 BRA `(.L_x_30) ;  /* 0x00000000003c2947 */ /* 0x000fea0003800000 */
[----:B------:R-:W-:-:S13]  /*2c80*/  LOP3.LUT P4, RZ, R27, 0x1, RZ, 0xc0, !PT ;  /* 0x000000011bff7812 */ /* 0x000fda000788c0ff */
[----:B------:R-:W2:Y:S01]  /*2c90*/  @P4 LDG.E.128 R208, desc[UR36][R224.64] ;  /* 0x00000024e0d04981 */ /* 0x000ea2000c1e1d00 */
[----:B-----5:R-:W-:Y:S01]  /*2ca0*/  HFMA2.MMA R5, R5, 1, 1, R89 ;  /* 0x3c003c0005057835 */ /* 0x020fe20000000059 */
[----:B0-----:R-:W-:Y:S01]  /*2cb0*/  IADD3 R229, P3, R216, R223, RZ ;  /* 0x000000dfd8e57210 */ /* 0x001fe20007f7e0ff */
[----:B------:R-:W-:Y:S01]  /*2cc0*/  HFMA2.MMA R7, R7, 1, 1, R91 ;  /* 0x3c003c0007077835 */ /* 0x000fe2000000005b */
[----:B------:R-:W-:Y:S02]  /*2cd0*/  HADD2 R4, R4, R88 ;  /* 0x0000005804047230 */ /* 0x000fe40000000000 */
[----:B------:R-:W-:Y:S01]  /*2ce0*/  LEA.HI.X.SX32 R230, R223, R213, 0x1, P3 ;  /* 0x000000d5dfe67211 */ /* 0x000fe200018f0eff */
[----:B------:R-:W-:Y:S01]  /*2cf0*/  HADD2 R6, R6, R90 ;  /* 0x0000005a06067230 */ /* 0x000fe20000000000 */
[----:B------:R-:W-:-:S04]  /*2d00*/  LEA R228, P3, R229, UR10, 0x1 ;  /* 0x0000000ae5e47c11 */ /* 0x000fc8000f8608ff */
[----:B------:R-:W-:Y:S01]  /*2d10*/  LEA.HI.X R229, R229, UR11, R230, 0x1, P3 ;  /* 0x0000000be5e57c11 */ /* 0x000fe200098f0ce6 */
[----:B--2---:R-:W-:Y:S01]  /*2d20*/  @P4 HFMA2.MMA R5, R5, R209, -RZ ;  /* 0x000000d105054235 */ /* 0x004fe200001000ff */
[----:B------:R-:W-:Y:S01]  /*2d30*/  @P4 HMUL2 R4, R4, R208 ;  /* 0x000000d004044232 */ /* 0x000fe20000000000 */
[----:B------:R-:W-:Y:S01]  /*2d40*/  @P4 HFMA2.MMA R7, R7, R211, -RZ ;  /* 0x000000d307074235 */ /* 0x000fe200001000ff */
[----:B------:R-:W-:-:S06]  /*2d50*/  @P4 HMUL2 R6, R6, R210 ;  /* 0x000000d206064232 */ /* 0x000fcc0000000000 */
[----:B------:R1:W-:Y:S04]  /*2d60*/  STG.E.128 desc[UR36][R228.64], R4 ;  /* 0x00000004e4007986 */ /* 0x0003e8000c101d24 */
.L_x_30:
[----:B------:R-:W-:Y:S05]  /*2d70*/  BSYNC B1 ;  /* 0x0000000000017941 */ /* 0x000fea0003800000 */
.L_x_29:
[----:B------:R-:W-:Y:S04]  /*2d80*/  BSSY B1, `(.L_x_31) ;  /* 0x000001f000017945 */ /* 0x000fe80003800000 */
[----:B------:R-:W-:Y:S05]  /*2d90*/  @P1 BRA `(.L_x_32) ;  /* 0x0000000000741947 */ /* 0x000fea0003800000 */
[----:B------:R-:W3:Y:S01]  /*2da0*/  LDG.E R153, desc[UR36][R226.64] ;  /* 0x00000024e2997981 */ /* 0x000ee2000c1e1900 */
[----:B------:R-:W-:-:S05]  /*2db0*/  LEA R152, R221, R222, 0x1 ;  /* 0x000000dedd987211 */ /* 0x000fca00078e08ff */
        /* <DEDUP_REMOVED lines=13> */
[----:B------:R-:W3:Y:S01]  /*2e90*/  @P4 LDG.E.128 R208, desc[UR36][R224.64+0x10] ;  /* 0x00001024e0d04981 */ /* 0x000ee2000c1e1d00 */
[----:B-----5:R-:W-:Y:S01]  /*2ea0*/  HFMA2.MMA R153, R153, 1, 1, R93 ;  /* 0x3c003c0099997835 */ /* 0x020fe2000000005d */
[----:B01----:R-:W-:Y:S01]  /*2eb0*/  IADD3 R229, P3, R216, R223, RZ ;  /* 0x000000dfd8e57210 */ /* 0x003fe20007f7e0ff */
[----:B------:R-:W-:Y:S01]  /*2ec0*/  HFMA2.MMA R155, R155, 1, 1, R95 ;  /* 0x3c003c009b9b7835 */ /* 0x000fe2000000005f */
[----:B------:R-:W-:Y:S02]  /*2ed0*/  HADD2 R152, R152, R92 ;  /* 0x0000005c98987230 */ /* 0x000fe40000000000 */
[----:B------:R-:W-:Y:S01]  /*2ee0*/  LEA.HI.X.SX32 R230, R223, R213, 0x1, P3 ;  /* 0x000000d5dfe67211 */ /* 0x000fe200018f0eff */
[----:B------:R-:W-:Y:S01]  /*2ef0*/  HADD2 R154, R154, R94 ;  /* 0x0000005e9a9a7230 */ /* 0x000fe20000000000 */
[----:B------:R-:W-:-:S04]  /*2f00*/  LEA R228, P3, R229, UR10, 0x1 ;  /* 0x0000000ae5e47c11 */ /* 0x000fc8000f8608ff */
[----:B------:R-:W-:Y:S01]  /*2f10*/  LEA.HI.X R229, R229, UR11, R230, 0x1, P3 ;  /* 0x0000000be5e57c11 */ /* 0x000fe200098f0ce6 */
[----:B---3--:R-:W-:Y:S01]  /*2f20*/  @P4 HFMA2.MMA R153, R153, R209, -RZ ;  /* 0x000000d199994235 */ /* 0x008fe200001000ff */
[----:B------:R-:W-:Y:S01]  /*2f30*/  @P4 HMUL2 R152, R152, R208 ;  /* 0x000000d098984232 */ /* 0x000fe20000000000 */
[----:B------:R-:W-:Y:S01]  /*2f40*/  @P4 HFMA2.MMA R155, R155, R211, -RZ ;  /* 0x000000d39b9b4235 */ /* 0x000fe200001000ff */
[----:B------:R-:W-:-:S06]  /*2f50*/  @P4 HMUL2 R154, R154, R210 ;  /* 0x000000d29a9a4232 */ /* 0x000fcc0000000000 */
[----:B------:R3:W-:Y:S04]  /*2f60*/  STG.E.128 desc[UR36][R228.64], R152 ;  /* 0x00000098e4007986 */ /* 0x0007e8000c101d24 */
.L_x_32:
[----:B------:R-:W-:Y:S05]  /*2f70*/  BSYNC B1 ;  /* 0x0000000000017941 */ /* 0x000fea0003800000 */
.L_x_31:
[----:B------:R-:W-:Y:S04]  /*2f80*/  BSSY B1, `(.L_x_33) ;  /* 0x000001f000017945 */ /* 0x000fe80003800000 */
[----:B------:R-:W-:Y:S05]  /*2f90*/  @P1 BRA `(.L_x_34) ;  /* 0x0000000000741947 */ /* 0x000fea0003800000 */
[----:B------:R-:W4:Y:S01]  /*2fa0*/  LDG.E R157, desc[UR36][R226.64] ;  /* 0x00000024e29d7981 */ /* 0x000f22000c1e1900 */
[----:B------:R-:W-:-:S05]  /*2fb0*/  IMAD R156, R221, 0x3, R222 ;  /* 0x00000003dd9c7824 */ /* 0x000fca00078e02de */
[----:B------:R-:W-:Y:S01]  /*2fc0*/  SHF.L.U32 R223, R156, 0x3, RZ ;  /* 0x000000039cdf7819 */ /* 0x000fe200000006ff */
[----:B----4-:R-:W-:-:S04]  /*2fd0*/  IMAD R157, R157, R220, RZ ;  /* 0x000000dc9d9d7224 */ /* 0x010fc800078e02ff */
        /* <DEDUP_REMOVED lines=11> */
[----:B------:R-:W4:Y:S01]  /*3090*/  @P4 LDG.E.128 R208, desc[UR36][R224.64+0x20] ;  /* 0x00002024e0d04981 */ /* 0x000f22000c1e1d00 */
[----:B-----5:R-:W-:Y:S01]  /*30a0*/  HFMA2.MMA R157, R157, 1, 1, R97 ;  /* 0x3c003c009d9d7835 */ /* 0x020fe20000000061 */
[----:B01-3--:R-:W-:Y:S01]  /*30b0*/  IADD3 R229, P3, R216, R223, RZ ;  /* 0x000000dfd8e57210 */ /* 0x00bfe20007f7e0ff */
[----:B------:R-:W-:Y:S01]  /*30c0*/  HFMA2.MMA R159, R159, 1, 1, R99 ;  /* 0x3c003c009f9f7835 */ /* 0x000fe20000000063 */
[----:B------:R-:W-:Y:S02]  /*30d0*/  HADD2 R156, R156, R96 ;  /* 0x000000609c9c7230 */ /* 0x000fe40000000000 */
[----:B------:R-:W-:Y:S01]  /*30e0*/  LEA.HI.X.SX32 R230, R223, R213, 0x1, P3 ;  /* 0x000000d5dfe67211 */ /* 0x000fe200018f0eff */
[----:B------:R-:W-:Y:S01]  /*30f0*/  HADD2 R158, R158, R98 ;  /* 0x000000629e9e7230 */ /* 0x000fe20000000000 */
[----:B------:R-:W-:-:S04]  /*3100*/  LEA R228, P3, R229, UR10, 0x1 ;  /* 0x0000000ae5e47c11 */ /* 0x000fc8000f8608ff */
[----:B------:R-:W-:Y:S01]  /*3110*/  LEA.HI.X R229, R229, UR11, R230, 0x1, P3 ;  /* 0x0000000be5e57c11 */ /* 0x000fe200098f0ce6 */
[----:B----4-:R-:W-:Y:S01]  /*3120*/  @P4 HFMA2.MMA R157, R157, R209, -RZ ;  /* 0x000000d19d9d4235 */ /* 0x010fe200001000ff */
[----:B------:R-:W-:Y:S01]  /*3130*/  @P4 HMUL2 R156, R156, R208 ;  /* 0x000000d09c9c4232 */ /* 0x000fe20000000000 */
[----:B------:R-:W-:Y:S01]  /*3140*/  @P4 HFMA2.MMA R159, R159, R211, -RZ ;  /* 0x000000d39f9f4235 */ /* 0x000fe200001000ff */
[----:B------:R-:W-:-:S06]  /*3150*/  @P4 HMUL2 R158, R158, R210 ;  /* 0x000000d29e9e4232 */ /* 0x000fcc0000000000 */
[----:B------:R4:W-:Y:S04]  /*3160*/  STG.E.128 desc[UR36][R228.64], R156 ;  /* 0x0000009ce4007986 */ /* 0x0009e8000c101d24 */
.L_x_34:
[----:B------:R-:W-:Y:S05]  /*3170*/  BSYNC B1 ;  /* 0x0000000000017941 */ /* 0x000fea0003800000 */
.L_x_33:
[----:B------:R-:W-:Y:S04]  /*3180*/  BSSY B1, `(.L_x_35) ;  /* 0x000001f000017945 */ /* 0x000fe80003800000 */
[----:B------:R-:W-:Y:S05]  /*3190*/  @P1 BRA `(.L_x_36) ;  /* 0x0000000000741947 */ /* 0x000fea0003800000 */
[----:B------:R-:W2:Y:S01]  /*31a0*/  LDG.E R161, desc[UR36][R226.64] ;  /* 0x00000024e2a17981 */ /* 0x000ea2000c1e1900 */
[----:B------:R-:W-:-:S04]  /*31b0*/  LEA R160, R221, R222, 0x2 ;  /* 0x000000dedda07211 */ /* 0x000fc800078e10ff */
[----:B------:R-:W-:Y:S01]  /*31c0*/  SHF.L.U32 R223, R160, 0x3, RZ ;  /* 0x00000003a0df7819 */ /* 0x000fe200000006ff */
[----:B--2---:R-:W-:-:S04]  /*31d0*/  IMAD R161, R161, R220, RZ ;  /* 0x000000dca1a17224 */ /* 0x004fc800078e02ff */
        /* <DEDUP_REMOVED lines=11> */
[----:B------:R-:W2:Y:S01]  /*3290*/  @P4 LDG.E.128 R208, desc[UR36][R224.64+0x30] ;  /* 0x00003024e0d04981 */ /* 0x000ea2000c1e1d00 */
[----:B-----5:R-:W-:Y:S01]  /*32a0*/  HFMA2.MMA R161, R161, 1, 1, R101 ;  /* 0x3c003c00a1a17835 */ /* 0x020fe20000000065 */
[----:B01-34-:R-:W-:Y:S01]  /*32b0*/  IADD3 R229, P3, R216, R223, RZ ;  /* 0x000000dfd8e57210 */ /* 0x01bfe20007f7e0ff */
        /* <DEDUP_REMOVED lines=11> */
.L_x_36:
[----:B------:R-:W-:Y:S05]  /*3370*/  BSYNC B1 ;  /* 0x0000000000017941 */ /* 0x000fea0003800000 */
.L_x_35:
[----:B------:R-:W-:Y:S04]  /*3380*/  BSSY B1, `(.L_x_37) ;  /* 0x000001f000017945 */ /* 0x000fe80003800000 */
[----:B------:R-:W-:Y:S05]  /*3390*/  @P1 BRA `(.L_x_38) ;  /* 0x0000000000741947 */ /* 0x000fea0003800000 */
[----:B------:R-:W2:Y:S01]  /*33a0*/  LDG.E R165, desc[UR36][R226.64] ;  /* 0x00000024e2a57981 */ /* 0x000ea2000c1e1900 */
[----:B------:R-:W-:-:S05]  /*33b0*/  IMAD R164, R221, 0x5, R222 ;  /* 0x00000005dda47824 */ /* 0x000fca00078e02de */
[----:B------:R-:W-:Y:S01]  /*33c0*/  SHF.L.U32 R223, R164, 0x3, RZ ;  /* 0x00000003a4df7819 */ /* 0x000fe200000006ff */
[----:B--2---:R-:W-:-:S05]  /*33d0*/  IMAD R165, R165, R220, RZ ;  /* 0x000000dca5a57224 */ /* 0x004fca00078e02ff */
        /* <DEDUP_REMOVED lines=25> */
.L_x_38:
[----:B------:R-:W-:Y:S05]  /*3570*/  BSYNC B1 ;  /* 0x0000000000017941 */ /* 0x000fea0003800000 */
.L_x_37:
[----:B------:R-:W-:Y:S04]  /*3580*/  BSSY B1, `(.L_x_39) ;  /* 0x000001f000017945 */ /* 0x000fe80003800000 */
[----:B------:R-:W-:Y:S05]  /*3590*/  @P1 BRA `(.L_x_40) ;  /* 0x0000000000741947 */ /* 0x000fea0003800000 */
[----:B------:R-:W2:Y:S01]  /*35a0*/  LDG.E R169, desc[UR36][R226.64] ;  /* 0x00000024e2a97981 */ /* 0x000ea2000c1e1900 */
[----:B------:R-:W-:-:S04]  /*35b0*/  IMAD R168, R221, 0x6, R222 ;  /* 0x00000006dda87824 */ /* 0x000fc800078e02de */
[----:B------:R-:W-:Y:S02]  /*35c0*/  IMAD.SHL.U32 R223, R168, 0x8, RZ ;  /* 0x00000008a8df7824 */ /* 0x000fe400078e00ff */
        /* <DEDUP_REMOVED lines=26> */
.L_x_40:
[----:B------:R-:W-:Y:S05]  /*3770*/  BSYNC B1 ;  /* 0x0000000000017941 */ /* 0x000fea0003800000 */
.L_x_39:
[----:B------:R-:W-:Y:S04]  /*3780*/  BSSY B1, `(.L_x_41) ;  /* 0x000001f000017945 */ /* 0x000fe80003800000 */
[----:B------:R-:W-:Y:S05]  /*3790*/  @P1 BRA `(.L_x_42) ;  /* 0x0000000000741947 */ /* 0x000fea0003800000 */
[----:B------:R-:W2:Y:S01]  /*37a0*/  LDG.E R173, desc[UR36][R226.64] ;  /* 0x00000024e2ad7981 */ /* 0x000ea2000c1e1900 */
[----:B------:R-:W-:-:S05]  /*37b0*/  IMAD R172, R221, 0x7, R222 ;  /* 0x00000007ddac7824 */ /* 0x000fca00078e02de */
        /* <DEDUP_REMOVED lines=27> */
.L_x_42:
[----:B------:R-:W-:Y:S05]  /*3970*/  BSYNC B1 ;  /* 0x0000000000017941 */ /* 0x000fea0003800000 */
.L_x_41:
        /* <DEDUP_REMOVED lines=31> */
.L_x_44:
[----:B------:R-:W-:Y:S05]  /*3b70*/  BSYNC B1 ;  /* 0x0000000000017941 */ /* 0x000fea0003800000 */
.L_x_43:
        /* <DEDUP_REMOVED lines=31> */
.L_x_46:
[----:B------:R-:W-:Y:S05]  /*3d70*/  BSYNC B1 ;  /* 0x0000000000017941 */ /* 0x000fea0003800000 */
.L_x_45:
        /* <DEDUP_REMOVED lines=31> */
.L_x_48:
[----:B------:R-:W-:Y:S05]  /*3f70*/  BSYNC B1 ;  /* 0x0000000000017941 */ /* 0x000fea0003800000 */
.L_x_47:
        /* <DEDUP_REMOVED lines=31> */
.L_x_50:
[----:B------:R-:W-:Y:S05]  /*4170*/  BSYNC B1 ;  /* 0x0000000000017941 */ /* 0x000fea0003800000 */
.L_x_49:
        /* <DEDUP_REMOVED lines=31> */
.L_x_52:
[----:B------:R-:W-:Y:S05]  /*4370*/  BSYNC B1 ;  /* 0x0000000000017941 */ /* 0x000fea0003800000 */
.L_x_51:
        /* <DEDUP_REMOVED lines=31> */
.L_x_54:
[----:B------:R-:W-:Y:S05]  /*4570*/  BSYNC B1 ;  /* 0x0000000000017941 */ /* 0x000fea0003800000 */
.L_x_53:
        /* <DEDUP_REMOVED lines=31> */
.L_x_56:
[----:B------:R-:W-:Y:S05]  /*4770*/  BSYNC B1 ;  /* 0x0000000000017941 */ /* 0x000fea0003800000 */
.L_x_55:
        /* <DEDUP_REMOVED lines=19> */
[----:B------:R-:W-:Y:S01]  /*48b0*/  IADD3 R221, P3, R216, R222, RZ ;  /* 0x000000ded8dd7210 */ /* 0x000fe20007f7e0ff */
        /* <DEDUP_REMOVED lines=11> */
.L_x_58:
[----:B------:R-:W-:Y:S05]  /*4970*/  BSYNC B1 ;  /* 0x0000000000017941 */ /* 0x000fea0003800000 */
.L_x_57:
[----:B------:R-:W-:Y:S04]  /*4980*/  BSSY B1, `(.L_x_59) ;  /* 0x0000065000017945 */ /* 0x000fe80003800000 */
[----:B------:R-:W-:Y:S05]  /*4990*/  @P1 BRA `(.L_x_60) ;  /* 0x00000004008c1947 */ /* 0x000fea0003800000 */
[----:B------:R-:W0:Y:S01]  /*49a0*/  LDC.64 R208, c[0x0][0x2d8] ;  /* 0x0000b600ffd07b82 */ /* 0x000e220000000a00 */
[----:B------:R-:W-:-:S04]  /*49b0*/  ISETP.NE.U32.AND P1, PT, RZ, UR14, PT ;  /* 0x0000000eff007c0c */ /* 0x000fc8000bf25070 */
[----:B------:R-:W-:-:S13]  /*49c0*/  ISETP.NE.AND.EX P3, PT, RZ, UR15, PT, P1 ;  /* 0x0000000fff007c0c */ /* 0x000fda000bf65310 */
[----:B------:R-:W2:Y:S01]  /*49d0*/  @P3 LDC R222, c[0x0][0x2d0] ;  /* 0x0000b400ffde3b82 */ /* 0x000ea20000000800 */
[----:B0-----:R-:W-:-:S07]  /*49e0*/  ISETP.NE.U32.AND P1, PT, R208, RZ, PT ;  /* 0x000000ffd000720c */ /* 0x001fce0003f25070 */
[----:B------:R-:W0:Y:S01]  /*49f0*/  @P3 LDC.64 R210, c[0x0][0x2c8] ;  /* 0x0000b200ffd23b82 */ /* 0x000e220000000a00 */
[----:B------:R-:W-:-:S13]  /*4a00*/  ISETP.NE.AND.EX P1, PT, R209, RZ, PT, P1 ;  /* 0x000000ffd100720c */ /* 0x000fda0003f25310 */
[----:B------:R-:W1:Y:S01]  /*4a10*/  @P1 LDC.64 R208, c[0x0][0x2d8] ;  /* 0x0000b600ffd01b82 */ /* 0x000e620000000a00 */
[----:B--2---:R-:W-:-:S04]  /*4a20*/  @P3 IMAD R220, R19, R222, R17 ;  /* 0x000000de13dc3224 */ /* 0x004fc800078e0211 */
[----:B------:R-:W-:-:S04]  /*4a30*/  @P3 VIADD R221, R220, 0xffffffff ;  /* 0xffffffffdcdd3836 */ /* 0x000fc80000000000 */
[----:B------:R-:W-:-:S04]  /*4a40*/  @P3 IMAD R221, R221, R222, R214 ;  /* 0x000000dedddd3224 */ /* 0x000fc800078e02d6 */
[----:B0-----:R-:W-:-:S04]  /*4a50*/  @P3 IMAD.WIDE R210, R221, 0x2, R210 ;  /* 0x00000002ddd23825 */ /* 0x001fc800078e02d2 */
[----:B-1----:R-:W-:Y:S02]  /*4a60*/  @P1 IMAD.WIDE R220, R19, 0x2, R208 ;  /* 0x0000000213dc1825 */ /* 0x002fe400078e02d0 */
[----:B------:R0:W2:Y:S04]  /*4a70*/  @P3 LDG.E.U16 R208, desc[UR36][R210.64] ;  /* 0x00000024d2d03981 */ /* 0x0000a8000c1e1500 */
[----:B------:R1:W3:Y:S01]  /*4a80*/  @P1 LDG.E.U16 R209, desc[UR36][R220.64] ;  /* 0x00000024dcd11981 */ /* 0x0002e2000c1e1500 */
[----:B------:R-:W-:Y:S01]  /*4a90*/  @P1 ISETP.GE.AND P4, PT, R214, R217, PT ;  /* 0x000000d9d600120c */ /* 0x000fe20003f86270 */
[----:B0----5:R-:W-:Y:S01]  /*4aa0*/  HMUL2 R211, R8, R148 ;  /* 0x0000009408d37232 */ /* 0x021fe20000000000 */
[----:B-1----:R-:W-:Y:S02]  /*4ab0*/  HFMA2.MMA R221, R9, R149, -RZ ;  /* 0x0000009509dd7235 */ /* 0x002fe400001000ff */
[----:B------:R-:W-:-:S03]  /*4ac0*/  @P1 SEL R220, R23, RZ, !P4 ;  /* 0x000000ff17dc1207 */ /* 0x000fc60006000000 */
[----:B------:R-:W-:Y:S01]  /*4ad0*/  HFMA2.MMA R222, R12, R4, R211 ;  /* 0x000000040cde7235 */ /* 0x000fe200000000d3 */
[----:B------:R-:W-:-:S04]  /*4ae0*/  HMUL2 R211, R10, R150 ;  /* 0x000000960ad37232 */ /* 0x000fc80000000000 */
[----:B------:R-:W-:-:S03]  /*4af0*/  HFMA2 R221, R13, R5, R221 ;  /* 0x000000050ddd7231 */ /* 0x000fc600000000dd */
[----:B------:R-:W-:Y:S01]  /*4b00*/  HFMA2.MMA R222, R28, R152, R222 ;  /* 0x000000981cde7235 */ /* 0x000fe200000000de */
[----:B------:R-:W-:Y:S01]  /*4b10*/  HFMA2 R223, R29, R153, R221 ;  /* 0x000000991ddf7231 */ /* 0x000fe200000000dd */
[----:B------:R-:W-:Y:S01]  /*4b20*/  HFMA2.MMA R221, R14, R6, R211 ;  /* 0x000000060edd7235 */ /* 0x000fe200000000d3 */
[----:B------:R-:W-:-:S04]  /*4b30*/  HMUL2 R211, R11, R151 ;  /* 0x000000970bd37232 */ /* 0x000fc80000000000 */
[----:B------:R-:W-:-:S03]  /*4b40*/  HFMA2.MMA R223, R33, R157, R223 ;  /* 0x0000009d21df7235 */ /* 0x000fc600000000df */
[----:B------:R-:W-:Y:S01]  /*4b50*/  HFMA2 R222, R32, R156, R222 ;  /* 0x0000009c20de7231 */ /* 0x000fe200000000de */
[----:B------:R-:W-:Y:S01]  /*4b60*/  HFMA2.MMA R211, R15, R7, R211 ;  /* 0x000000070fd37235 */ /* 0x000fe200000000d3 */
[----:B------:R-:W-:Y:S02]  /*4b70*/  HFMA2 R221, R30, R154, R221 ;  /* 0x0000009a1edd7231 */ /* 0x000fe400000000dd */
[----:B------:R-:W-:Y:S01]  /*4b80*/  HFMA2 R222, R36, R160, R222 ;  /* 0x000000a024de7231 */ /* 0x000fe200000000de */
[----:B------:R-:W-:Y:S01]  /*4b90*/  HFMA2.MMA R223, R37, R161, R223 ;  /* 0x000000a125df7235 */ /* 0x000fe200000000df */
[----:B------:R-:W-:-:S03]  /*4ba0*/  HFMA2 R221, R34, R158, R221 ;  /* 0x0000009e22dd7231 */ /* 0x000fc600000000dd */
[----:B------:R-:W-:Y:S01]  /*4bb0*/  HFMA2.MMA R211, R31, R155, R211 ;  /* 0x0000009b1fd37235 */ /* 0x000fe200000000d3 */
[----:B------:R-:W-:Y:S02]  /*4bc0*/  HFMA2 R222, R40, R164, R222 ;  /* 0x000000a428de7231 */ /* 0x000fe400000000de */
[----:B------:R-:W-:Y:S02]  /*4bd0*/  HFMA2 R221, R38, R162, R221 ;  /* 0x000000a226dd7231 */ /* 0x000fe400000000dd */
[----:B------:R-:W-:Y:S01]  /*4be0*/  HFMA2 R222, R44, R168, R222 ;  /* 0x000000a82cde7231 */ /* 0x000fe200000000de */
[----:B------:R-:W-:Y:S01]  /*4bf0*/  HFMA2.MMA R223, R41, R165, R223 ;  /* 0x000000a529df7235 */ /* 0x000fe200000000df */
[----:B------:R-:W-:Y:S01]  /*4c00*/  HFMA2 R221, R42, R166, R221 ;  /* 0x000000a62add7231 */ /* 0x000fe200000000dd */
[----:B------:R-:W-:Y:S01]  /*4c10*/  HFMA2.MMA R211, R35, R159, R211 ;  /* 0x0000009f23d37235 */ /* 0x000fe200000000d3 */
[----:B------:R-:W-:Y:S02]  /*4c20*/  HFMA2 R222, R48, R172, R222 ;  /* 0x000000ac30de7231 */ /* 0x000fe400000000de */
[----:B------:R-:W-:-:S02]  /*4c30*/  HFMA2 R221, R46, R170, R221 ;  /* 0x000000aa2edd7231 */ /* 0x000fc400000000dd */
[----:B------:R-:W-:Y:S01]  /*4c40*/  HFMA2 R222, R52, R176, R222 ;  /* 0x000000b034de7231 */ /* 0x000fe200000000de */
[----:B------:R-:W-:Y:S01]  /*4c50*/  HFMA2.MMA R223, R45, R169, R223 ;  /* 0x000000a92ddf7235 */ /* 0x000fe200000000df */
[----:B------:R-:W-:Y:S01]  /*4c60*/  HFMA2 R221, R50, R174, R221 ;  /* 0x000000ae32dd7231 */ /* 0x000fe200000000dd */
[----:B------:R-:W-:Y:S01]  /*4c70*/  HFMA2.MMA R211, R39, R163, R211 ;  /* 0x000000a327d37235 */ /* 0x000fe200000000d3 */
[----:B------:R-:W-:Y:S02]  /*4c80*/  HFMA2 R222, R56, R180, R222 ;  /* 0x000000b438de7231 */ /* 0x000fe400000000de */
[----:B------:R-:W-:Y:S02]  /*4c90*/  HFMA2 R221, R54, R178, R221 ;  /* 0x000000b236dd7231 */ /* 0x000fe400000000dd */
[----:B------:R-:W-:Y:S01]  /*4ca0*/  HFMA2 R222, R60, R184, R222 ;  /* 0x000000b83cde7231 */ /* 0x000fe200000000de */
[----:B------:R-:W-:Y:S01]  /*4cb0*/  HFMA2.MMA R223, R49, R173, R223 ;  /* 0x000000ad31df7235 */ /* 0x000fe200000000df */
[----:B------:R-:W-:Y:S01]  /*4cc0*/  HFMA2 R221, R58, R182, R221 ;  /* 0x000000b63add7231 */ /* 0x000fe200000000dd */
[----:B------:R-:W-:Y:S01]  /*4cd0*/  HFMA2.MMA R211, R43, R167, R211 ;  /* 0x000000a72bd37235 */ /* 0x000fe200000000d3 */
[----:B------:R-:W-:-:S02]  /*4ce0*/  HFMA2 R222, R64, R188, R222 ;  /* 0x000000bc40de7231 */ /* 0x000fc400000000de */
[----:B------:R-:W-:Y:S02]  /*4cf0*/  HFMA2 R221, R62, R186, R221 ;  /* 0x000000ba3edd7231 */ /* 0x000fe400000000dd */
        /* <DEDUP_REMOVED lines=11> */
[----:B------:R-:W-:-:S03]  /*4db0*/  HFMA2 R221, R78, R202, R221 ;  /* 0x000000ca4edd7231 */ /* 0x000fc600000000dd */
[----:B------:R-:W-:Y:S01]  /*4dc0*/  HFMA2.MMA R223, R61, R185, R223 ;  /* 0x000000b93ddf7235 */ /* 0x000fe200000000df */
[----:B------:R-:W-:Y:S01]  /*4dd0*/  HFMA2 R221, R82, R206, R221 ;  /* 0x000000ce52dd7231 */ /* 0x000fe200000000dd */
[----:B------:R-:W-:-:S06]  /*4de0*/  HFMA2.MMA R211, R55, R179, R211 ;  /* 0x000000b337d37235 */ /* 0x000fcc00000000d3 */
[----:B------:R-:W-:Y:S02]  /*4df0*/  HFMA2.MMA R223, R65, R189, R223 ;  /* 0x000000bd41df7235 */ /* 0x000fe400000000df */
        /* <DEDUP_REMOVED lines=8> */
[----:B------:R-:W-:-:S08]  /*4e80*/  HFMA2.MMA R211, R75, R199, R211 ;  /* 0x000000c74bd37235 */ /* 0x000fd000000000d3 */
[----:B------:R-:W-:Y:S01]  /*4e90*/  HFMA2.MMA R211, R79, R203, R211 ;  /* 0x000000cb4fd37235 */ /* 0x000fe200000000d3 */
[----:B------:R-:W-:-:S04]  /*4ea0*/  HADD2 R222, R222, R223 ;  /* 0x000000dfdede7230 */ /* 0x000fc80000000000 */
[----:B------:R-:W-:-:S05]  /*4eb0*/  HADD2 R221, R222, R221 ;  /* 0x000000dddedd7230 */ /* 0x000fca0000000000 */
[----:B------:R-:W-:-:S06]  /*4ec0*/  HFMA2 R211, R83, R207, R211 ;  /* 0x000000cf53d37231 */ /* 0x000fcc00000000d3 */
[----:B------:R-:W-:Y:S01]  /*4ed0*/  HFMA2.MMA R211, R221, 1, 1, R211 ;  /* 0x3c003c00ddd37835 */ /* 0x000fe200000000d3 */
[----:B------:R-:W-:-:S04]  /*4ee0*/  @P1 IADD3 R221, R214, 0x1, -R17 ;  /* 0x00000001d6dd1810 */ /* 0x000fc80007ffe811 */
[----:B------:R-:W-:-:S04]  /*4ef0*/  @P1 IADD3 R220, R220, R221, RZ ;  /* 0x000000dddcdc1210 */ /* 0x000fc80007ffe0ff */
[----:B------:R-:W-:Y:S01]  /*4f00*/  @P1 I2FP.F32.S32 R220, R220 ;  /* 0x000000dc00dc1245 */ /* 0x000fe20000201400 */
[--C-:B------:R-:W-:Y:S02]  /*4f10*/  HADD2.F32 R210, -RZ, R211.reuse.H0_H0 ;  /* 0x200000d3ffd27230 */ /* 0x100fe40000004100 */
[----:B------:R-:W-:-:S05]  /*4f20*/  HADD2.F32 R211, -RZ, R211.H1_H1 ;  /* 0x300000d3ffd37230 */ /* 0x000fca0000004100 */
[----:B------:R-:W-:-:S04]  /*4f30*/  FADD.FTZ R210, R210, R211 ;  /* 0x000000d3d2d27221 */ /* 0x000fc80000010000 */
[----:B------:R-:W-:Y:S01]  /*4f40*/  FMUL.FTZ R211, R210, UR13 ;  /* 0x0000000dd2d37c20 */ /* 0x000fe20008410000 */
[----:B------:R-:W-:-:S04]  /*4f50*/  IADD3 R210, R214, -R215, RZ ;  /* 0x800000d7d6d27210 */ /* 0x000fc80007ffe0ff */
[----:B------:R-:W-:Y:S01]  /*4f60*/  LEA R210, R210, UR38, 0x2 ;  /* 0x00000026d2d27c11 */ /* 0x000fe2000f8e10ff */
[----:B--2---:R-:W-:Y:S02]  /*4f70*/  @P3 HADD2.F32 R208, -RZ, R208.H0_H0 ;  /* 0x200000d0ffd03230 */ /* 0x004fe40000004100 */
[----:B---3--:R-:W-:-:S03]  /*4f80*/  @P1 HADD2.F32 R209, -RZ, R209.H0_H0 ;  /* 0x200000d1ffd11230 */ /* 0x008fc60000004100 */
[----:B------:R-:W-:-:S04]  /*4f90*/  @P3 FADD.FTZ R211, R211, R208 ;  /* 0x000000d0d3d33221 */ /* 0x000fc80000010000 */
[----:B------:R-:W-:-:S05]  /*4fa0*/  @P1 FFMA.FTZ R211, R220, R209, R211 ;  /* 0x000000d1dcd31223 */ /* 0x000fca00000100d3 */
[----:B------:R0:W-:Y:S01]  /*4fb0*/  STS [R210], R211 ;  /* 0x000000d3d2007388 */ /* 0x0001e20000000800 */
[----:B------:R-:W-:-:S07]  /*4fc0*/  @!P0 FMNMX.FTZ R218, R218, R211, !PT ;  /* 0x000000d3dada8209 */ /* 0x000fce0007810000 */
.L_x_60:
[----:B------:R-:W-:Y:S05]  /*4fd0*/  BSYNC B1 ;  /* 0x0000000000017941 */ /* 0x000fea0003800000 */
.L_x_59:
[----:B------:R-:W-:-:S05]  /*4fe0*/  VIADD R214, R214, 0x100 ;  /* 0x00000100d6d67836 */ /* 0x000fca0000000000 */
[----:B------:R-:W-:-:S13]  /*4ff0*/  ISETP.GE.AND P0, PT, R214, R219, PT ;  /* 0x000000dbd600720c */ /* 0x000fda0003f06270 */
[----:B------:R-:W-:Y:S05]  /*5000*/  @!P0 BRA `(.L_x_61) ;  /* 0xffffffd400c48947 */ /* 0x000fea000383ffff */
.L_x_26:
[----:B------:R-:W-:Y:S05]  /*5010*/  BSYNC B0 ;  /* 0x0000000000007941 */ /* 0x000fea0003800000 */
.L_x_25:
[----:B------:R-:W2:Y:S01]  /*5020*/  SHFL.BFLY PT, R3, R218, 0x10, 0x1f ;  /* 0x0e001f00da037f89 */ /* 0x000ea200000e0000 */
[----:B------:R-:W-:Y:S01]  /*5030*/  ULDC UR6, c[0x0][0x284] ;  /* 0x0000a10000067ab9 */ /* 0x000fe20000000800 */
[----:B------:R-:W-:Y:S01]  /*5040*/  ULDC.64 UR8, c[0x0][0x2b0] ;  /* 0x0000ac0000087ab9 */ /* 0x000fe20000000a00 */
[----:B------:R-:W-:Y:S01]  /*5050*/  BSSY B0, `(.L_x_62) ;  /* 0x0000095000007945 */ /* 0x000fe20003800000 */
[----:B-1---5:R-:W1:Y:S01]  /*5060*/  S2R R4, SR_TID.X ;  /* 0x0000000000047919 */ /* 0x022e620000002100 */
[----:B--2---:R-:W-:-:S05]  /*5070*/  FMNMX.FTZ R3, R3, R218, !PT ;  /* 0x000000da03037209 */ /* 0x004fca0007810000 */
[----:B------:R-:W2:Y:S01]  /*5080*/  SHFL.BFLY PT, R0, R3, 0x8, 0x1f ;  /* 0x0d001f0003007f89 */ /* 0x000ea200000e0000 */
[----:B-1----:R-:W-:-:S04]  /*5090*/  SHF.R.S32.HI R11, RZ, 0x1f, R4 ;  /* 0x0000001fff0b7819 */ /* 0x002fc80000011404 */
[----:B------:R-:W-:-:S04]  /*50a0*/  LEA.HI R7, R11, R4, RZ, 0x5 ;  /* 0x000000040b077211 */ /* 0x000fc800078f28ff */
[----:B------:R-:W-:-:S04]  /*50b0*/  LOP3.LUT R9, R7, 0xffffffe0, RZ, 0xc0, !PT ;  /* 0xffffffe007097812 */ /* 0x000fc800078ec0ff */
[----:B------:R-:W-:-:S04]  /*50c0*/  IADD3 R9, -R9, R4, RZ ;  /* 0x0000000409097210 */ /* 0x000fc80007ffe1ff */
[----:B------:R-:W-:Y:S02]  /*50d0*/  ISETP.NE.AND P0, PT, R9, RZ, PT ;  /* 0x000000ff0900720c */ /* 0x000fe40003f05270 */
[----:B--2---:R-:W-:Y:S02]  /*50e0*/  FMNMX.FTZ R0, R3, R0, !PT ;  /* 0x0000000003007209 */ /* 0x004fe40007810000 */
[----:B------:R-:W-:-:S03]  /*50f0*/  ISETP.GT.AND P1, PT, R9, 0x7, PT ;  /* 0x000000070900780c */ /* 0x000fc60003f24270 */
[----:B0-----:R-:W0:Y:S06]  /*5100*/  SHFL.BFLY PT, R5, R0, 0x4, 0x1f ;  /* 0x0c801f0000057f89 */ /* 0x001e2c00000e0000 */
[----:B------:R-:W1:Y:S01]  /*5110*/  @!P0 S2R R13, SR_CgaCtaId ;  /* 0x00000000000d8919 */ /* 0x000e620000008800 */
[----:B------:R-:W-:-:S03]  /*5120*/  @!P0 SHF.R.S32.HI R7, RZ, 0x5, R7 ;  /* 0x00000005ff078819 */ /* 0x000fc60000011407 */
[----:B------:R-:W2:Y:S01]  /*5130*/  @!P1 S2R R15, SR_CgaCtaId ;  /* 0x00000000000f9919 */ /* 0x000ea20000008800 */
[----:B------:R-:W-:Y:S02]  /*5140*/  @!P1 MOV R8, 0x400 ;  /* 0x0000040000089802 */ /* 0x000fe40000000f00 */
[----:B0-----:R-:W-:Y:S02]  /*5150*/  FMNMX.FTZ R5, R0, R5, !PT ;  /* 0x0000000500057209 */ /* 0x001fe40007810000 */
[----:B------:R-:W-:-:S03]  /*5160*/  @!P0 MOV R0, 0x400 ;  /* 0x0000040000008802 */ /* 0x000fc60000000f00 */
[----:B------:R-:W0:Y:S01]  /*5170*/  SHFL.BFLY PT, R6, R5, 0x2, 0x1f ;  /* 0x0c401f0005067f89 */ /* 0x000e2200000e0000 */
[----:B-1----:R-:W-:Y:S02]  /*5180*/  @!P0 LEA R0, R13, R0, 0x18 ;  /* 0x000000000d008211 */ /* 0x002fe400078ec0ff */
[----:B--2---:R-:W-:Y:S02]  /*5190*/  @!P1 LEA R10, R15, R8, 0x18 ;  /* 0x000000080f0a9211 */ /* 0x004fe400078ec0ff */
[----:B------:R-:W-:Y:S02]  /*51a0*/  @!P0 LEA R7, R7, R0, 0x2 ;  /* 0x0000000007078211 */ /* 0x000fe400078e10ff */
[----:B------:R-:W-:Y:S01]  /*51b0*/  MOV R0, 0xff7fffff ;  /* 0xff7fffff00007802 */ /* 0x000fe20000000f00 */
[----:B------:R-:W-:Y:S01]  /*51c0*/  @!P1 IMAD R9, R9, 0x4, R10 ;  /* 0x0000000409099824 */ /* 0x000fe200078e020a */
[----:B------:R-:W-:Y:S02]  /*51d0*/  IADD3 R10, R4, R215, RZ ;  /* 0x000000d7040a7210 */ /* 0x000fe40007ffe0ff */
[----:B0-----:R-:W-:-:S05]  /*51e0*/  FMNMX.FTZ R6, R5, R6, !PT ;  /* 0x0000000605067209 */ /* 0x001fca0007810000 */
[----:B------:R-:W0:Y:S02]  /*51f0*/  SHFL.BFLY PT, R3, R6, 0x1, 0x1f ;  /* 0x0c201f0006037f89 */ /* 0x000e2400000e0000 */
[----:B0-----:R-:W-:-:S05]  /*5200*/  FMNMX.FTZ R8, R6, R3, !PT ;  /* 0x0000000306087209 */ /* 0x001fca0007810000 */
[----:B------:R0:W-:Y:S01]  /*5210*/  @!P0 STS [R7], R8 ;  /* 0x0000000807008388 */ /* 0x0001e20000000800 */
[----:B------:R-:W-:Y:S01]  /*5220*/  BAR.SYNC.DEFER_BLOCKING 0x0 ;  /* 0x0000000000007b1d */ /* 0x000fe20000010000 */
[----:B0-----:R-:W-:-:S05]  /*5230*/  IMAD.MOV.U32 R8, RZ, RZ, RZ ;  /* 0x000000ffff087224 */ /* 0x001fca00078e00ff */
[----:B------:R-:W0:Y:S01]  /*5240*/  @!P1 LDS R0, [R9] ;  /* 0x0000000009009984 */ /* 0x000e220000000800 */
[----:B------:R-:W-:-:S03]  /*5250*/  ISETP.GE.AND P1, PT, R10, R17, PT ;  /* 0x000000110a00720c */ /* 0x000fc60003f26270 */
[----:B0-----:R-:W0:Y:S02]  /*5260*/  SHFL.BFLY PT, R3, R0, 0x4, 0x1f ;  /* 0x0c801f0000037f89 */ /* 0x001e2400000e0000 */
[----:B0-----:R-:W-:-:S05]  /*5270*/  FMNMX.FTZ R3, R3, R0, !PT ;  /* 0x0000000003037209 */ /* 0x001fca0007810000 */
[----:B------:R-:W0:Y:S02]  /*5280*/  SHFL.BFLY PT, R6, R3, 0x2, 0x1f ;  /* 0x0c401f0003067f89 */ /* 0x000e2400000e0000 */
[----:B0-----:R-:W-:-:S05]  /*5290*/  FMNMX.FTZ R6, R3, R6, !PT ;  /* 0x0000000603067209 */ /* 0x001fca0007810000 */
[----:B------:R-:W0:Y:S02]  /*52a0*/  SHFL.BFLY PT, R5, R6, 0x1, 0x1f ;  /* 0x0c201f0006057f89 */ /* 0x000e2400000e0000 */
[----:B0-----:R-:W-:-:S05]  /*52b0*/  FMNMX.FTZ R5, R6, R5, !PT ;  /* 0x0000000506057209 */ /* 0x001fca0007810000 */
[----:B------:R0:W1:Y:S01]  /*52c0*/  SHFL.IDX PT, R12, R5, RZ, 0x1f ;  /* 0x00001fff050c7589 */ /* 0x00006200000e0000 */
[----:B------:R-:W-:Y:S05]  /*52d0*/  @P1 BRA `(.L_x_63) ;  /* 0x0000000400b01947 */ /* 0x000fea0003800000 */
[----:B------:R-:W-:Y:S01]  /*52e0*/  LOP3.LUT R0, RZ, R215, RZ, 0x33, !PT ;  /* 0x000000d7ff007212 */ /* 0x000fe200078e33ff */
[----:B------:R-:W-:Y:S01]  /*52f0*/  BSSY B1, `(.L_x_64) ;  /* 0x0000022000017945 */ /* 0x000fe20003800000 */
[----:B------:R-:W-:Y:S02]  /*5300*/  HFMA2.MMA R8, -RZ, RZ, 0, 0 ;  /* 0x00000000ff087435 */ /* 0x000fe400000001ff */
[----:B------:R-:W-:-:S04]  /*5310*/  IADD3 R0, -R4, R17, R0 ;  /* 0x0000001104007210 */ /* 0x000fc80007ffe100 */
[----:B------:R-:W-:-:S04]  /*5320*/  LEA.HI R3, R0, 0x1, RZ, 0x18 ;  /* 0x0000000100037811 */ /* 0x000fc800078fc0ff */
[----:B------:R-:W-:-:S13]  /*5330*/  LOP3.LUT P0, R3, R3, 0x3, RZ, 0xc0, !PT ;  /* 0x0000000303037812 */ /* 0x000fda000780c0ff */
[----:B------:R-:W-:Y:S05]  /*5340*/  @!P0 BRA `(.L_x_65) ;  /* 0x0000000000708947 */ /* 0x000fea0003800000 */
[----:B------:R-:W-:Y:S01]  /*5350*/  ULDC.64 UR4, c[0x0][0x2b0] ;  /* 0x0000ac0000047ab9 */ /* 0x000fe20000000a00 */
[----:B------:R-:W-:Y:S02]  /*5360*/  MOV R8, RZ ;  /* 0x000000ff00087202 */ /* 0x000fe40000000f00 */
[----:B------:R-:W-:-:S04]  /*5370*/  ISETP.NE.U32.AND P0, PT, RZ, UR4, PT ;  /* 0x00000004ff007c0c */ /* 0x000fc8000bf05070 */
[----:B------:R-:W-:-:S13]  /*5380*/  ISETP.NE.AND.EX P0, PT, RZ, UR5, PT, P0 ;  /* 0x00000005ff007c0c */ /* 0x000fda000bf05300 */
.L_x_69:
[----:B------:R-:W-:Y:S01]  /*5390*/  VIADD R3, R3, 0xffffffff ;  /* 0xffffffff03037836 */ /* 0x000fe20000000000 */
[----:B0-2---:R-:W-:Y:S01]  /*53a0*/  IADD3 R5, R10, -R215, RZ ;  /* 0x800000d70a057210 */ /* 0x005fe20007ffe0ff */
[----:B------:R-:W-:Y:S03]  /*53b0*/  BSSY B2, `(.L_x_66) ;  /* 0x0000011000027945 */ /* 0x000fe60003800000 */
[----:B------:R-:W-:Y:S02]  /*53c0*/  ISETP.NE.AND P3, PT, R3, RZ, PT ;  /* 0x000000ff0300720c */ /* 0x000fe40003f65270 */
[----:B------:R-:W-:Y:S01]  /*53d0*/  LEA R14, R5, UR38, 0x2 ;  /* 0x00000026050e7c11 */ /* 0x000fe2000f8e10ff */
[----:B------:R-:W-:Y:S10]  /*53e0*/  @!P0 BRA `(.L_x_67) ;  /* 0x0000000000248947 */ /* 0x000ff40003800000 */
[----:B------:R-:W-:Y:S01]  /*53f0*/  IMAD R7, R2, UR6, RZ ;  /* 0x0000000602077c24 */ /* 0x000fe2000f8e02ff */
[----:B------:R-:W-:-:S04]  /*5400*/  SHF.R.S32.HI R5, RZ, 0x1f, R10 ;  /* 0x0000001fff057819 */ /* 0x000fc8000001140a */
[--C-:B------:R-:W-:Y:S02]  /*5410*/  SHF.R.S32.HI R20, RZ, 0x1f, R7.reuse ;  /* 0x0000001fff147819 */ /* 0x100fe40000011407 */
[----:B------:R-:W-:-:S04]  /*5420*/  IADD3 R6, P4, P5, R10, UR8, R7 ;  /* 0x000000080a067c10 */ /* 0x000fc8000fd9e007 */
[----:B------:R-:W-:-:S05]  /*5430*/  IADD3.X R7, R5, UR9, R20, P4, P5 ;  /* 0x0000000905077c10 */ /* 0x000fca000a7ea414 */
[----:B------:R-:W2:Y:S02]  /*5440*/  LDG.E.U8 R6, desc[UR36][R6.64] ;  /* 0x0000002406067981 */ /* 0x000ea4000c1e1100 */
[----:B--2---:R-:W-:-:S13]  /*5450*/  ISETP.NE.AND P4, PT, R6, RZ, PT ;  /* 0x000000ff0600720c */ /* 0x004fda0003f85270 */
[----:B------:R-:W-:Y:S01]  /*5460*/  @P4 MOV R5, RZ ;  /* 0x000000ff00054202 */ /* 0x000fe20000000f00 */
[----:B------:R-:W-:Y:S06]  /*5470*/  @P4 BRA `(.L_x_68) ;  /* 0x0000000000104947 */ /* 0x000fec0003800000 */
.L_x_67:
[----:B------:R-:W1:Y:S02]  /*5480*/  LDS R5, [R14] ;  /* 0x000000000e057984 */ /* 0x000e640000000800 */
[----:B-1----:R-:W-:-:S04]  /*5490*/  FADD.FTZ R5, -R12, R5 ;  /* 0x000000050c057221 */ /* 0x002fc80000010100 */
[----:B------:R-:W-:-:S06]  /*54a0*/  FMUL.FTZ R5, R5, 1.4426950216293334961 ;  /* 0x3fb8aa3b05057820 */ /* 0x000fcc0000410000 */
[----:B------:R-:W0:Y:S02]  /*54b0*/  MUFU.EX2 R5, R5 ;  /* 0x0000000500057308 */ /* 0x000e240000000800 */
.L_x_68:
[----:B------:R-:W-:Y:S05]  /*54c0*/  BSYNC B2 ;  /* 0x0000000000027941 */ /* 0x000fea0003800000 */
.L_x_66:
[----:B0-----:R2:W-:Y:S01]  /*54d0*/  STS [R14], R5 ;  /* 0x000000050e007388 */ /* 0x0015e20000000800 */
[----:B------:R-:W-:Y:S01]  /*54e0*/  FADD.FTZ R8, R5, R8 ;  /* 0x0000000805087221 */ /* 0x000fe20000010000 */
[----:B------:R-:W-:Y:S01]  /*54f0*/  VIADD R10, R10, 0x100 ;  /* 0x000001000a0a7836 */ /* 0x000fe20000000000 */
[----:B------:R-:W-:Y:S06]  /*5500*/  @P3 BRA `(.L_x_69) ;  /* 0xfffffffc00a03947 */ /* 0x000fec000383ffff */
.L_x_65:
[----:B------:R-:W-:Y:S05]  /*5510*/  BSYNC B1 ;  /* 0x0000000000017941 */ /* 0x000fea0003800000 */
.L_x_64:
[----:B------:R-:W-:-:S13]  /*5520*/  ISETP.GE.U32.AND P0, PT, R0, 0x300, PT ;  /* 0x000003000000780c */ /* 0x000fda0003f06070 */
[----:B------:R-:W-:Y:S05]  /*5530*/  @!P0 BRA `(.L_x_63) ;  /* 0x0000000400188947 */ /* 0x000fea0003800000 */
[----:B------:R-:W-:Y:S01]  /*5540*/  ULDC UR4, c[0x0][0x284] ;  /* 0x0000a10000047ab9 */ /* 0x000fe20000000800 */
[----:B------:R-:W-:Y:S01]  /*5550*/  LEA R0, R10, 0x800, 0x2 ;  /* 0x000008000a007811 */ /* 0x000fe200078e10ff */
[----:B0-2---:R-:W-:Y:S01]  /*5560*/  IMAD R5, R2, UR4, RZ ;  /* 0x0000000402057c24 */ /* 0x005fe2000f8e02ff */
[----:B------:R-:W-:Y:S01]  /*5570*/  ULDC.64 UR10, c[0x0][0x2b0] ;  /* 0x0000ac00000a7ab9 */ /* 0x000fe20000000a00 */
[----:B------:R-:W-:Y:S02]  /*5580*/  SHF.R.S32.HI R3, RZ, 0x1f, R10 ;  /* 0x0000001fff037819 */ /* 0x000fe4000001140a */
[----:B------:R-:W-:Y:S01]  /*5590*/  IMAD R0, R215, -0x4, R0 ;  /* 0xfffffffcd7007824 */ /* 0x000fe200078e0200 */
[----:B------:R-:W-:Y:S02]  /*55a0*/  ISETP.NE.U32.AND P0, PT, RZ, UR10, PT ;  /* 0x0000000aff007c0c */ /* 0x000fe4000bf05070 */
[--C-:B------:R-:W-:Y:S02]  /*55b0*/  IADD3 R6, P3, P4, R10, UR10, R5.reuse ;  /* 0x0000000a0a067c10 */ /* 0x100fe4000fc7e005 */
[----:B------:R-:W-:-:S02]  /*55c0*/  SHF.R.S32.HI R14, RZ, 0x1f, R5 ;  /* 0x0000001fff0e7819 */ /* 0x000fc40000011405 */
[----:B------:R-:W-:Y:S02]  /*55d0*/  ISETP.NE.AND.EX P0, PT, RZ, UR11, PT, P0 ;  /* 0x0000000bff007c0c */ /* 0x000fe4000bf05300 */
[----:B------:R-:W-:Y:S02]  /*55e0*/  IADD3 R0, R0, UR38, RZ ;  /* 0x0000002600007c10 */ /* 0x000fe4000fffe0ff */
[----:B------:R-:W-:-:S09]  /*55f0*/  IADD3.X R7, R3, UR11, R14, P3, P4 ;  /* 0x0000000b03077c10 */ /* 0x000fd20009fe840e */
.L_x_82:
[----:B------:R-:W-:Y:S04]  /*5600*/  BSSY B1, `(.L_x_70) ;  /* 0x000000a000017945 */ /* 0x000fe80003800000 */
[----:B------:R-:W-:Y:S05]  /*5610*/  @!P0 BRA `(.L_x_71) ;  /* 0x0000000000108947 */ /* 0x000fea0003800000 */
[----:B------:R-:W2:Y:S02]  /*5620*/  LDG.E.U8 R3, desc[UR36][R6.64] ;  /* 0x0000002406037981 */ /* 0x000ea4000c1e1100 */
[----:B--2---:R-:W-:-:S13]  /*5630*/  ISETP.NE.AND P3, PT, R3, RZ, PT ;  /* 0x000000ff0300720c */ /* 0x004fda0003f65270 */
[----:B------:R-:W-:Y:S01]  /*5640*/  @P3 MOV R3, RZ ;  /* 0x000000ff00033202 */ /* 0x000fe20000000f00 */
[----:B------:R-:W-:Y:S06]  /*5650*/  @P3 BRA `(.L_x_72) ;  /* 0x0000000000103947 */ /* 0x000fec0003800000 */
.L_x_71:
[----:B------:R-:W1:Y:S02]  /*5660*/  LDS R3, [R0+-0x800] ;  /* 0xfff8000000037984 */ /* 0x000e640000000800 */
[----:B-1----:R-:W-:-:S04]  /*5670*/  FADD.FTZ R3, -R12, R3 ;  /* 0x000000030c037221 */ /* 0x002fc80000010100 */
[----:B------:R-:W-:-:S06]  /*5680*/  FMUL.FTZ R3, R3, 1.4426950216293334961 ;  /* 0x3fb8aa3b03037820 */ /* 0x000fcc0000410000 */
[----:B------:R-:W0:Y:S02]  /*5690*/  MUFU.EX2 R3, R3 ;  /* 0x0000000300037308 */ /* 0x000e240000000800 */
.L_x_72:
[----:B------:R-:W-:Y:S05]  /*56a0*/  BSYNC B1 ;  /* 0x0000000000017941 */ /* 0x000fea0003800000 */
.L_x_70:
[----:B0-----:R0:W-:Y:S01]  /*56b0*/  STS [R0+-0x800], R3 ;  /* 0xfff8000300007388 */ /* 0x0011e20000000800 */
[----:B------:R-:W-:Y:S01]  /*56c0*/  BSSY B1, `(.L_x_73) ;  /* 0x000000b000017945 */ /* 0x000fe20003800000 */
[----:B------:R-:W-:-:S03]  /*56d0*/  FADD.FTZ R8, R3, R8 ;  /* 0x0000000803087221 */ /* 0x000fc60000010000 */
[----:B------:R-:W-:Y:S05]  /*56e0*/  @!P0 BRA `(.L_x_74) ;  /* 0x0000000000108947 */ /* 0x000fea0003800000 */
[----:B0-----:R-:W2:Y:S02]  /*56f0*/  LDG.E.U8 R3, desc[UR36][R6.64+0x100] ;  /* 0x0001002406037981 */ /* 0x001ea4000c1e1100 */
[----:B--2---:R-:W-:-:S13]  /*5700*/  ISETP.NE.AND P3, PT, R3, RZ, PT ;  /* 0x000000ff0300720c */ /* 0x004fda0003f65270 */
[----:B------:R-:W-:Y:S01]  /*5710*/  @P3 IMAD.MOV.U32 R3, RZ, RZ, RZ ;  /* 0x000000ffff033224 */ /* 0x000fe200078e00ff */
[----:B------:R-:W-:Y:S06]  /*5720*/  @P3 BRA `(.L_x_75) ;  /* 0x0000000000103947 */ /* 0x000fec0003800000 */
.L_x_74:
[----:B0-----:R-:W1:Y:S02]  /*5730*/  LDS R3, [R0+-0x400] ;  /* 0xfffc000000037984 */ /* 0x001e640000000800 */
[----:B-1----:R-:W-:-:S04]  /*5740*/  FADD.FTZ R3, -R12, R3 ;  /* 0x000000030c037221 */ /* 0x002fc80000010100 */
[----:B------:R-:W-:-:S06]  /*5750*/  FMUL.FTZ R3, R3, 1.4426950216293334961 ;  /* 0x3fb8aa3b03037820 */ /* 0x000fcc0000410000 */
[----:B------:R-:W0:Y:S02]  /*5760*/  MUFU.EX2 R3, R3 ;  /* 0x0000000300037308 */ /* 0x000e240000000800 */
.L_x_75:
[----:B------:R-:W-:Y:S05]  /*5770*/  BSYNC B1 ;  /* 0x0000000000017941 */ /* 0x000fea0003800000 */
.L_x_73:
[----:B0-----:R0:W-:Y:S01]  /*5780*/  STS [R0+-0x400], R3 ;  /* 0xfffc000300007388 */ /* 0x0011e20000000800 */
[----:B------:R-:W-:Y:S01]  /*5790*/  BSSY B1, `(.L_x_76) ;  /* 0x000000b000017945 */ /* 0x000fe20003800000 */
[----:B------:R-:W-:-:S03]  /*57a0*/  FADD.FTZ R8, R8, R3 ;  /* 0x0000000308087221 */ /* 0x000fc60000010000 */
[----:B------:R-:W-:Y:S05]  /*57b0*/  @!P0 BRA `(.L_x_77) ;  /* 0x0000000000108947 */ /* 0x000fea0003800000 */
[----:B0-----:R-:W2:Y:S02]  /*57c0*/  LDG.E.U8 R3, desc[UR36][R6.64+0x200] ;  /* 0x0002002406037981 */ /* 0x001ea4000c1e1100 */
[----:B--2---:R-:W-:Y:S01]  /*57d0*/  ISETP.NE.AND P3, PT, R3, RZ, PT ;  /* 0x000000ff0300720c */ /* 0x004fe20003f65270 */
[----:B------:R-:W-:-:S12]  /*57e0*/  HFMA2.MMA R3, -RZ, RZ, 0, 0 ;  /* 0x00000000ff037435 */ /* 0x000fd800000001ff */
[----:B------:R-:W-:Y:S05]  /*57f0*/  @P3 BRA `(.L_x_78) ;  /* 0x0000000000103947 */ /* 0x000fea0003800000 */
.L_x_77:
[----:B0-----:R-:W1:Y:S02]  /*5800*/  LDS R3, [R0] ;  /* 0x0000000000037984 */ /* 0x001e640000000800 */
[----:B-1----:R-:W-:-:S04]  /*5810*/  FADD.FTZ R3, -R12, R3 ;  /* 0x000000030c037221 */ /* 0x002fc80000010100 */
[----:B------:R-:W-:-:S06]  /*5820*/  FMUL.FTZ R3, R3, 1.4426950216293334961 ;  /* 0x3fb8aa3b03037820 */ /* 0x000fcc0000410000 */
[----:B------:R-:W0:Y:S02]  /*5830*/  MUFU.EX2 R3, R3 ;  /* 0x0000000300037308 */ /* 0x000e240000000800 */
.L_x_78:
[----:B------:R-:W-:Y:S05]  /*5840*/  BSYNC B1 ;  /* 0x0000000000017941 */ /* 0x000fea0003800000 */
.L_x_76:
[----:B0-----:R0:W-:Y:S01]  /*5850*/  STS [R0], R3 ;  /* 0x0000000300007388 */ /* 0x0011e20000000800 */
[----:B------:R-:W-:Y:S01]  /*5860*/  BSSY B1, `(.L_x_79) ;  /* 0x000000b000017945 */ /* 0x000fe20003800000 */
[----:B------:R-:W-:-:S03]  /*5870*/  FADD.FTZ R8, R8, R3 ;  /* 0x0000000308087221 */ /* 0x000fc60000010000 */
[----:B------:R-:W-:Y:S05]  /*5880*/  @!P0 BRA `(.L_x_80) ;  /* 0x0000000000108947 */ /* 0x000fea0003800000 */
[----:B0-----:R-:W2:Y:S02]  /*5890*/  LDG.E.U8 R3, desc[UR36][R6.64+0x300] ;  /* 0x0003002406037981 */ /* 0x001ea4000c1e1100 */
[----:B--2---:R-:W-:-:S13]  /*58a0*/  ISETP.NE.AND P3, PT, R3, RZ, PT ;  /* 0x000000ff0300720c */ /* 0x004fda0003f65270 */
[----:B------:R-:W-:Y:S01]  /*58b0*/  @P3 MOV R3, RZ ;  /* 0x000000ff00033202 */ /* 0x000fe20000000f00 */
[----:B------:R-:W-:Y:S06]  /*58c0*/  @P3 BRA `(.L_x_81) ;  /* 0x0000000000103947 */ /* 0x000fec0003800000 */
.L_x_80:
[----:B0-----:R-:W1:Y:S02]  /*58d0*/  LDS R3, [R0+0x400] ;  /* 0x0004000000037984 */ /* 0x001e640000000800 */
[----:B-1----:R-:W-:-:S04]  /*58e0*/  FADD.FTZ R3, -R12, R3 ;  /* 0x000000030c037221 */ /* 0x002fc80000010100 */
[----:B------:R-:W-:-:S06]  /*58f0*/  FMUL.FTZ R3, R3, 1.4426950216293334961 ;  /* 0x3fb8aa3b03037820 */ /* 0x000fcc0000410000 */
[----:B------:R-:W0:Y:S02]  /*5900*/  MUFU.EX2 R3, R3 ;  /* 0x0000000300037308 */ /* 0x000e240000000800 */
.L_x_81:
[----:B------:R-:W-:Y:S05]  /*5910*/  BSYNC B1 ;  /* 0x0000000000017941 */ /* 0x000fea0003800000 */
.L_x_79:
[----:B------:R-:W-:Y:S01]  /*5920*/  VIADD R10, R10, 0x400 ;  /* 0x000004000a0a7836 */ /* 0x000fe20000000000 */
[----:B------:R-:W-:Y:S01]  /*5930*/  IADD3 R6, P4, R6, 0x400, RZ ;  /* 0x0000040006067810 */ /* 0x000fe20007f9e0ff */
[----:B0-----:R0:W-:Y:S01]  /*5940*/  STS [R0+0x400], R3 ;  /* 0x0004000300007388 */ /* 0x0011e20000000800 */
[----:B------:R-:W-:Y:S02]  /*5950*/  FADD.FTZ R8, R8, R3 ;  /* 0x0000000308087221 */ /* 0x000fe40000010000 */
[----:B------:R-:W-:Y:S02]  /*5960*/  ISETP.GE.AND P3, PT, R10, R17, PT ;  /* 0x000000110a00720c */ /* 0x000fe40003f66270 */
[----:B------:R-:W-:Y:S02]  /*5970*/  IADD3.X R7, RZ, R7, RZ, P4, !PT ;  /* 0x00000007ff077210 */ /* 0x000fe400027fe4ff */
[----:B0-----:R-:W-:-:S09]  /*5980*/  IADD3 R0, R0, 0x1000, RZ ;  /* 0x0000100000007810 */ /* 0x001fd20007ffe0ff */
[----:B------:R-:W-:Y:S05]  /*5990*/  @!P3 BRA `(.L_x_82) ;  /* 0xfffffffc0018b947 */ /* 0x000fea000383ffff */
.L_x_63:
[----:B------:R-:W-:Y:S05]  /*59a0*/  BSYNC B0 ;  /* 0x0000000000007941 */ /* 0x000fea0003800000 */
.L_x_62:
[----:B------:R-:W5:Y:S01]  /*59b0*/  SHFL.BFLY PT, R3, R8, 0x10, 0x1f ;  /* 0x0e001f0008037f89 */ /* 0x000f6200000e0000 */
[----:B------:R-:W-:Y:S01]  /*59c0*/  LOP3.LUT P0, R9, R4, 0x1f, RZ, 0xc0, !PT ;  /* 0x0000001f04097812 */ /* 0x000fe2000780c0ff */
[----:B------:R-:W-:-:S03]  /*59d0*/  ULDC.U8 UR4, c[0x0][0x31c] ;  /* 0x0000c70000047ab9 */ /* 0x000fc60000000000 */
[----:B------:R-:W-:-:S09]  /*59e0*/  ISETP.GT.U32.AND P3, PT, R9, 0x7, PT ;  /* 0x000000070900780c */ /* 0x000fd20003f64070 */
[----:B------:R-:W3:Y:S04]  /*59f0*/  @!P0 S2R R13, SR_CgaCtaId ;  /* 0x00000000000d8919 */ /* 0x000ee80000008800 */
[----:B------:R-:W4:Y:S01]  /*5a00*/  @!P3 S2R R15, SR_CgaCtaId ;  /* 0x00000000000fb919 */ /* 0x000f220000008800 */
[----:B-----5:R-:W-:Y:S01]  /*5a10*/  FADD.FTZ R3, R3, R8 ;  /* 0x0000000803037221 */ /* 0x020fe20000010000 */
[----:B------:R-:W-:-:S04]  /*5a20*/  @!P0 MOV R8, 0x400 ;  /* 0x0000040000088802 */ /* 0x000fc80000000f00 */
[----:B------:R-:W5:Y:S02]  /*5a30*/  SHFL.BFLY PT, R0, R3, 0x8, 0x1f ;  /* 0x0d001f0003007f89 */ /* 0x000f6400000e0000 */
[----:B-----5:R-:W-:Y:S01]  /*5a40*/  FADD.FTZ R0, R3, R0 ;  /* 0x0000000003007221 */ /* 0x020fe20000010000 */
[----:B------:R-:W-:-:S04]  /*5a50*/  @!P0 SHF.R.U32.HI R3, RZ, 0x3, R4 ;  /* 0x00000003ff038819 */ /* 0x000fc80000011604 */
[----:B0-2---:R-:W0:Y:S01]  /*5a60*/  SHFL.BFLY PT, R5, R0, 0x4, 0x1f ;  /* 0x0c801f0000057f89 */ /* 0x005e2200000e0000 */
[----:B------:R-:W-:Y:S01]  /*5a70*/  @!P0 LOP3.LUT R3, R3, 0x1ffffffc, RZ, 0xc0, !PT ;  /* 0x1ffffffc03038812 */ /* 0x000fe200078ec0ff */
[----:B0-----:R-:W-:Y:S01]  /*5a80*/  FADD.FTZ R5, R0, R5 ;  /* 0x0000000500057221 */ /* 0x001fe20000010000 */
[----:B---3--:R-:W-:Y:S02]  /*5a90*/  @!P0 LEA R0, R13, R8, 0x18 ;  /* 0x000000080d008211 */ /* 0x008fe400078ec0ff */
[----:B------:R-:W-:Y:S02]  /*5aa0*/  @!P3 MOV R8, 0x400 ;  /* 0x000004000008b802 */ /* 0x000fe40000000f00 */
[----:B------:R-:W0:Y:S01]  /*5ab0*/  SHFL.BFLY PT, R6, R5, 0x2, 0x1f ;  /* 0x0c401f0005067f89 */ /* 0x000e2200000e0000 */
[----:B------:R-:W-:Y:S01]  /*5ac0*/  @!P0 IMAD.IADD R0, R3, 0x1, R0 ;  /* 0x0000000103008824 */ /* 0x000fe200078e0200 */
[----:B----4-:R-:W-:-:S04]  /*5ad0*/  @!P3 LEA R8, R15, R8, 0x18 ;  /* 0x000000080f08b211 */ /* 0x010fc800078ec0ff */
[----:B------:R-:W-:Y:S01]  /*5ae0*/  @!P3 LEA R9, R9, R8, 0x2 ;  /* 0x000000080909b211 */ /* 0x000fe200078e10ff */
[----:B0-----:R-:W-:-:S05]  /*5af0*/  FADD.FTZ R6, R5, R6 ;  /* 0x0000000605067221 */ /* 0x001fca0000010000 */
[----:B------:R-:W0:Y:S02]  /*5b00*/  SHFL.BFLY PT, R7, R6, 0x1, 0x1f ;  /* 0x0c201f0006077f89 */ /* 0x000e2400000e0000 */
[----:B0-----:R-:W-:-:S05]  /*5b10*/  FADD.FTZ R7, R6, R7 ;  /* 0x0000000706077221 */ /* 0x001fca0000010000 */
[----:B------:R-:W-:Y:S01]  /*5b20*/  @!P0 STS [R0+0x20], R7 ;  /* 0x0000200700008388 */ /* 0x000fe20000000800 */
[----:B------:R-:W-:Y:S01]  /*5b30*/  BAR.SYNC.DEFER_BLOCKING 0x0 ;  /* 0x0000000000007b1d */ /* 0x000fe20000010000 */
[----:B------:R-:W-:-:S05]  /*5b40*/  ISETP.NE.AND P0, PT, RZ, UR4, PT ;  /* 0x00000004ff007c0c */ /* 0x000fca000bf05270 */
[----:B------:R-:W0:Y:S04]  /*5b50*/  @!P3 LDS R7, [R9+0x20] ;  /* 0x000020000907b984 */ /* 0x000e280000000800 */
[----:B0-----:R-:W0:Y:S02]  /*5b60*/  SHFL.BFLY PT, R6, R7, 0x4, 0x1f ;  /* 0x0c801f0007067f89 */ /* 0x001e2400000e0000 */
[----:B0-----:R-:W-:-:S05]  /*5b70*/  FADD.FTZ R3, R6, R7 ;  /* 0x0000000706037221 */ /* 0x001fca0000010000 */
[----:B------:R-:W0:Y:S02]  /*5b80*/  SHFL.BFLY PT, R6, R3, 0x2, 0x1f ;  /* 0x0c401f0003067f89 */ /* 0x000e2400000e0000 */
[----:B0-----:R-:W-:-:S05]  /*5b90*/  FADD.FTZ R5, R3, R6 ;  /* 0x0000000603057221 */ /* 0x001fca0000010000 */
[----:B------:R-:W0:Y:S02]  /*5ba0*/  SHFL.BFLY PT, R6, R5, 0x1, 0x1f ;  /* 0x0c201f0005067f89 */ /* 0x000e2400000e0000 */
[----:B0-----:R-:W-:Y:S01]  /*5bb0*/  FADD.FTZ R8, R5, R6 ;  /* 0x0000000605087221 */ /* 0x001fe20000010000 */
[----:B------:R-:W-:-:S05]  /*5bc0*/  CS2R R6, SRZ ;  /* 0x0000000000067805 */ /* 0x000fca000001ff00 */
[----:B------:R-:W0:Y:S02]  /*5bd0*/  SHFL.IDX PT, R8, R8, RZ, 0x1f ;  /* 0x00001fff08087589 */ /* 0x000e2400000e0000 */
[----:B0-----:R-:W-:-:S04]  /*5be0*/  FADD.FTZ R10, R8, 9.9999999747524270788e-07 ;  /* 0x358637bd080a7421 */ /* 0x001fc80000010000 */
[----:B------:R0:W2:Y:S01]  /*5bf0*/  MUFU.RCP R15, R10 ;  /* 0x0000000a000f7308 */ /* 0x0000a20000001000 */
[----:B------:R-:W-:Y:S05]  /*5c00*/  @!P0 BRA `(.L_x_83) ;  /* 0x0000000000208947 */ /* 0x000fea0003800000 */
[----:B------:R-:W3:Y:S01]  /*5c10*/  LDC R0, c[0x0][0x318] ;  /* 0x0000c600ff007b82 */ /* 0x000ee20000000800 */
[----:B------:R-:W-:Y:S02]  /*5c20*/  ULDC UR5, c[0x0][0x288] ;  /* 0x0000a20000057ab9 */ /* 0x000fe40000000800 */
[----:B------:R-:W-:-:S05]  /*5c30*/  IMAD R3, R2, UR5, R19 ;  /* 0x0000000502037c24 */ /* 0x000fca000f8e0213 */
[----:B------:R-:W3:Y:S08]  /*5c40*/  LDC R5, c[0x0][0x29c] ;  /* 0x0000a700ff057b82 */ /* 0x000ef00000000800 */
[----:B------:R-:W4:Y:S01]  /*5c50*/  LDC R7, c[0x0][0x284] ;  /* 0x0000a100ff077b82 */ /* 0x000f220000000800 */
[----:B---3--:R-:W-:-:S04]  /*5c60*/  IMAD R0, R3, R0, R5 ;  /* 0x0000000003007224 */ /* 0x008fc800078e0205 */
[----:B----4-:R-:W-:-:S05]  /*5c70*/  IMAD R6, R0, R7, RZ ;  /* 0x0000000700067224 */ /* 0x010fca00078e02ff */
[----:B------:R-:W-:-:S07]  /*5c80*/  SHF.R.S32.HI R7, RZ, 0x1f, R6 ;  /* 0x0000001fff077819 */ /* 0x000fce0000011406 */
.L_x_83:
[----:B------:R-:W-:Y:S04]  /*5c90*/  BSSY B0, `(.L_x_84) ;  /* 0x0000054000007945 */ /* 0x000fe80003800000 */
[----:B------:R-:W-:Y:S05]  /*5ca0*/  @P1 BRA `(.L_x_85) ;  /* 0x0000000400481947 */ /* 0x000fea0003800000 */
[-C--:B------:R-:W-:Y:S01]  /*5cb0*/  LOP3.LUT R0, RZ, R215.reuse, RZ, 0x33, !PT ;  /* 0x000000d7ff007212 */ /* 0x080fe200078e33ff */
[----:B------:R-:W-:Y:S01]  /*5cc0*/  BSSY B1, `(.L_x_86) ;  /* 0x0000021000017945 */ /* 0x000fe20003800000 */
[C---:B------:R-:W-:Y:S02]  /*5cd0*/  IADD3 R9, R4.reuse, R215, RZ ;  /* 0x000000d704097210 */ /* 0x040fe40007ffe0ff */
[----:B------:R-:W-:-:S04]  /*5ce0*/  IADD3 R0, -R4, R17, R0 ;  /* 0x0000001104007210 */ /* 0x000fc80007ffe100 */
[C---:B------:R-:W-:Y:S02]  /*5cf0*/  LEA.HI R3, R0.reuse, 0x1, RZ, 0x18 ;  /* 0x0000000100037811 */ /* 0x040fe400078fc0ff */
[----:B------:R-:W-:Y:S01]  /*5d00*/  ISETP.GE.U32.AND P1, PT, R0, 0x300, PT ;  /* 0x000003000000780c */ /* 0x000fe20003f26070 */
[----:B------:R-:W-:Y:S01]  /*5d10*/  IMAD.MOV.U32 R0, RZ, RZ, R9 ;  /* 0x000000ffff007224 */ /* 0x000fe200078e0009 */
[----:B------:R-:W-:-:S13]  /*5d20*/  LOP3.LUT P3, R3, R3, 0x3, RZ, 0xc0, !PT ;  /* 0x0000000303037812 */ /* 0x000fda000786c0ff */
[----:B------:R-:W-:Y:S05]  /*5d30*/  @!P3 BRA `(.L_x_87) ;  /* 0x000000000064b947 */ /* 0x000fea0003800000 */
[C---:B------:R-:W-:Y:S01]  /*5d40*/  IADD3 R13, P3, R9.reuse, R6, RZ ;  /* 0x00000006090d7210 */ /* 0x040fe20007f7e0ff */
[----:B------:R-:W-:Y:S01]  /*5d50*/  ULDC.64 UR6, c[0x0][0x310] ;  /* 0x0000c40000067ab9 */ /* 0x000fe20000000a00 */
[C---:B------:R-:W-:Y:S02]  /*5d60*/  LEA R5, R4.reuse, R25, 0x1 ;  /* 0x0000001904057211 */ /* 0x040fe400078e08ff */
[----:B------:R-:W-:Y:S02]  /*5d70*/  LEA.HI.X.SX32 R0, R9, R7, 0x1, P3 ;  /* 0x0000000709007211 */ /* 0x000fe400018f0eff */
[----:B-1----:R-:W-:Y:S01]  /*5d80*/  LEA R12, P3, R13, UR6, 0x2 ;  /* 0x000000060d0c7c11 */ /* 0x002fe2000f8610ff */
[----:B------:R-:W-:Y:S01]  /*5d90*/  VIADD R5, R5, UR38 ;  /* 0x0000002605057c36 */ /* 0x000fe20008000000 */
[----:B0-----:R-:W-:Y:S02]  /*5da0*/  LEA R10, R4, UR38, 0x2 ;  /* 0x00000026040a7c11 */ /* 0x001fe4000f8e10ff */
[----:B------:R-:W-:-:S02]  /*5db0*/  LEA.HI.X R13, R13, UR7, R0, 0x2, P3 ;  /* 0x000000070d0d7c11 */ /* 0x000fc400098f1400 */
[----:B------:R-:W-:-:S07]  /*5dc0*/  MOV R0, R9 ;  /* 0x0000000900007202 */ /* 0x000fce0000000f00 */
.L_x_88:
[----:B---3--:R0:W2:Y:S01]  /*5dd0*/  LDS R8, [R10] ;  /* 0x000000000a087984 */ /* 0x0080a20000000800 */
[----:B------:R-:W-:Y:S01]  /*5de0*/  @P0 MOV R9, R13 ;  /* 0x0000000d00090202 */ /* 0x000fe20000000f00 */
[----:B------:R-:W-:Y:S01]  /*5df0*/  VIADD R3, R3, 0xffffffff ;  /* 0xffffffff03037836 */ /* 0x000fe20000000000 */
[----:B------:R-:W-:-:S04]  /*5e00*/  IADD3 R0, R0, 0x100, RZ ;  /* 0x0000010000007810 */ /* 0x000fc80007ffe0ff */
[----:B------:R-:W-:Y:S02]  /*5e10*/  ISETP.NE.AND P3, PT, R3, RZ, PT ;  /* 0x000000ff0300720c */ /* 0x000fe40003f65270 */
[----:B0-----:R-:W-:Y:S01]  /*5e20*/  IADD3 R10, R10, 0x400, RZ ;  /* 0x000004000a0a7810 */ /* 0x001fe20007ffe0ff */
[----:B--2---:R-:W-:-:S05]  /*5e30*/  FMUL.FTZ R21, R8, R15 ;  /* 0x0000000f08157220 */ /* 0x004fca0000410000 */
[----:B------:R-:W-:-:S04]  /*5e40*/  F2FP.F16.F32.PACK_AB R8, RZ, R21 ;  /* 0x00000015ff08723e */ /* 0x000fc800000000ff */
[----:B------:R-:W-:Y:S02]  /*5e50*/  PRMT R14, R8, 0x7610, R14 ;  /* 0x00007610080e7816 */ /* 0x000fe4000000000e */
[----:B------:R-:W-:Y:S02]  /*5e60*/  @P0 MOV R8, R12 ;  /* 0x0000000c00080202 */ /* 0x000fe40000000f00 */
[----:B------:R-:W-:Y:S01]  /*5e70*/  IADD3 R12, P4, R12, 0x400, RZ ;  /* 0x000004000c0c7810 */ /* 0x000fe20007f9e0ff */
[----:B------:R0:W-:Y:S04]  /*5e80*/  STS.U16 [R5], R14 ;  /* 0x0000000e05007388 */ /* 0x0001e80000000400 */
[----:B------:R3:W-:Y:S01]  /*5e90*/  @P0 STG.E desc[UR36][R8.64], R21 ;  /* 0x0000001508000986 */ /* 0x0007e2000c101924 */
[----:B------:R-:W-:Y:S01]  /*5ea0*/  IMAD.X R13, RZ, RZ, R13, P4 ;  /* 0x000000ffff0d7224 */ /* 0x000fe200020e060d */
[----:B0-----:R-:W-:Y:S01]  /*5eb0*/  IADD3 R5, R5, 0x200, RZ ;  /* 0x0000020005057810 */ /* 0x001fe20007ffe0ff */
[----:B------:R-:W-:Y:S06]  /*5ec0*/  @P3 BRA `(.L_x_88) ;  /* 0xfffffffc00c03947 */ /* 0x000fec000383ffff */
.L_x_87:
[----:B------:R-:W-:Y:S05]  /*5ed0*/  BSYNC B1 ;  /* 0x0000000000017941 */ /* 0x000fea0003800000 */
.L_x_86:
[----:B------:R-:W-:Y:S05]  /*5ee0*/  @!P1 BRA `(.L_x_85) ;  /* 0x0000000000b89947 */ /* 0x000fea0003800000 */
[C---:B0-----:R-:W-:Y:S01]  /*5ef0*/  IADD3 R10, P0, R0.reuse, R6, RZ ;  /* 0x00000006000a7210 */ /* 0x041fe20007f1e0ff */
[C---:B------:R-:W-:Y:S01]  /*5f00*/  IMAD.SHL.U32 R3, R215.reuse, 0x4, RZ ;  /* 0x00000004d7037824 */ /* 0x040fe200078e00ff */
[C---:B------:R-:W-:Y:S01]  /*5f10*/  LEA R6, R0.reuse, R25, 0x1 ;  /* 0x0000001900067211 */ /* 0x040fe200078e08ff */
[----:B------:R-:W-:Y:S01]  /*5f20*/  ULDC.64 UR6, c[0x0][0x310] ;  /* 0x0000c40000067ab9 */ /* 0x000fe20000000a00 */
[C---:B------:R-:W-:Y:S02]  /*5f30*/  LEA.HI.X.SX32 R7, R0.reuse, R7, 0x1, P0 ;  /* 0x0000000700077211 */ /* 0x040fe400000f0eff */
[----:B------:R-:W-:Y:S01]  /*5f40*/  LEA R3, R0, -R3, 0x2 ;  /* 0x8000000300037211 */ /* 0x000fe200078e10ff */
[----:B------:R-:W-:Y:S01]  /*5f50*/  IMAD R6, R215, -0x2, R6 ;  /* 0xfffffffed7067824 */ /* 0x000fe200078e0206 */
[C---:B---3--:R-:W-:Y:S02]  /*5f60*/  LEA R9, P0, R10.reuse, UR6, 0x2 ;  /* 0x000000060a097c11 */ /* 0x048fe4000f8010ff */
[----:B------:R-:W-:Y:S01]  /*5f70*/  ISETP.NE.AND P3, PT, RZ, UR4, PT ;  /* 0x00000004ff007c0c */ /* 0x000fe2000bf65270 */
[----:B------:R-:W-:Y:S01]  /*5f80*/  VIADD R3, R3, UR38 ;  /* 0x0000002603037c36 */ /* 0x000fe20008000000 */
[----:B------:R-:W-:-:S02]  /*5f90*/  LEA.HI.X R10, R10, UR7, R7, 0x2, P0 ;  /* 0x000000070a0a7c11 */ /* 0x000fc400080f1407 */
[----:B------:R-:W-:-:S09]  /*5fa0*/  IADD3 R5, R6, UR38, RZ ;  /* 0x0000002606057c10 */ /* 0x000fd2000fffe0ff */
.L_x_89:
[----:B------:R-:W2:Y:S01]  /*5fb0*/  LDS R6, [R3] ;  /* 0x0000000003067984 */ /* 0x000ea20000000800 */
[----:B------:R-:W-:-:S05]  /*5fc0*/  VIADD R0, R0, 0x400 ;  /* 0x0000040000007836 */ /* 0x000fca0000000000 */
[----:B------:R-:W-:Y:S01]  /*5fd0*/  ISETP.GE.AND P0, PT, R0, R17, PT ;  /* 0x000000110000720c */ /* 0x000fe20003f06270 */
[----:B--2---:R-:W-:-:S05]  /*5fe0*/  FMUL.FTZ R13, R6, R15 ;  /* 0x0000000f060d7220 */ /* 0x004fca0000410000 */
[----:B------:R-:W-:-:S04]  /*5ff0*/  F2FP.F16.F32.PACK_AB R6, RZ, R13 ;  /* 0x0000000dff06723e */ /* 0x000fc800000000ff */
[----:B------:R-:W-:-:S05]  /*6000*/  PRMT R7, R6, 0x7610, R7 ;  /* 0x0000761006077816 */ /* 0x000fca0000000007 */
[----:B------:R0:W-:Y:S04]  /*6010*/  STS.U16 [R5], R7 ;  /* 0x0000000705007388 */ /* 0x0001e80000000400 */
[----:B------:R-:W2:Y:S01]  /*6020*/  LDS R6, [R3+0x400] ;  /* 0x0004000003067984 */ /* 0x000ea20000000800 */
[----:B0-----:R-:W-:Y:S01]  /*6030*/  MOV R7, R10 ;  /* 0x0000000a00077202 */ /* 0x001fe20000000f00 */
[----:B--2---:R-:W-:-:S05]  /*6040*/  FMUL.FTZ R21, R6, R15 ;  /* 0x0000000f06157220 */ /* 0x004fca0000410000 */
[----:B------:R-:W-:-:S04]  /*6050*/  F2FP.F16.F32.PACK_AB R6, RZ, R21 ;  /* 0x00000015ff06723e */ /* 0x000fc800000000ff */
[----:B-1----:R-:W-:-:S05]  /*6060*/  PRMT R12, R6, 0x7610, R12 ;  /* 0x00007610060c7816 */ /* 0x002fca000000000c */
[----:B------:R-:W-:Y:S04]  /*6070*/  STS.U16 [R5+0x200], R12 ;  /* 0x0002000c05007388 */ /* 0x000fe80000000400 */
[----:B------:R-:W0:Y:S02]  /*6080*/  LDS R6, [R3+0x800] ;  /* 0x0008000003067984 */ /* 0x000e240000000800 */
[----:B0-----:R-:W-:-:S05]  /*6090*/  FMUL.FTZ R23, R6, R15 ;  /* 0x0000000f06177220 */ /* 0x001fca0000410000 */
[----:B------:R-:W-:-:S04]  /*60a0*/  F2FP.F16.F32.PACK_AB R6, RZ, R23 ;  /* 0x00000017ff06723e */ /* 0x000fc800000000ff */
[----:B------:R-:W-:-:S05]  /*60b0*/  PRMT R14, R6, 0x7610, R14 ;  /* 0x00007610060e7816 */ /* 0x000fca000000000e */
[----:B------:R-:W-:Y:S04]  /*60c0*/  STS.U16 [R5+0x400], R14 ;  /* 0x0004000e05007388 */ /* 0x000fe80000000400 */
[----:B------:R0:W1:Y:S02]  /*60d0*/  LDS R6, [R3+0xc00] ;  /* 0x000c000003067984 */ /* 0x0000640000000800 */
[----:B0-----:R-:W-:Y:S02]  /*60e0*/  VIADD R3, R3, 0x1000 ;  /* 0x0000100003037836 */ /* 0x001fe40000000000 */
[----:B-1----:R-:W-:Y:S01]  /*60f0*/  FMUL.FTZ R29, R6, R15 ;  /* 0x0000000f061d7220 */ /* 0x002fe20000410000 */
[----:B------:R-:W-:-:S04]  /*6100*/  MOV R6, R9 ;  /* 0x0000000900067202 */ /* 0x000fc80000000f00 */
[----:B------:R-:W-:Y:S01]  /*6110*/  F2FP.F16.F32.PACK_AB R8, RZ, R29 ;  /* 0x0000001dff08723e */ /* 0x000fe200000000ff */
[----:B------:R-:W-:Y:S01]  /*6120*/  @P3 STG.E desc[UR36][R6.64], R13 ;  /* 0x0000000d06003986 */ /* 0x000fe2000c101924 */
[----:B------:R-:W-:Y:S02]  /*6130*/  IADD3 R9, P1, R6, 0x1000, RZ ;  /* 0x0000100006097810 */ /* 0x000fe40007f3e0ff */
[----:B------:R-:W-:Y:S01]  /*6140*/  PRMT R20, R8, 0x7610, R20 ;  /* 0x0000761008147816 */ /* 0x000fe20000000014 */
[----:B------:R-:W-:Y:S01]  /*6150*/  @P3 STG.E desc[UR36][R6.64+0x400], R21 ;  /* 0x0004001506003986 */ /* 0x000fe2000c101924 */
[----:B------:R-:W-:Y:S02]  /*6160*/  IADD3 R8, R5, 0x800, RZ ;  /* 0x0000080005087810 */ /* 0x000fe40007ffe0ff */
[----:B------:R-:W-:Y:S01]  /*6170*/  IADD3.X R10, RZ, R7, RZ, P1, !PT ;  /* 0x00000007ff0a7210 */ /* 0x000fe20000ffe4ff */
[----:B------:R-:W-:Y:S04]  /*6180*/  @P3 STG.E desc[UR36][R6.64+0x800], R23 ;  /* 0x0008001706003986 */ /* 0x000fe8000c101924 */
[----:B------:R-:W-:Y:S04]  /*6190*/  @P3 STG.E desc[UR36][R6.64+0xc00], R29 ;  /* 0x000c001d06003986 */ /* 0x000fe8000c101924 */
[----:B------:R0:W-:Y:S02]  /*61a0*/  STS.U16 [R5+0x600], R20 ;  /* 0x0006001405007388 */ /* 0x0001e40000000400 */
[----:B0-----:R-:W-:Y:S01]  /*61b0*/  MOV R5, R8 ;  /* 0x0000000800057202 */ /* 0x001fe20000000f00 */
[----:B------:R-:W-:Y:S06]  /*61c0*/  @!P0 BRA `(.L_x_89) ;  /* 0xfffffffc00788947 */ /* 0x000fec000383ffff */
.L_x_85:
[----:B------:R-:W-:Y:S05]  /*61d0*/  BSYNC B0 ;  /* 0x0000000000007941 */ /* 0x000fea0003800000 */
.L_x_84:
[----:B------:R-:W-:Y:S01]  /*61e0*/  SHF.R.S32.HI R3, RZ, 0x1f, R22 ;  /* 0x0000001fff037819 */ /* 0x000fe20000011416 */
[----:B------:R-:W4:Y:S01]  /*61f0*/  S2UR UR5, SR_CgaCtaId ;  /* 0x00000000000579c3 */ /* 0x000f220000008800 */
[----:B------:R-:W-:Y:S01]  /*6200*/  LEA.HI R6, R11, R4, RZ, 0x4 ;  /* 0x000000040b067211 */ /* 0x000fe200078f20ff */
[----:B------:R-:W-:Y:S01]  /*6210*/  ULDC UR6, c[0x0][0x284] ;  /* 0x0000a10000067ab9 */ /* 0x000fe20000000800 */
[----:B------:R-:W-:Y:S01]  /*6220*/  LEA.HI R3, R3, R22, RZ, 0x4 ;  /* 0x0000001603037211 */ /* 0x000fe200078f20ff */
[----:B------:R-:W-:Y:S01]  /*6230*/  UMOV UR4, 0x400 ;  /* 0x0000040000047882 */ /* 0x000fe20000000000 */
[----:B------:R-:W-:Y:S01]  /*6240*/  MOV R61, UR6 ;  /* 0x00000006003d7c02 */ /* 0x000fe20008000f00 */
[----:B------:R-:W-:Y:S01]  /*6250*/  ULDC UR6, c[0x0][0x29c] ;  /* 0x0000a70000067ab9 */ /* 0x000fe20000000800 */
[----:B------:R-:W-:Y:S01]  /*6260*/  LOP3.LUT R5, R3, 0xfffffff0, RZ, 0xc0, !PT ;  /* 0xfffffff003057812 */ /* 0x000fe200078ec0ff */
[----:B------:R-:W-:Y:S01]  /*6270*/  UIADD3 UR4, UR4, 0x140, URZ ;  /* 0x0000014004047890 */ /* 0x000fe2000fffe03f */
[----:B------:R-:W-:Y:S01]  /*6280*/  LOP3.LUT R3, R6, 0xfffffff0, RZ, 0xc0, !PT ;  /* 0xfffffff006037812 */ /* 0x000fe200078ec0ff */
[----:B------:R-:W-:Y:S01]  /*6290*/  BSSY B0, `(.L_x_90) ;  /* 0x000001a000007945 */ /* 0x000fe20003800000 */
[----:B------:R-:W-:-:S02]  /*62a0*/  SHF.R.S32.HI R6, RZ, 0x4, R6 ;  /* 0x00000004ff067819 */ /* 0x000fc40000011406 */
[----:B------:R-:W-:Y:S02]  /*62b0*/  CS2R R30, SRZ ;  /* 0x00000000001e7805 */ /* 0x000fe4000001ff00 */
[----:B------:R-:W-:Y:S01]  /*62c0*/  IADD3 R5, R22, -R5, RZ ;  /* 0x8000000516057210 */ /* 0x000fe20007ffe0ff */
[----:B------:R-:W-:Y:S01]  /*62d0*/  IMAD.IADD R3, R4, 0x1, -R3 ;  /* 0x0000000104037824 */ /* 0x000fe200078e0a03 */
[----:B------:R-:W-:Y:S02]  /*62e0*/  CS2R R28, SRZ ;  /* 0x00000000001c7805 */ /* 0x000fe4000001ff00 */
[----:B------:R-:W-:Y:S02]  /*62f0*/  ISETP.NE.AND P1, PT, R6, R5, PT ;  /* 0x000000050600720c */ /* 0x000fe40003f25270 */
[----:B------:R-:W-:Y:S02]  /*6300*/  SHF.L.U32 R23, R3, 0x3, RZ ;  /* 0x0000000303177819 */ /* 0x000fe400000006ff */
[----:B------:R-:W-:Y:S01]  /*6310*/  ISETP.NE.OR P0, PT, RZ, UR6, P1 ;  /* 0x00000006ff007c0c */ /* 0x000fe20008f05670 */
[----:B----4-:R-:W-:-:S02]  /*6320*/  ULEA UR4, UR5, UR4, 0x18 ;  /* 0x0000000405047291 */ /* 0x010fc4000f8ec03f */
[-CC-:B---3--:R-:W-:Y:S02]  /*6330*/  IMAD R8, R18, R61.reuse, R23.reuse ;  /* 0x0000003d12087224 */ /* 0x188fe400078e0217 */
[----:B------:R-:W-:Y:S02]  /*6340*/  IMAD R212, R212, R61, R23 ;  /* 0x0000003dd4d47224 */ /* 0x000fe400078e0217 */
[----:B------:R-:W-:Y:S02]  /*6350*/  LEA R33, R3, UR4, 0x4 ;  /* 0x0000000403217c11 */ /* 0x000fe4000f8e20ff */
[----:B0-----:R-:W-:Y:S02]  /*6360*/  SHF.R.S32.HI R10, RZ, 0x1f, R8 ;  /* 0x0000001fff0a7819 */ /* 0x001fe40000011408 */
[----:B------:R-:W-:Y:S02]  /*6370*/  SHF.R.S32.HI R35, RZ, 0x1f, R212 ;  /* 0x0000001fff237819 */ /* 0x000fe400000114d4 */
[----:B------:R-:W-:Y:S05]  /*6380*/  @P0 BRA `(.L_x_91) ;  /* 0x0000000000280947 */ /* 0x000fea0003800000 */
[----:B------:R-:W-:Y:S01]  /*6390*/  ULDC.64 UR4, c[0x0][0x240] ;  /* 0x0000900000047ab9 */ /* 0x000fe20000000a00 */
[----:B------:R-:W-:Y:S01]  /*63a0*/  IMAD.MOV.U32 R31, RZ, RZ, RZ ;  /* 0x000000ffff1f7224 */ /* 0x000fe200078e00ff */
[----:B------:R-:W-:-:S04]  /*63b0*/  ISETP.NE.U32.AND P0, PT, RZ, UR4, PT ;  /* 0x00000004ff007c0c */ /* 0x000fc8000bf05070 */
[----:B------:R-:W-:-:S13]  /*63c0*/  ISETP.NE.AND.EX P0, PT, RZ, UR5, PT, P0 ;  /* 0x00000005ff007c0c */ /* 0x000fda000bf05300 */
[----:B------:R-:W-:Y:S05]  /*63d0*/  @!P0 BRA `(.L_x_92) ;  /* 0x0000000000108947 */ /* 0x000fea0003800000 */
[----:B------:R-:W0:Y:S01]  /*63e0*/  LDC.64 R28, c[0x0][0x240] ;  /* 0x00009000ff1c7b82 */ /* 0x000e220000000a00 */
[----:B------:R-:W-:-:S05]  /*63f0*/  LEA R3, R19, R23, 0x7 ;  /* 0x0000001713037211 */ /* 0x000fca00078e38ff */
[----:B0-----:R-:W-:-:S06]  /*6400*/  IMAD.WIDE R28, R3, 0x2, R28 ;  /* 0x00000002031c7825 */ /* 0x001fcc00078e021c */
[----:B------:R-:W5:Y:S02]  /*6410*/  LDG.E.128 R28, desc[UR36][R28.64] ;  /* 0x000000241c1c7981 */ /* 0x000f64000c1e1d00 */
.L_x_92:
[----:B-----5:R0:W-:Y:S02]  /*6420*/  STS.128 [R33], R28 ;  /* 0x0000001c21007388 */ /* 0x0201e40000000c00 */
.L_x_91:
[----:B------:R-:W-:Y:S05]  /*6430*/  BSYNC B0 ;  /* 0x0000000000007941 */ /* 0x000fea0003800000 */
.L_x_90:
[----:B------:R-:W-:Y:S01]  /*6440*/  IADD3 R37, R6, R215, RZ ;  /* 0x000000d706257210 */ /* 0x000fe20007ffe0ff */
[----:B------:R-:W-:Y:S01]  /*6450*/  ULDC.64 UR4, c[0x0][0x250] ;  /* 0x0000940000047ab9 */ /* 0x000fe20000000a00 */
[----:B------:R-:W-:Y:S01]  /*6460*/  VIMNMX R48, R22, R61, PT ;  /* 0x0000003d16307248 */ /* 0x000fe20003fe0100 */
[----:B------:R-:W-:Y:S01]  /*6470*/  ULDC UR10, c[0x0][0x284] ;  /* 0x0000a100000a7ab9 */ /* 0x000fe20000000800 */
[----:B------:R-:W-:Y:S01]  /*6480*/  MOV R14, UR4 ;  /* 0x00000004000e7c02 */ /* 0x000fe20008000f00 */
[----:B------:R-:W-:Y:S01]  /*6490*/  IMAD.SHL.U32 R3, R37, 0x80, RZ ;  /* 0x0000008025037824 */ /* 0x000fe200078e00ff */
[----:B-1----:R-:W-:Y:S01]  /*64a0*/  MOV R12, UR5 ;  /* 0x00000005000c7c02 */ /* 0x002fe20008000f00 */
[----:B------:R-:W-:Y:S01]  /*64b0*/  ULDC UR7, c[0x0][0x288] ;  /* 0x0000a20000077ab9 */ /* 0x000fe20000000800 */
[----:B------:R-:W-:Y:S01]  /*64c0*/  ULDC.64 UR8, c[0x0][0x258] ;  /* 0x0000960000087ab9 */ /* 0x000fe20000000a00 */
[----:B------:R-:W-:Y:S01]  /*64d0*/  ULDC.64 UR12, c[0x0][0x250] ;  /* 0x00009400000c7ab9 */ /* 0x000fe20000000a00 */
[----:B------:R-:W-:Y:S01]  /*64e0*/  IADD3 R5, P0, R8, R3, RZ ;  /* 0x0000000308057210 */ /* 0x000fe20007f1e0ff */
[----:B------:R-:W-:Y:S01]  /*64f0*/  BSSY B0, `(.L_x_93) ;  /* 0x00000bf000007945 */ /* 0x000fe20003800000 */
[----:B------:R-:W-:Y:S01]  /*6500*/  HFMA2.MMA R0, -RZ, RZ, 0, 0 ;  /* 0x00000000ff007435 */ /* 0x000fe200000001ff */
[----:B------:R-:W-:Y:S01]  /*6510*/  IMAD R49, R6, 0x2, R26 ;  /* 0x0000000206317824 */ /* 0x000fe200078e021a */
[----:B------:R-:W-:Y:S01]  /*6520*/  LEA.HI.X.SX32 R3, R3, R10, 0x1, P0 ;  /* 0x0000000a03037211 */ /* 0x000fe200000f0eff */
[----:B------:R-:W-:Y:S01]  /*6530*/  HFMA2.MMA R9, -RZ, RZ, 0, 0 ;  /* 0x00000000ff097435 */ /* 0x000fe200000001ff */
[----:B------:R-:W-:Y:S01]  /*6540*/  BAR.SYNC.DEFER_BLOCKING 0x0 ;  /* 0x0000000000007b1d */ /* 0x000fe20000010000 */
[----:B------:R-:W-:Y:S01]  /*6550*/  LEA R20, P0, R5, R14, 0x1 ;  /* 0x0000000e05147211 */ /* 0x000fe200078008ff */
[----:B------:R-:W-:Y:S01]  /*6560*/  IMAD.MOV.U32 R36, RZ, RZ, RZ ;  /* 0x000000ffff247224 */ /* 0x000fe200078e00ff */
[----:B------:R-:W-:-:S02]  /*6570*/  MOV R13, RZ ;  /* 0x000000ff000d7202 */ /* 0x000fc40000000f00 */
[----:B------:R-:W-:Y:S01]  /*6580*/  LEA.HI.X R21, R5, R12, R3, 0x1, P0 ;  /* 0x0000000c05157211 */ /* 0x000fe200000f0c03 */
[----:B------:R-:W-:Y:S01]  /*6590*/  HFMA2.MMA R3, -RZ, RZ, 0, 0 ;  /* 0x00000000ff037435 */ /* 0x000fe200000001ff */
[----:B------:R-:W-:Y:S01]  /*65a0*/  ISETP.GE.AND P0, PT, R37, R48, PT ;  /* 0x000000302500720c */ /* 0x000fe20003f06270 */
[----:B------:R-:W-:Y:S01]  /*65b0*/  IMAD.MOV.U32 R5, RZ, RZ, RZ ;  /* 0x000000ffff057224 */ /* 0x000fe200078e00ff */
[----:B------:R-:W-:Y:S02]  /*65c0*/  MOV R34, RZ ;  /* 0x000000ff00227202 */ /* 0x000fe40000000f00 */
[----:B------:R-:W-:-:S09]  /*65d0*/  MOV R32, RZ ;  /* 0x000000ff00207202 */ /* 0x000fd20000000f00 */
[----:B------:R-:W-:Y:S05]  /*65e0*/  @P0 BRA `(.L_x_94) ;  /* 0x0000000800bc0947 */ /* 0x000fea0003800000 */
[----:B------:R-:W1:Y:S01]  /*65f0*/  LDC R11, c[0x0][0x288] ;  /* 0x0000a200ff0b7b82 */ /* 0x000e620000000800 */
[----:B------:R-:W-:Y:S01]  /*6600*/  LOP3.LUT R0, RZ, R61, RZ, 0x33, !PT ;  /* 0x0000003dff007212 */ /* 0x000fe200078e33ff */
[----:B------:R-:W-:Y:S01]  /*6610*/  BSSY B1, `(.L_x_95) ;  /* 0x0000046000017945 */ /* 0x000fe20003800000 */
[----:B------:R-:W-:Y:S01]  /*6620*/  IADD3 R5, -R17, RZ, RZ ;  /* 0x000000ff11057210 */ /* 0x000fe20007ffe1ff */
[----:B------:R-:W-:Y:S01]  /*6630*/  IMAD.MOV.U32 R36, RZ, RZ, RZ ;  /* 0x000000ffff247224 */ /* 0x000fe200078e00ff */
[----:B------:R-:W-:Y:S02]  /*6640*/  MOV R7, R37 ;  /* 0x0000002500077202 */ /* 0x000fe40000000f00 */
[----:B------:R-:W-:Y:S01]  /*6650*/  VIMNMX R5, R0, R5, !PT ;  /* 0x0000000500057248 */ /* 0x000fe20007fe0100 */
[----:B------:R-:W3:Y:S01]  /*6660*/  LDC.64 R38, c[0x0][0x2e8] ;  /* 0x0000ba00ff267b82 */ /* 0x000ee20000000a00 */
[----:B------:R-:W-:Y:S02]  /*6670*/  IADD3 R0, -R215, -0x2, -R6 ;  /* 0xfffffffed7007810 */ /* 0x000fe40007ffe906 */
[----:B------:R-:W-:-:S02]  /*6680*/  MOV R34, RZ ;  /* 0x000000ff00227202 */ /* 0x000fc40000000f00 */
[----:B------:R-:W-:Y:S02]  /*6690*/  IADD3 R44, R0, -R5, RZ ;  /* 0x80000005002c7210 */ /* 0x000fe40007ffe0ff */
[----:B------:R-:W-:Y:S02]  /*66a0*/  MOV R5, RZ ;  /* 0x000000ff00057202 */ /* 0x000fe40000000f00 */
[----:B------:R-:W-:Y:S02]  /*66b0*/  LOP3.LUT P0, RZ, R44, 0x10, RZ, 0xc0, !PT ;  /* 0x000000102cff7812 */ /* 0x000fe4000780c0ff */
[----:B------:R-:W-:Y:S02]  /*66c0*/  MOV R9, RZ ;  /* 0x000000ff00097202 */ /* 0x000fe40000000f00 */
[----:B------:R-:W-:Y:S02]  /*66d0*/  MOV R13, RZ ;  /* 0x000000ff000d7202 */ /* 0x000fe40000000f00 */
[----:B------:R-:W-:Y:S01]  /*66e0*/  MOV R0, RZ ;  /* 0x000000ff00007202 */ /* 0x000fe20000000f00 */
[----:B-1----:R-:W-:-:S04]  /*66f0*/  IMAD R32, R16, R11, R19 ;  /* 0x0000000b10207224 */ /* 0x002fc800078e0213 */
[----:B------:R-:W-:Y:S01]  /*6700*/  IMAD R3, R32, 0x80, R23 ;  /* 0x0000008020037824 */ /* 0x000fe200078e0217 */
[----:B------:R-:W-:-:S03]  /*6710*/  MOV R32, RZ ;  /* 0x000000ff00207202 */ /* 0x000fc60000000f00 */
[----:B---3--:R-:W-:-:S04]  /*6720*/  IMAD.WIDE R38, R3, 0x2, R38 ;  /* 0x0000000203267825 */ /* 0x008fc800078e0226 */
[----:B------:R-:W-:Y:S01]  /*6730*/  IMAD.MOV.U32 R3, RZ, RZ, RZ ;  /* 0x000000ffff037224 */ /* 0x000fe200078e00ff */
[----:B------:R-:W-:Y:S06]  /*6740*/  @P0 BRA `(.L_x_96) ;  /* 0x0000000000c80947 */ /* 0x000fec0003800000 */
[----:B------:R-:W-:Y:S01]  /*6750*/  IMAD R5, R2, R61, RZ ;  /* 0x0000003d02057224 */ /* 0x000fe200078e02ff */
[----:B------:R-:W-:Y:S01]  /*6760*/  SHF.R.S32.HI R0, RZ, 0x1f, R37 ;  /* 0x0000001fff007819 */ /* 0x000fe20000011425 */
[----:B------:R-:W-:-:S03]  /*6770*/  ULDC.64 UR4, c[0x0][0x258] ;  /* 0x0000960000047ab9 */ /* 0x000fc60000000a00 */
[----:B------:R-:W-:-:S04]  /*6780*/  IADD3 R3, P0, R5, R37, RZ ;  /* 0x0000002505037210 */ /* 0x000fc80007f1e0ff */
[----:B------:R-:W-:Y:S02]  /*6790*/  LEA.HI.X.SX32 R0, R5, R0, 0x1, P0 ;  /* 0x0000000005007211 */ /* 0x000fe400000f0eff */
[----:B------:R-:W-:-:S04]  /*67a0*/  LEA R40, P0, R3, UR4, 0x2 ;  /* 0x0000000403287c11 */ /* 0x000fc8000f8010ff */
[----:B------:R-:W-:-:S05]  /*67b0*/  LEA.HI.X R41, R3, UR5, R0, 0x2, P0 ;  /* 0x0000000503297c11 */ /* 0x000fca00080f1400 */
[----:B------:R-:W3:Y:S02]  /*67c0*/  LDG.E R40, desc[UR36][R40.64] ;  /* 0x0000002428287981 */ /* 0x000ee4000c1e1900 */
[----:B---3--:R-:W-:-:S04]  /*67d0*/  IMAD R0, R40, R11, RZ ;  /* 0x0000000b28007224 */ /* 0x008fc800078e02ff */
[----:B------:R-:W-:-:S05]  /*67e0*/  IMAD R0, R0, R61, R37 ;  /* 0x0000003d00007224 */ /* 0x000fca00078e0225 */
[----:B------:R-:W-:-:S04]  /*67f0*/  SHF.L.U32 R0, R0, 0x7, RZ ;  /* 0x0000000700007819 */ /* 0x000fc800000006ff */
[----:B------:R-:W-:-:S04]  /*6800*/  IADD3 R3, P0, R212, R0, RZ ;  /* 0x00000000d4037210 */ /* 0x000fc80007f1e0ff */
[----:B------:R-:W-:Y:S02]  /*6810*/  LEA.HI.X.SX32 R0, R0, R35, 0x1, P0 ;  /* 0x0000002300007211 */ /* 0x000fe400000f0eff */
[----:B------:R-:W-:-:S04]  /*6820*/  LEA R42, P0, R3, R14, 0x1 ;  /* 0x0000000e032a7211 */ /* 0x000fc800078008ff */
[----:B------:R-:W-:Y:S02]  /*6830*/  LEA.HI.X R43, R3, R12, R0, 0x1, P0 ;  /* 0x0000000c032b7211 */ /* 0x000fe400000f0c00 */
[----:B------:R-:W1:Y:S04]  /*6840*/  LDS.U16 R0, [R49] ;  /* 0x0000000031007984 */ /* 0x000e680000000400 */
[----:B------:R3:W5:Y:S01]  /*6850*/  LDG.E.128 R52, desc[UR36][R42.64] ;  /* 0x000000242a347981 */ /* 0x000762000c1e1d00 */
[----:B------:R-:W-:-:S06]  /*6860*/  UISETP.NE.AND UP0, UPT, UR6, URZ, UPT ;  /* 0x0000003f0600728c */ /* 0x000fcc000bf05270 */
[----:B------:R-:W-:Y:S01]  /*6870*/  PLOP3.LUT P2, PT, PT, PT, UP0, 0x80, 0x0 ;  /* 0x000000000000781c */ /* 0x000fe20003f4f008 */
[----:B-1----:R-:W-:-:S12]  /*6880*/  HADD2.F32 R0, -RZ, R0.H0_H0 ;  /* 0x20000000ff007230 */ /* 0x002fd80000004100 */
[----:B---3--:R-:W-:Y:S05]  /*6890*/  @P2 BRA `(.L_x_97) ;  /* 0x0000000000302947 */ /* 0x008fea0003800000 */
[----:B------:R-:W-:Y:S01]  /*68a0*/  LOP3.LUT P3, RZ, R27, 0x1, RZ, 0xc0, !PT ;  /* 0x000000011bff7812 */ /* 0x000fe2000786c0ff */
[----:B------:R-:W1:-:S12]  /*68b0*/  LDS.128 R40, [R33] ;  /* 0x0000000021287984 */ /* 0x000e580000000c00 */
[----:B------:R-:W3:Y:S01]  /*68c0*/  @P3 LDG.E.128 R56, desc[UR36][R38.64] ;  /* 0x0000002426383981 */ /* 0x000ee2000c1e1d00 */
[----:B-1---5:R-:W-:Y:S01]  /*68d0*/  HFMA2.MMA R52, R52, 1, 1, R40 ;  /* 0x3c003c0034347835 */ /* 0x022fe20000000028 */
[----:B------:R-:W-:Y:S01]  /*68e0*/  HADD2 R53, R53, R41 ;  /* 0x0000002935357230 */ /* 0x000fe20000000000 */
[----:B------:R-:W-:Y:S01]  /*68f0*/  HFMA2.MMA R54, R54, 1, 1, R42 ;  /* 0x3c003c0036367835 */ /* 0x000fe2000000002a */
[----:B------:R-:W-:-:S04]  /*6900*/  HADD2 R55, R55, R43 ;  /* 0x0000002b37377230 */ /* 0x000fc80000000000 */
[----:B---3--:R-:W-:-:S03]  /*6910*/  @P3 HFMA2.MMA R53, R53, R57, -RZ ;  /* 0x0000003935353235 */ /* 0x008fc600001000ff */
[----:B------:R-:W-:Y:S01]  /*6920*/  @P3 HMUL2 R52, R52, R56 ;  /* 0x0000003834343232 */ /* 0x000fe20000000000 */
[----:B------:R-:W-:Y:S01]  /*6930*/  @P3 HFMA2.MMA R55, R55, R59, -RZ ;  /* 0x0000003b37373235 */ /* 0x000fe200001000ff */
[----:B------:R-:W-:-:S06]  /*6940*/  @P3 HMUL2 R54, R54, R58 ;  /* 0x0000003a36363232 */ /* 0x000fcc0000000000 */
[----:B------:R1:W-:Y:S04]  /*6950*/  STG.E.128 desc[UR36][R20.64], R52 ;  /* 0x0000003414007986 */ /* 0x0003e8000c101d24 */
.L_x_97:
[--C-:B-----5:R-:W-:Y:S02]  /*6960*/  HADD2.F32 R41, -RZ, R52.reuse.H0_H0 ;  /* 0x20000034ff297230 */ /* 0x120fe40000004100 */
[----:B------:R-:W-:Y:S02]  /*6970*/  HADD2.F32 R3, -RZ, R52.H1_H1 ;  /* 0x30000034ff037230 */ /* 0x000fe40000004100 */
[--C-:B------:R-:W-:Y:S02]  /*6980*/  HADD2.F32 R5, -RZ, R53.reuse.H0_H0 ;  /* 0x20000035ff057230 */ /* 0x100fe40000004100 */
[C---:B------:R-:W-:Y:S01]  /*6990*/  FFMA.FTZ R32, R0.reuse, R41, RZ ;  /* 0x0000002900207223 */ /* 0x040fe200000100ff */
[----:B------:R-:W-:Y:S02]  /*69a0*/  HADD2.F32 R7, -RZ, R53.H1_H1 ;  /* 0x30000035ff077230 */ /* 0x000fe40000004100 */
[----:B------:R-:W-:Y:S01]  /*69b0*/  FFMA.FTZ R3, R0, R3, RZ ;  /* 0x0000000300037223 */ /* 0x000fe200000100ff */
[----:B------:R-:W-:-:S02]  /*69c0*/  HADD2.F32 R9, -RZ, R54.H0_H0 ;  /* 0x20000036ff097230 */ /* 0x000fc40000004100 */
[C---:B------:R-:W-:Y:S01]  /*69d0*/  FFMA.FTZ R5, R0.reuse, R5, RZ ;  /* 0x0000000500057223 */ /* 0x040fe200000100ff */
[----:B------:R-:W-:Y:S02]  /*69e0*/  HADD2.F32 R11, -RZ, R54.H1_H1 ;  /* 0x30000036ff0b7230 */ /* 0x000fe40000004100 */
[C---:B------:R-:W-:Y:S01]  /*69f0*/  FFMA.FTZ R34, R0.reuse, R7, RZ ;  /* 0x0000000700227223 */ /* 0x040fe200000100ff */
[--C-:B------:R-:W-:Y:S02]  /*6a00*/  HADD2.F32 R13, -RZ, R55.reuse.H0_H0 ;  /* 0x20000037ff0d7230 */ /* 0x100fe40000004100 */
[C---:B------:R-:W-:Y:S01]  /*6a10*/  FFMA.FTZ R9, R0.reuse, R9, RZ ;  /* 0x0000000900097223 */ /* 0x040fe200000100ff */
[----:B--2---:R-:W-:Y:S02]  /*6a20*/  HADD2.F32 R15, -RZ, R55.H1_H1 ;  /* 0x30000037ff0f7230 */ /* 0x004fe40000004100 */
[----:B------:R-:W-:Y:S01]  /*6a30*/  FFMA.FTZ R36, R0, R11, RZ ;  /* 0x0000000b00247223 */ /* 0x000fe200000100ff */
[----:B------:R-:W-:-:S02]  /*6a40*/  VIADD R7, R37, 0x10 ;  /* 0x0000001025077836 */ /* 0x000fc40000000000 */
[C---:B------:R-:W-:Y:S01]  /*6a50*/  FFMA.FTZ R13, R0.reuse, R13, RZ ;  /* 0x0000000d000d7223 */ /* 0x040fe200000100ff */
[----:B------:R-:W-:-:S07]  /*6a60*/  FFMA.FTZ R0, R0, R15, RZ ;  /* 0x0000000f00007223 */ /* 0x000fce00000100ff */
.L_x_96:
[----:B------:R-:W-:Y:S05]  /*6a70*/  BSYNC B1 ;  /* 0x0000000000017941 */ /* 0x000fea0003800000 */
.L_x_95:
[----:B------:R-:W-:-:S13]  /*6a80*/  LOP3.LUT P0, RZ, R44, 0xfffffff0, RZ, 0xc0, !PT ;  /* 0xfffffff02cff7812 */ /* 0x000fda000780c0ff */
[----:B------:R-:W-:Y:S05]  /*6a90*/  @!P0 BRA `(.L_x_94) ;  /* 0x0000000400908947 */ /* 0x000fea0003800000 */
[----:B------:R-:W-:Y:S01]  /*6aa0*/  UISETP.NE.AND UP0, UPT, UR6, URZ, UPT ;  /* 0x0000003f0600728c */ /* 0x000fe2000bf05270 */
[----:B------:R-:W-:-:S05]  /*6ab0*/  IMAD R62, R2, R61, RZ ;  /* 0x0000003d023e7224 */ /* 0x000fca00078e02ff */
[----:B------:R-:W-:-:S13]  /*6ac0*/  PLOP3.LUT P2, PT, PT, PT, UP0, 0x80, 0x0 ;  /* 0x000000000000781c */ /* 0x000fda0003f4f008 */
.L_x_100:
[----:B------:R-:W-:Y:S02]  /*6ad0*/  SHF.R.S32.HI R11, RZ, 0x1f, R7 ;  /* 0x0000001fff0b7819 */ /* 0x000fe40000011407 */
[C---:B------:R-:W-:Y:S02]  /*6ae0*/  IADD3 R12, P0, R62.reuse, R7, RZ ;  /* 0x000000073e0c7210 */ /* 0x040fe40007f1e0ff */
[----:B------:R-:W-:Y:S02]  /*6af0*/  LOP3.LUT P4, RZ, R27, 0x1, RZ, 0xc0, !PT ;  /* 0x000000011bff7812 */ /* 0x000fe4000788c0ff */
[----:B------:R-:W-:Y:S02]  /*6b00*/  LEA.HI.X.SX32 R11, R62, R11, 0x1, P0 ;  /* 0x0000000b3e0b7211 */ /* 0x000fe400000f0eff */
[----:B------:R-:W-:-:S04]  /*6b10*/  LEA R44, P0, R12, UR8, 0x2 ;  /* 0x000000080c2c7c11 */ /* 0x000fc8000f8010ff */
[----:B------:R-:W-:-:S05]  /*6b20*/  LEA.HI.X R45, R12, UR9, R11, 0x2, P0 ;  /* 0x000000090c2d7c11 */ /* 0x000fca00080f140b */
[----:B------:R-:W3:Y:S01]  /*6b30*/  LDG.E R11, desc[UR36][R44.64] ;  /* 0x000000242c0b7981 */ /* 0x000ee2000c1e1900 */
[----:B------:R-:W-:Y:S01]  /*6b40*/  MOV R61, UR10 ;  /* 0x0000000a003d7c02 */ /* 0x000fe20008000f00 */
[----:B------:R-:W-:Y:S01]  /*6b50*/  IMAD.U32 R14, RZ, RZ, UR12 ;  /* 0x0000000cff0e7e24 */ /* 0x000fe2000f8e00ff */
[----:B--2---:R-:W-:-:S04]  /*6b60*/  SHF.L.U32 R15, R7, 0x7, RZ ;  /* 0x00000007070f7819 */ /* 0x004fc800000006ff */
[----:B------:R-:W-:-:S04]  /*6b70*/  IADD3 R41, P3, R8, R15, RZ ;  /* 0x0000000f08297210 */ /* 0x000fc80007f7e0ff */
[----:B------:R-:W-:Y:S02]  /*6b80*/  LEA.HI.X.SX32 R15, R15, R10, 0x1, P3 ;  /* 0x0000000a0f0f7211 */ /* 0x000fe400018f0eff */
[----:B------:R-:W-:Y:S01]  /*6b90*/  LEA R46, P3, R41, R14, 0x1 ;  /* 0x0000000e292e7211 */ /* 0x000fe200078608ff */
[----:B---3--:R-:W-:-:S04]  /*6ba0*/  IMAD R12, R11, UR7, RZ ;  /* 0x000000070b0c7c24 */ /* 0x008fc8000f8e02ff */
[----:B------:R-:W-:-:S05]  /*6bb0*/  IMAD R12, R12, R61, R7 ;  /* 0x0000003d0c0c7224 */ /* 0x000fca00078e0207 */
[----:B------:R-:W-:Y:S02]  /*6bc0*/  SHF.L.U32 R11, R12, 0x7, RZ ;  /* 0x000000070c0b7819 */ /* 0x000fe400000006ff */
[----:B------:R-:W-:Y:S02]  /*6bd0*/  MOV R12, UR13 ;  /* 0x0000000d000c7c02 */ /* 0x000fe40008000f00 */
[----:B------:R-:W-:Y:S02]  /*6be0*/  IADD3 R43, P0, R212, R11, RZ ;  /* 0x0000000bd42b7210 */ /* 0x000fe40007f1e0ff */
[----:B------:R-:W-:Y:S02]  /*6bf0*/  LEA.HI.X R47, R41, R12, R15, 0x1, P3 ;  /* 0x0000000c292f7211 */ /* 0x000fe400018f0c0f */
[----:B------:R-:W-:Y:S02]  /*6c00*/  LEA.HI.X.SX32 R11, R11, R35, 0x1, P0 ;  /* 0x000000230b0b7211 */ /* 0x000fe400000f0eff */
[----:B------:R-:W-:-:S04]  /*6c10*/  LEA R40, P0, R43, R14, 0x1 ;  /* 0x0000000e2b287211 */ /* 0x000fc800078008ff */
[----:B------:R-:W-:-:S05]  /*6c20*/  LEA.HI.X R41, R43, R12, R11, 0x1, P0 ;  /* 0x0000000c2b297211 */ /* 0x000fca00000f0c0b */
[----:B-1----:R1:W5:Y:S01]  /*6c30*/  LDG.E.128 R52, desc[UR36][R40.64] ;  /* 0x0000002428347981 */ /* 0x002362000c1e1d00 */
[----:B------:R-:W-:Y:S05]  /*6c40*/  @P2 BRA `(.L_x_98) ;  /* 0x00000000002c2947 */ /* 0x000fea0003800000 */
[----:B------:R-:W2:Y:S04]  /*6c50*/  @P4 LDG.E.128 R56, desc[UR36][R38.64] ;  /* 0x0000002426384981 */ /* 0x000ea8000c1e1d00 */
[----:B-1----:R-:W1:Y:S02]  /*6c60*/  LDS.128 R40, [R33] ;  /* 0x0000000021287984 */ /* 0x002e640000000c00 */
[----:B-1---5:R-:W-:Y:S01]  /*6c70*/  HFMA2.MMA R52, R52, 1, 1, R40 ;  /* 0x3c003c0034347835 */ /* 0x022fe20000000028 */
[----:B------:R-:W-:Y:S01]  /*6c80*/  HADD2 R53, R53, R41 ;  /* 0x0000002935357230 */ /* 0x000fe20000000000 */
[----:B------:R-:W-:Y:S01]  /*6c90*/  HFMA2.MMA R54, R54, 1, 1, R42 ;  /* 0x3c003c0036367835 */ /* 0x000fe2000000002a */
[----:B------:R-:W-:-:S04]  /*6ca0*/  HADD2 R55, R55, R43 ;  /* 0x0000002b37377230 */ /* 0x000fc80000000000 */
[----:B--2---:R-:W-:-:S03]  /*6cb0*/  @P4 HFMA2.MMA R53, R53, R57, -RZ ;  /* 0x0000003935354235 */ /* 0x004fc600001000ff */
[----:B------:R-:W-:Y:S01]  /*6cc0*/  @P4 HMUL2 R52, R52, R56 ;  /* 0x0000003834344232 */ /* 0x000fe20000000000 */
[----:B------:R-:W-:Y:S01]  /*6cd0*/  @P4 HFMA2.MMA R55, R55, R59, -RZ ;  /* 0x0000003b37374235 */ /* 0x000fe200001000ff */
[----:B------:R-:W-:-:S06]  /*6ce0*/  @P4 HMUL2 R54, R54, R58 ;  /* 0x0000003a36364232 */ /* 0x000fcc0000000000 */
[----:B------:R2:W-:Y:S04]  /*6cf0*/  STG.E.128 desc[UR36][R46.64], R52 ;  /* 0x000000342e007986 */ /* 0x0005e8000c101d24 */
.L_x_98:
[----:B------:R-:W1:Y:S02]  /*6d00*/  LDG.E R44, desc[UR36][R44.64+0x40] ;  /* 0x000040242c2c7981 */ /* 0x000e64000c1e1900 */
[----:B-1----:R-:W-:-:S04]  /*6d10*/  IMAD R40, R44, UR7, RZ ;  /* 0x000000072c287c24 */ /* 0x002fc8000f8e02ff */
[----:B------:R-:W-:-:S05]  /*6d20*/  IMAD R40, R40, R61, R7 ;  /* 0x0000003d28287224 */ /* 0x000fca00078e0207 */
[----:B------:R-:W-:-:S04]  /*6d30*/  LEA R40, R40, 0x800, 0x7 ;  /* 0x0000080028287811 */ /* 0x000fc800078e38ff */
[----:B------:R-:W-:-:S04]  /*6d40*/  IADD3 R11, P0, R212, R40, RZ ;  /* 0x00000028d40b7210 */ /* 0x000fc80007f1e0ff */
[----:B------:R-:W-:Y:S02]  /*6d50*/  LEA.HI.X.SX32 R15, R40, R35, 0x1, P0 ;  /* 0x00000023280f7211 */ /* 0x000fe400000f0eff */
[----:B------:R-:W-:-:S04]  /*6d60*/  LEA R40, P0, R11, R14, 0x1 ;  /* 0x0000000e0b287211 */ /* 0x000fc800078008ff */
[----:B------:R-:W-:-:S06]  /*6d70*/  LEA.HI.X R41, R11, R12, R15, 0x1, P0 ;  /* 0x0000000c0b297211 */ /* 0x000fcc00000f0c0f */
[----:B------:R-:W5:Y:S01]  /*6d80*/  LDG.E.128 R40, desc[UR36][R40.64] ;  /* 0x0000002428287981 */ /* 0x000f62000c1e1d00 */
[----:B------:R-:W-:Y:S01]  /*6d90*/  IADD3 R11, R7, -R215, RZ ;  /* 0x800000d7070b7210 */ /* 0x000fe20007ffe0ff */
[--C-:B-----5:R-:W-:Y:S02]  /*6da0*/  HADD2.F32 R50, -RZ, R54.reuse.H0_H0 ;  /* 0x20000036ff327230 */ /* 0x120fe40000004100 */
[----:B------:R-:W-:Y:S01]  /*6db0*/  HADD2.F32 R45, -RZ, R54.H1_H1 ;  /* 0x30000036ff2d7230 */ /* 0x000fe20000004100 */
[----:B------:R-:W-:Y:S01]  /*6dc0*/  LEA R51, R11, R26, 0x1 ;  /* 0x0000001a0b337211 */ /* 0x000fe200078e08ff */
[----:B------:R-:W-:Y:S02]  /*6dd0*/  HADD2.F32 R15, -RZ, R52.H0_H0 ;  /* 0x20000034ff0f7230 */ /* 0x000fe40000004100 */
[----:B------:R-:W-:Y:S02]  /*6de0*/  HADD2.F32 R44, -RZ, R53.H0_H0 ;  /* 0x20000035ff2c7230 */ /* 0x000fe40000004100 */
[----:B------:R-:W1:Y:S01]  /*6df0*/  LDS.U16 R11, [R51] ;  /* 0x00000000330b7984 */ /* 0x000e620000000400 */
[----:B--2---:R-:W-:-:S02]  /*6e00*/  HADD2.F32 R54, -RZ, R55.H0_H0 ;  /* 0x20000037ff367230 */ /* 0x004fc40000004100 */
[----:B------:R-:W-:Y:S02]  /*6e10*/  HADD2.F32 R52, -RZ, R52.H1_H1 ;  /* 0x30000034ff347230 */ /* 0x000fe40000004100 */
[----:B------:R-:W-:Y:S02]  /*6e20*/  HADD2.F32 R53, -RZ, R53.H1_H1 ;  /* 0x30000035ff357230 */ /* 0x000fe40000004100 */
[----:B------:R-:W-:Y:S02]  /*6e30*/  HADD2.F32 R55, -RZ, R55.H1_H1 ;  /* 0x30000037ff377230 */ /* 0x000fe40000004100 */
[----:B-1----:R-:W-:-:S05]  /*6e40*/  HADD2.F32 R11, -RZ, R11.H0_H0 ;  /* 0x2000000bff0b7230 */ /* 0x002fca0000004100 */
[C---:B------:R-:W-:Y:S01]  /*6e50*/  FFMA.FTZ R57, R11.reuse, R15, R32 ;  /* 0x0000000f0b397223 */ /* 0x040fe20000010020 */
[C---:B------:R-:W-:Y:S01]  /*6e60*/  FFMA.FTZ R56, R11.reuse, R52, R3 ;  /* 0x000000340b387223 */ /* 0x040fe20000010003 */
[C---:B------:R-:W-:Y:S01]  /*6e70*/  FFMA.FTZ R44, R11.reuse, R44, R5 ;  /* 0x0000002c0b2c7223 */ /* 0x040fe20000010005 */
[C---:B------:R-:W-:Y:S01]  /*6e80*/  FFMA.FTZ R34, R11.reuse, R53, R34 ;  /* 0x000000350b227223 */ /* 0x040fe20000010022 */
[C---:B------:R-:W-:Y:S01]  /*6e90*/  FFMA.FTZ R50, R11.reuse, R50, R9 ;  /* 0x000000320b327223 */ /* 0x040fe20000010009 */
[C---:B------:R-:W-:Y:S01]  /*6ea0*/  FFMA.FTZ R36, R11.reuse, R45, R36 ;  /* 0x0000002d0b247223 */ /* 0x040fe20000010024 */
[C---:B------:R-:W-:Y:S01]  /*6eb0*/  FFMA.FTZ R58, R11.reuse, R54, R13 ;  /* 0x000000360b3a7223 */ /* 0x040fe2000001000d */
[----:B------:R-:W-:Y:S01]  /*6ec0*/  FFMA.FTZ R60, R11, R55, R0 ;  /* 0x000000370b3c7223 */ /* 0x000fe20000010000 */
[----:B------:R-:W-:Y:S06]  /*6ed0*/  @P2 BRA `(.L_x_99) ;  /* 0x00000000002c2947 */ /* 0x000fec0003800000 */
[----:B------:R-:W2:Y:S04]  /*6ee0*/  @P4 LDG.E.128 R52, desc[UR36][R38.64] ;  /* 0x0000002426344981 */ /* 0x000ea8000c1e1d00 */
[----:B------:R-:W1:Y:S02]  /*6ef0*/  LDS.128 R64, [R33] ;  /* 0x0000000021407984 */ /* 0x000e640000000c00 */
[----:B-1----:R-:W-:Y:S01]  /*6f00*/  HFMA2.MMA R40, R40, 1, 1, R64 ;  /* 0x3c003c0028287835 */ /* 0x002fe20000000040 */
        /* <DEDUP_REMOVED lines=8> */
.L_x_99:
[----:B------:R-:W2:Y:S01]  /*6f90*/  LDS.U16 R0, [R51+0x20] ;  /* 0x0000200033007984 */ /* 0x000ea20000000400 */
[----:B------:R-:W-:Y:S02]  /*6fa0*/  VIADD R7, R7, 0x20 ;  /* 0x0000002007077836 */ /* 0x000fe40000000000 */
[--C-:B------:R-:W-:Y:S02]  /*6fb0*/  HADD2.F32 R3, -RZ, R40.reuse.H0_H0 ;  /* 0x20000028ff037230 */ /* 0x100fe40000004100 */
[----:B------:R-:W-:Y:S01]  /*6fc0*/  HADD2.F32 R5, -RZ, R40.H1_H1 ;  /* 0x30000028ff057230 */ /* 0x000fe20000004100 */
[----:B------:R-:W-:Y:S01]  /*6fd0*/  ISETP.GE.AND P0, PT, R7, R48, PT ;  /* 0x000000300700720c */ /* 0x000fe20003f06270 */
[--C-:B------:R-:W-:Y:S02]  /*6fe0*/  HADD2.F32 R9, -RZ, R41.reuse.H0_H0 ;  /* 0x20000029ff097230 */ /* 0x100fe40000004100 */
[----:B------:R-:W-:Y:S02]  /*6ff0*/  HADD2.F32 R13, -RZ, R42.H1_H1 ;  /* 0x3000002aff0d7230 */ /* 0x000fe40000004100 */
[----:B-1----:R-:W-:-:S02]  /*7000*/  HADD2.F32 R41, -RZ, R41.H1_H1 ;  /* 0x30000029ff297230 */ /* 0x002fc40000004100 */
[----:B------:R-:W-:Y:S02]  /*7010*/  HADD2.F32 R11, -RZ, R42.H0_H0 ;  /* 0x2000002aff0b7230 */ /* 0x000fe40000004100 */
[--C-:B------:R-:W-:Y:S02]  /*7020*/  HADD2.F32 R15, -RZ, R43.reuse.H0_H0 ;  /* 0x2000002bff0f7230 */ /* 0x100fe40000004100 */
[----:B------:R-:W-:Y:S02]  /*7030*/  HADD2.F32 R43, -RZ, R43.H1_H1 ;  /* 0x3000002bff2b7230 */ /* 0x000fe40000004100 */
[----:B--2---:R-:W-:-:S05]  /*7040*/  HADD2.F32 R0, -RZ, R0.H0_H0 ;  /* 0x20000000ff007230 */ /* 0x004fca0000004100 */
        /* <DEDUP_REMOVED lines=8> */
[----:B------:R-:W-:Y:S06]  /*70d0*/  @!P0 BRA `(.L_x_100) ;  /* 0xfffffff8007c8947 */ /* 0x000fec000383ffff */
.L_x_94:
[----:B------:R-:W-:Y:S05]  /*70e0*/  BSYNC B0 ;  /* 0x0000000000007941 */ /* 0x000fea0003800000 */
.L_x_93:
[----:B------:R-:W-:Y:S01]  /*70f0*/  ISETP.GE.AND P0, PT, R37, R22, PT ;  /* 0x000000162500720c */ /* 0x000fe20003f06270 */
[----:B------:R-:W-:Y:S01]  /*7100*/  ULDC UR8, c[0x0][0x29c] ;  /* 0x0000a70000087ab9 */ /* 0x000fe20000000800 */
[----:B------:R-:W-:Y:S01]  /*7110*/  ULDC UR9, c[0x0][0x288] ;  /* 0x0000a20000097ab9 */ /* 0x000fe20000000800 */
[----:B------:R-:W-:Y:S01]  /*7120*/  ULDC.64 UR6, c[0x0][0x258] ;  /* 0x0000960000067ab9 */ /* 0x000fe20000000a00 */
[----:B------:R-:W-:Y:S01]  /*7130*/  ULDC.64 UR10, c[0x0][0x250] ;  /* 0x00009400000a7ab9 */ /* 0x000fe20000000a00 */
[----:B------:R-:W-:Y:S08]  /*7140*/  BSSY B0, `(.L_x_101) ;  /* 0x0000101000007945 */ /* 0x000ff00003800000 */
[----:B------:R-:W-:Y:S05]  /*7150*/  @P0 BRA `(.L_x_102) ;  /* 0x0000000c00fc0947 */ /* 0x000fea0003800000 */
[----:B------:R-:W3:Y:S01]  /*7160*/  LDC R43, c[0x0][0x288] ;  /* 0x0000a200ff2b7b82 */ /* 0x000ee20000000800 */
[----:B------:R-:W-:Y:S01]  /*7170*/  IADD3 R40, -R6, -0x2, R17 ;  /* 0xfffffffe06287810 */ /* 0x000fe20007ffe111 */
[----:B------:R-:W-:Y:S03]  /*7180*/  BSSY B1, `(.L_x_103) ;  /* 0x0000054000017945 */ /* 0x000fe60003800000 */
[----:B------:R-:W-:-:S03]  /*7190*/  IADD3 R7, R40, -R215, RZ ;  /* 0x800000d728077210 */ /* 0x000fc60007ffe0ff */
[----:B------:R-:W4:Y:S01]  /*71a0*/  LDC.64 R38, c[0x0][0x2e8] ;  /* 0x0000ba00ff267b82 */ /* 0x000f220000000a00 */
[----:B------:R-:W-:Y:S01]  /*71b0*/  LOP3.LUT P0, RZ, R7, 0x10, RZ, 0xc0, !PT ;  /* 0x0000001007ff7812 */ /* 0x000fe2000780c0ff */
[----:B---3--:R-:W-:-:S05]  /*71c0*/  IMAD R40, R16, R43, R19 ;  /* 0x0000002b10287224 */ /* 0x008fca00078e0213 */
[----:B------:R-:W-:-:S05]  /*71d0*/  LEA R11, R40, R23, 0x7 ;  /* 0x00000017280b7211 */ /* 0x000fca00078e38ff */
[----:B----4-:R-:W-:Y:S02]  /*71e0*/  IMAD.WIDE R38, R11, 0x2, R38 ;  /* 0x000000020b267825 */ /* 0x010fe400078e0226 */
[----:B------:R-:W-:Y:S05]  /*71f0*/  @P0 BRA `(.L_x_104) ;  /* 0x0000000400300947 */ /* 0x000fea0003800000 */
[----:B------:R-:W-:Y:S01]  /*7200*/  ISETP.GE.AND P0, PT, R37, R61, PT ;  /* 0x0000003d2500720c */ /* 0x000fe20003f06270 */
[----:B------:R-:W-:-:S12]  /*7210*/  BSSY B2, `(.L_x_105) ;  /* 0x0000049000027945 */ /* 0x000fd80003800000 */
[----:B------:R-:W-:Y:S05]  /*7220*/  @!P0 BRA `(.L_x_106) ;  /* 0x00000004001c8947 */ /* 0x000fea0003800000 */
[----:B------:R-:W-:Y:S01]  /*7230*/  IABS R42, R61 ;  /* 0x0000003d002a7213 */ /* 0x000fe20000000000 */
[----:B------:R-:W-:Y:S01]  /*7240*/  ULDC.64 UR4, c[0x0][0x258] ;  /* 0x0000960000047ab9 */ /* 0x000fe20000000a00 */
[----:B------:R-:W-:Y:S01]  /*7250*/  MOV R40, RZ ;  /* 0x000000ff00287202 */ /* 0x000fe20000000f00 */
[----:B------:R-:W3:Y:S01]  /*7260*/  LDS.U16 R49, [R49] ;  /* 0x0000000031317984 */ /* 0x000ee20000000400 */
[----:B------:R-:W4:Y:S01]  /*7270*/  I2F.RP R17, R42 ;  /* 0x0000002a00117306 */ /* 0x000f220000209400 */
[----:B--2---:R-:W-:Y:S02]  /*7280*/  IABS R15, R37 ;  /* 0x00000025000f7213 */ /* 0x004fe40000000000 */
[----:B------:R-:W-:Y:S02]  /*7290*/  ISETP.GE.AND P2, PT, R37, RZ, PT ;  /* 0x000000ff2500720c */ /* 0x000fe40003f46270 */
[----:B------:R-:W-:-:S03]  /*72a0*/  ISETP.NE.AND P3, PT, R61, RZ, PT ;  /* 0x000000ff3d00720c */ /* 0x000fc60003f65270 */
[----:B----4-:R-:W2:Y:S02]  /*72b0*/  MUFU.RCP R17, R17 ;  /* 0x0000001100117308 */ /* 0x010ea40000001000 */
[----:B--2---:R-:W-:-:S06]  /*72c0*/  IADD3 R41, R17, 0xffffffe, RZ ;  /* 0x0ffffffe11297810 */ /* 0x004fcc0007ffe0ff */
[----:B------:R-:W2:Y:S02]  /*72d0*/  F2I.FTZ.U32.TRUNC.NTZ R41, R41 ;  /* 0x0000002900297305 */ /* 0x000ea4000021f000 */
[----:B--2---:R-:W-:-:S04]  /*72e0*/  IMAD.MOV R11, RZ, RZ, -R41 ;  /* 0x000000ffff0b7224 */ /* 0x004fc800078e0a29 */
[----:B------:R-:W-:-:S04]  /*72f0*/  IMAD R11, R11, R42, RZ ;  /* 0x0000002a0b0b7224 */ /* 0x000fc800078e02ff */
[----:B------:R-:W-:-:S06]  /*7300*/  IMAD.HI.U32 R40, R41, R11, R40 ;  /* 0x0000000b29287227 */ /* 0x000fcc00078e0028 */
[----:B------:R-:W-:-:S05]  /*7310*/  IMAD.HI.U32 R11, R40, R15, RZ ;  /* 0x0000000f280b7227 */ /* 0x000fca00078e00ff */
[----:B------:R-:W-:-:S05]  /*7320*/  IADD3 R40, -R11, RZ, RZ ;  /* 0x000000ff0b287210 */ /* 0x000fca0007ffe1ff */
[----:B------:R-:W-:-:S05]  /*7330*/  IMAD R11, R42, R40, R15 ;  /* 0x000000282a0b7224 */ /* 0x000fca00078e020f */
[----:B------:R-:W-:-:S13]  /*7340*/  ISETP.GT.U32.AND P0, PT, R42, R11, PT ;  /* 0x0000000b2a00720c */ /* 0x000fda0003f04070 */
[----:B------:R-:W-:-:S04]  /*7350*/  @!P0 IADD3 R11, R11, -R42, RZ ;  /* 0x8000002a0b0b8210 */ /* 0x000fc80007ffe0ff */
[----:B------:R-:W-:-:S13]  /*7360*/  ISETP.GT.U32.AND P0, PT, R42, R11, PT ;  /* 0x0000000b2a00720c */ /* 0x000fda0003f04070 */
[----:B------:R-:W-:Y:S02]  /*7370*/  @!P0 IMAD.IADD R11, R11, 0x1, -R42 ;  /* 0x000000010b0b8824 */ /* 0x000fe400078e0a2a */
[----:B------:R-:W-:-:S03]  /*7380*/  IMAD R42, R2, R61, RZ ;  /* 0x0000003d022a7224 */ /* 0x000fc600078e02ff */
[----:B------:R-:W-:Y:S02]  /*7390*/  @!P2 IADD3 R11, -R11, RZ, RZ ;  /* 0x000000ff0b0ba210 */ /* 0x000fe40007ffe1ff */
[----:B------:R-:W-:-:S04]  /*73a0*/  @!P3 LOP3.LUT R11, RZ, R61, RZ, 0x33, !PT ;  /* 0x0000003dff0bb212 */ /* 0x000fc800078e33ff */
[----:B------:R-:W-:Y:S02]  /*73b0*/  SHF.R.S32.HI R15, RZ, 0x1f, R11 ;  /* 0x0000001fff0f7819 */ /* 0x000fe4000001140b */
[----:B------:R-:W-:-:S04]  /*73c0*/  IADD3 R17, P0, R42, R11, RZ ;  /* 0x0000000b2a117210 */ /* 0x000fc80007f1e0ff */
[----:B------:R-:W-:Y:S02]  /*73d0*/  LEA.HI.X.SX32 R42, R42, R15, 0x1, P0 ;  /* 0x0000000f2a2a7211 */ /* 0x000fe400000f0eff */
[----:B------:R-:W-:Y:S01]  /*73e0*/  LEA R40, P0, R17, UR4, 0x2 ;  /* 0x0000000411287c11 */ /* 0x000fe2000f8010ff */
[----:B------:R-:W-:-:S03]  /*73f0*/  ULDC UR4, c[0x0][0x29c] ;  /* 0x0000a70000047ab9 */ /* 0x000fc60000000800 */
[----:B------:R-:W-:-:S05]  /*7400*/  LEA.HI.X R41, R17, UR5, R42, 0x2, P0 ;  /* 0x0000000511297c11 */ /* 0x000fca00080f142a */
[----:B------:R-:W2:Y:S02]  /*7410*/  LDG.E R40, desc[UR36][R40.64] ;  /* 0x0000002428287981 */ /* 0x000ea4000c1e1900 */
[----:B--2---:R-:W-:-:S04]  /*7420*/  IMAD R42, R40, R43, RZ ;  /* 0x0000002b282a7224 */ /* 0x004fc800078e02ff */
[----:B------:R-:W-:-:S05]  /*7430*/  IMAD R42, R42, R61, R11 ;  /* 0x0000003d2a2a7224 */ /* 0x000fca00078e020b */
[----:B------:R-:W-:-:S04]  /*7440*/  SHF.L.U32 R42, R42, 0x7, RZ ;  /* 0x000000072a2a7819 */ /* 0x000fc800000006ff */
[----:B------:R-:W-:-:S04]  /*7450*/  IADD3 R11, P0, R212, R42, RZ ;  /* 0x0000002ad40b7210 */ /* 0x000fc80007f1e0ff */
[----:B------:R-:W-:Y:S02]  /*7460*/  LEA.HI.X.SX32 R15, R42, R35, 0x1, P0 ;  /* 0x000000232a0f7211 */ /* 0x000fe400000f0eff */
[----:B------:R-:W-:-:S04]  /*7470*/  LEA R42, P0, R11, R14, 0x1 ;  /* 0x0000000e0b2a7211 */ /* 0x000fc800078008ff */
[----:B------:R-:W-:-:S05]  /*7480*/  LEA.HI.X R43, R11, R12, R15, 0x1, P0 ;  /* 0x0000000c0b2b7211 */ /* 0x000fca00000f0c0f */
[----:B------:R2:W5:Y:S01]  /*7490*/  LDG.E.128 R44, desc[UR36][R42.64] ;  /* 0x000000242a2c7981 */ /* 0x000562000c1e1d00 */
[----:B------:R-:W-:Y:S01]  /*74a0*/  UISETP.NE.AND UP0, UPT, UR4, URZ, UPT ;  /* 0x0000003f0400728c */ /* 0x000fe2000bf05270 */
[----:B---3--:R-:W-:-:S05]  /*74b0*/  HADD2.F32 R11, -RZ, R49.H0_H0 ;  /* 0x20000031ff0b7230 */ /* 0x008fca0000004100 */
[----:B------:R-:W-:-:S13]  /*74c0*/  PLOP3.LUT P2, PT, PT, PT, UP0, 0x80, 0x0 ;  /* 0x000000000000781c */ /* 0x000fda0003f4f008 */
[----:B--2---:R-:W-:Y:S05]  /*74d0*/  @P2 BRA `(.L_x_107) ;  /* 0x0000000000302947 */ /* 0x004fea0003800000 */
[----:B------:R-:W-:Y:S01]  /*74e0*/  LOP3.LUT P4, RZ, R27, 0x1, RZ, 0xc0, !PT ;  /* 0x000000011bff7812 */ /* 0x000fe2000788c0ff */
[----:B------:R-:W2:-:S12]  /*74f0*/  LDS.128 R48, [R33] ;  /* 0x0000000021307984 */ /* 0x000e980000000c00 */
[----:B------:R-:W3:Y:S01]  /*7500*/  @P4 LDG.E.128 R40, desc[UR36][R38.64] ;  /* 0x0000002426284981 */ /* 0x000ee2000c1e1d00 */
[----:B--2--5:R-:W-:Y:S01]  /*7510*/  HFMA2.MMA R44, R44, 1, 1, R48 ;  /* 0x3c003c002c2c7835 */ /* 0x024fe20000000030 */
        /* <DEDUP_REMOVED lines=8> */
.L_x_107:
[--C-:B-----5:R-:W-:Y:S02]  /*75a0*/  HADD2.F32 R15, -RZ, R44.reuse.H0_H0 ;  /* 0x2000002cff0f7230 */ /* 0x120fe40000004100 */
[----:B-12---:R-:W-:Y:S02]  /*75b0*/  HADD2.F32 R20, -RZ, R45.H0_H0 ;  /* 0x2000002dff147230 */ /* 0x006fe40000004100 */
[----:B------:R-:W-:Y:S02]  /*75c0*/  HADD2.F32 R42, -RZ, R47.H0_H0 ;  /* 0x2000002fff2a7230 */ /* 0x000fe40000004100 */
[C---:B------:R-:W-:Y:S01]  /*75d0*/  FFMA.FTZ R32, R11.reuse, R15, R32 ;  /* 0x0000000f0b207223 */ /* 0x040fe20000010020 */
[----:B------:R-:W-:Y:S02]  /*75e0*/  HADD2.F32 R44, -RZ, R44.H1_H1 ;  /* 0x3000002cff2c7230 */ /* 0x000fe40000004100 */
[----:B------:R-:W-:Y:S01]  /*75f0*/  FFMA.FTZ R5, R11, R20, R5 ;  /* 0x000000140b057223 */ /* 0x000fe20000010005 */
[----:B------:R-:W-:-:S02]  /*7600*/  HADD2.F32 R45, -RZ, R45.H1_H1 ;  /* 0x3000002dff2d7230 */ /* 0x000fc40000004100 */
[C---:B------:R-:W-:Y:S01]  /*7610*/  FFMA.FTZ R13, R11.reuse, R42, R13 ;  /* 0x0000002a0b0d7223 */ /* 0x040fe2000001000d */
[--C-:B------:R-:W-:Y:S02]  /*7620*/  HADD2.F32 R40, -RZ, R46.reuse.H0_H0 ;  /* 0x2000002eff287230 */ /* 0x100fe40000004100 */
[C---:B------:R-:W-:Y:S01]  /*7630*/  FFMA.FTZ R3, R11.reuse, R44, R3 ;  /* 0x0000002c0b037223 */ /* 0x040fe20000010003 */
[----:B------:R-:W-:Y:S02]  /*7640*/  HADD2.F32 R17, -RZ, R46.H1_H1 ;  /* 0x3000002eff117230 */ /* 0x000fe40000004100 */
[C---:B------:R-:W-:Y:S01]  /*7650*/  FFMA.FTZ R34, R11.reuse, R45, R34 ;  /* 0x0000002d0b227223 */ /* 0x040fe20000010022 */
[----:B------:R-:W-:Y:S02]  /*7660*/  HADD2.F32 R47, -RZ, R47.H1_H1 ;  /* 0x3000002fff2f7230 */ /* 0x000fe40000004100 */
[C---:B------:R-:W-:Y:S01]  /*7670*/  FFMA.FTZ R9, R11.reuse, R40, R9 ;  /* 0x000000280b097223 */ /* 0x040fe20000010009 */
[----:B------:R-:W-:-:S02]  /*7680*/  FFMA.FTZ R36, R11, R17, R36 ;  /* 0x000000110b247223 */ /* 0x000fc40000010024 */
[----:B------:R-:W-:-:S07]  /*7690*/  FFMA.FTZ R0, R11, R47, R0 ;  /* 0x0000002f0b007223 */ /* 0x000fce0000010000 */
.L_x_106:
[----:B------:R-:W-:Y:S05]  /*76a0*/  BSYNC B2 ;  /* 0x0000000000027941 */ /* 0x000fea0003800000 */
.L_x_105:
[----:B------:R-:W-:-:S07]  /*76b0*/  IADD3 R37, R37, 0x10, RZ ;  /* 0x0000001025257810 */ /* 0x000fce0007ffe0ff */
.L_x_104:
[----:B------:R-:W-:Y:S05]  /*76c0*/  BSYNC B1 ;  /* 0x0000000000017941 */ /* 0x000fea0003800000 */
.L_x_103:
[----:B------:R-:W-:-:S13]  /*76d0*/  LOP3.LUT P0, RZ, R7, 0xfffffff0, RZ, 0xc0, !PT ;  /* 0xfffffff007ff7812 */ /* 0x000fda000780c0ff */
[----:B------:R-:W-:Y:S05]  /*76e0*/  @!P0 BRA `(.L_x_102) ;  /* 0x0000000800988947 */ /* 0x000fea0003800000 */
[C---:B------:R-:W-:Y:S01]  /*76f0*/  IMAD R12, R37.reuse, 0x2, R25 ;  /* 0x00000002250c7824 */ /* 0x040fe200078e0219 */
[----:B------:R-:W-:Y:S02]  /*7700*/  LEA R58, R37, 0x800, 0x7 ;  /* 0x00000800253a7811 */ /* 0x000fe400078e38ff */
[----:B------:R-:W-:Y:S01]  /*7710*/  MOV R7, RZ ;  /* 0x000000ff00077202 */ /* 0x000fe20000000f00 */
[----:B------:R-:W-:-:S05]  /*7720*/  IMAD R12, R215, -0x2, R12 ;  /* 0xfffffffed70c7824 */ /* 0x000fca00078e020c */
[----:B------:R-:W-:-:S07]  /*7730*/  IADD3 R56, R12, UR38, RZ ;  /* 0x000000260c387c10 */ /* 0x000fce000fffe0ff */
.L_x_114:
[----:B------:R-:W3:Y:S01]  /*7740*/  LDC R57, c[0x0][0x284] ;  /* 0x0000a100ff397b82 */ /* 0x000ee20000000800 */
[----:B------:R-:W-:Y:S01]  /*7750*/  IADD3 R11, R58, -0x800, RZ ;  /* 0xfffff8003a0b7810 */ /* 0x000fe20007ffe0ff */
[----:B------:R-:W-:Y:S01]  /*7760*/  IMAD.U32 R14, RZ, RZ, UR10 ;  /* 0x0000000aff0e7e24 */ /* 0x000fe2000f8e00ff */
[----:B------:R-:W-:Y:S01]  /*7770*/  MOV R12, UR11 ;  /* 0x0000000b000c7c02 */ /* 0x000fe20008000f00 */
[----:B------:R-:W-:Y:S01]  /*7780*/  BSSY B1, `(.L_x_108) ;  /* 0x000004d000017945 */ /* 0x000fe20003800000 */
[----:B--2---:R-:W-:Y:S02]  /*7790*/  IADD3 R15, P0, R8, R11, RZ ;  /* 0x0000000b080f7210 */ /* 0x004fe40007f1e0ff */
[----:B------:R-:W-:Y:S02]  /*77a0*/  IADD3 R25, R56, R7, RZ ;  /* 0x0000000738197210 */ /* 0x000fe40007ffe0ff */
[----:B------:R-:W-:Y:S02]  /*77b0*/  LEA.HI.X.SX32 R11, R11, R10, 0x1, P0 ;  /* 0x0000000a0b0b7211 */ /* 0x000fe400000f0eff */
[----:B------:R-:W-:-:S04]  /*77c0*/  LEA R42, P3, R15, R14, 0x1 ;  /* 0x0000000e0f2a7211 */ /* 0x000fc800078608ff */
[----:B------:R-:W-:Y:S02]  /*77d0*/  LEA.HI.X R43, R15, R12, R11, 0x1, P3 ;  /* 0x0000000c0f2b7211 */ /* 0x000fe400018f0c0b */
[----:B---3--:R-:W-:-:S13]  /*77e0*/  ISETP.GE.AND P0, PT, R37, R57, PT ;  /* 0x000000392500720c */ /* 0x008fda0003f06270 */
[----:B------:R-:W-:Y:S05]  /*77f0*/  @!P0 BRA `(.L_x_109) ;  /* 0x0000000400148947 */ /* 0x000fea0003800000 */
[----:B------:R-:W-:Y:S01]  /*7800*/  IABS R40, R57 ;  /* 0x0000003900287213 */ /* 0x000fe20000000000 */
[----:B-1----:R-:W-:Y:S01]  /*7810*/  HFMA2.MMA R20, -RZ, RZ, 0, 0 ;  /* 0x00000000ff147435 */ /* 0x002fe200000001ff */
[----:B------:R-:W-:Y:S02]  /*7820*/  IABS R15, R37 ;  /* 0x00000025000f7213 */ /* 0x000fe40000000000 */
[----:B------:R-:W1:Y:S01]  /*7830*/  I2F.RP R17, R40 ;  /* 0x0000002800117306 */ /* 0x000e620000209400 */
[----:B------:R-:W-:Y:S02]  /*7840*/  ISETP.GE.AND P2, PT, R37, RZ, PT ;  /* 0x000000ff2500720c */ /* 0x000fe40003f46270 */
[----:B------:R-:W-:-:S05]  /*7850*/  ISETP.NE.AND P3, PT, R57, RZ, PT ;  /* 0x000000ff3900720c */ /* 0x000fca0003f65270 */
[----:B-1----:R-:W1:Y:S02]  /*7860*/  MUFU.RCP R17, R17 ;  /* 0x0000001100117308 */ /* 0x002e640000001000 */
[----:B-1----:R-:W-:-:S06]  /*7870*/  IADD3 R21, R17, 0xffffffe, RZ ;  /* 0x0ffffffe11157810 */ /* 0x002fcc0007ffe0ff */
[----:B------:R-:W1:Y:S02]  /*7880*/  F2I.FTZ.U32.TRUNC.NTZ R21, R21 ;  /* 0x0000001500157305 */ /* 0x000e64000021f000 */
[----:B-1----:R-:W-:-:S04]  /*7890*/  IMAD.MOV R11, RZ, RZ, -R21 ;  /* 0x000000ffff0b7224 */ /* 0x002fc800078e0a15 */
        /* <DEDUP_REMOVED lines=15> */
[----:B------:R-:W-:-:S04]  /*7990*/  LEA R20, P0, R17, UR6, 0x2 ;  /* 0x0000000611147c11 */ /* 0x000fc8000f8010ff */
[----:B------:R-:W-:-:S05]  /*79a0*/  LEA.HI.X R21, R17, UR7, R40, 0x2, P0 ;  /* 0x0000000711157c11 */ /* 0x000fca00080f1428 */
[----:B------:R-:W2:Y:S02]  /*79b0*/  LDG.E R20, desc[UR36][R20.64] ;  /* 0x0000002414147981 */ /* 0x000ea4000c1e1900 */
[----:B--2---:R-:W-:-:S04]  /*79c0*/  IMAD R40, R20, UR9, RZ ;  /* 0x0000000914287c24 */ /* 0x004fc8000f8e02ff */
        /* <DEDUP_REMOVED lines=11> */
[----:B--2---:R-:W-:Y:S05]  /*7a80*/  @P2 BRA `(.L_x_110) ;  /* 0x0000000000302947 */ /* 0x004fea0003800000 */
[----:B------:R-:W-:Y:S01]  /*7a90*/  LOP3.LUT P4, RZ, R27, 0x1, RZ, 0xc0, !PT ;  /* 0x000000011bff7812 */ /* 0x000fe2000788c0ff */
[----:B------:R-:W1:-:S12]  /*7aa0*/  LDS.128 R48, [R33] ;  /* 0x0000000021307984 */ /* 0x000e580000000c00 */
[----:B------:R-:W2:Y:S01]  /*7ab0*/  @P4 LDG.E.128 R52, desc[UR36][R38.64] ;  /* 0x0000002426344981 */ /* 0x000ea2000c1e1d00 */
        /* <DEDUP_REMOVED lines=9> */
.L_x_110:
[--C-:B-----5:R-:W-:Y:S02]  /*7b50*/  HADD2.F32 R40, -RZ, R46.reuse.H0_H0 ;  /* 0x2000002eff287230 */ /* 0x120fe40000004100 */
[----:B------:R-:W-:Y:S02]  /*7b60*/  HADD2.F32 R17, -RZ, R46.H1_H1 ;  /* 0x3000002eff117230 */ /* 0x000fe40000004100 */
[----:B------:R-:W-:Y:S02]  /*7b70*/  HADD2.F32 R15, -RZ, R44.H0_H0 ;  /* 0x2000002cff0f7230 */ /* 0x000fe40000004100 */
[C---:B------:R-:W-:Y:S01]  /*7b80*/  FFMA.FTZ R9, R11.reuse, R40, R9 ;  /* 0x000000280b097223 */ /* 0x040fe20000010009 */
[----:B------:R-:W-:Y:S02]  /*7b90*/  HADD2.F32 R20, -RZ, R45.H0_H0 ;  /* 0x2000002dff147230 */ /* 0x000fe40000004100 */
[----:B------:R-:W-:Y:S01]  /*7ba0*/  FFMA.FTZ R36, R11, R17, R36 ;  /* 0x000000110b247223 */ /* 0x000fe20000010024 */
[----:B-1----:R-:W-:-:S02]  /*7bb0*/  HADD2.F32 R46, -RZ, R47.H0_H0 ;  /* 0x2000002fff2e7230 */ /* 0x002fc40000004100 */
[C---:B------:R-:W-:Y:S01]  /*7bc0*/  FFMA.FTZ R32, R11.reuse, R15, R32 ;  /* 0x0000000f0b207223 */ /* 0x040fe20000010020 */
[----:B------:R-:W-:Y:S02]  /*7bd0*/  HADD2.F32 R44, -RZ, R44.H1_H1 ;  /* 0x3000002cff2c7230 */ /* 0x000fe40000004100 */
[C---:B------:R-:W-:Y:S01]  /*7be0*/  FFMA.FTZ R5, R11.reuse, R20, R5 ;  /* 0x000000140b057223 */ /* 0x040fe20000010005 */
[----:B------:R-:W-:Y:S02]  /*7bf0*/  HADD2.F32 R45, -RZ, R45.H1_H1 ;  /* 0x3000002dff2d7230 */ /* 0x000fe40000004100 */
[C---:B------:R-:W-:Y:S01]  /*7c00*/  FFMA.FTZ R13, R11.reuse, R46, R13 ;  /* 0x0000002e0b0d7223 */ /* 0x040fe2000001000d */
[----:B------:R-:W-:Y:S02]  /*7c10*/  HADD2.F32 R47, -RZ, R47.H1_H1 ;  /* 0x3000002fff2f7230 */ /* 0x000fe40000004100 */
[C---:B------:R-:W-:Y:S01]  /*7c20*/  FFMA.FTZ R3, R11.reuse, R44, R3 ;  /* 0x0000002c0b037223 */ /* 0x040fe20000010003 */
[----:B------:R-:W-:-:S02]  /*7c30*/  FFMA.FTZ R34, R11, R45, R34 ;  /* 0x0000002d0b227223 */ /* 0x000fc40000010022 */
[----:B------:R-:W-:-:S07]  /*7c40*/  FFMA.FTZ R0, R11, R47, R0 ;  /* 0x0000002f0b007223 */ /* 0x000fce0000010000 */
.L_x_109:
[----:B------:R-:W-:Y:S05]  /*7c50*/  BSYNC B1 ;  /* 0x0000000000017941 */ /* 0x000fea0003800000 */
.L_x_108:
[----:B------:R-:W-:Y:S01]  /*7c60*/  IADD3 R17, R37, 0x10, RZ ;  /* 0x0000001025117810 */ /* 0x000fe20007ffe0ff */
[----:B------:R-:W-:Y:S03]  /*7c70*/  BSSY B1, `(.L_x_111) ;  /* 0x0000048000017945 */ /* 0x000fe60003800000 */
[----:B------:R-:W-:-:S13]  /*7c80*/  ISETP.GE.AND P0, PT, R17, R57, PT ;  /* 0x000000391100720c */ /* 0x000fda0003f06270 */
[----:B------:R-:W-:Y:S05]  /*7c90*/  @!P0 BRA `(.L_x_112) ;  /* 0x0000000400148947 */ /* 0x000fea0003800000 */
[----:B------:R-:W-:Y:S02]  /*7ca0*/  IABS R40, R57 ;  /* 0x0000003900287213 */ /* 0x000fe40000000000 */
[----:B-1----:R-:W-:Y:S02]  /*7cb0*/  MOV R20, RZ ;  /* 0x000000ff00147202 */ /* 0x002fe40000000f00 */
[----:B------:R-:W1:Y:S01]  /*7cc0*/  I2F.RP R41, R40 ;  /* 0x0000002800297306 */ /* 0x000e620000209400 */
[----:B------:R-:W-:Y:S02]  /*7cd0*/  IABS R15, R17 ;  /* 0x00000011000f7213 */ /* 0x000fe40000000000 */
[----:B------:R-:W-:Y:S02]  /*7ce0*/  ISETP.GE.AND P2, PT, R17, RZ, PT ;  /* 0x000000ff1100720c */ /* 0x000fe40003f46270 */
[----:B------:R-:W-:-:S03]  /*7cf0*/  ISETP.NE.AND P3, PT, R57, RZ, PT ;  /* 0x000000ff3900720c */ /* 0x000fc60003f65270 */
[----:B-1----:R-:W1:Y:S02]  /*7d00*/  MUFU.RCP R41, R41 ;  /* 0x0000002900297308 */ /* 0x002e640000001000 */
[----:B-1----:R-:W-:-:S06]  /*7d10*/  VIADD R21, R41, 0xffffffe ;  /* 0x0ffffffe29157836 */ /* 0x002fcc0000000000 */
[----:B------:R-:W1:Y:S02]  /*7d20*/  F2I.FTZ.U32.TRUNC.NTZ R21, R21 ;  /* 0x0000001500157305 */ /* 0x000e64000021f000 */
[----:B-1----:R-:W-:-:S05]  /*7d30*/  IADD3 R11, RZ, -R21, RZ ;  /* 0x80000015ff0b7210 */ /* 0x002fca0007ffe0ff */
[----:B------:R-:W-:-:S04]  /*7d40*/  IMAD R11, R11, R40, RZ ;  /* 0x000000280b0b7224 */ /* 0x000fc800078e02ff */
[----:B------:R-:W-:-:S06]  /*7d50*/  IMAD.HI.U32 R20, R21, R11, R20 ;  /* 0x0000000b15147227 */ /* 0x000fcc00078e0014 */
[----:B------:R-:W-:-:S05]  /*7d60*/  IMAD.HI.U32 R11, R20, R15, RZ ;  /* 0x0000000f140b7227 */ /* 0x000fca00078e00ff */
[----:B------:R-:W-:-:S05]  /*7d70*/  IADD3 R20, -R11, RZ, RZ ;  /* 0x000000ff0b147210 */ /* 0x000fca0007ffe1ff */
[----:B------:R-:W-:-:S05]  /*7d80*/  IMAD R11, R40, R20, R15 ;  /* 0x00000014280b7224 */ /* 0x000fca00078e020f */
[----:B------:R-:W-:-:S13]  /*7d90*/  ISETP.GT.U32.AND P0, PT, R40, R11, PT ;  /* 0x0000000b2800720c */ /* 0x000fda0003f04070 */
[----:B------:R-:W-:-:S05]  /*7da0*/  @!P0 IMAD.IADD R11, R11, 0x1, -R40 ;  /* 0x000000010b0b8824 */ /* 0x000fca00078e0a28 */
[----:B------:R-:W-:-:S13]  /*7db0*/  ISETP.GT.U32.AND P0, PT, R40, R11, PT ;  /* 0x0000000b2800720c */ /* 0x000fda0003f04070 */
[----:B------:R-:W-:Y:S01]  /*7dc0*/  @!P0 IADD3 R11, R11, -R40, RZ ;  /* 0x800000280b0b8210 */ /* 0x000fe20007ffe0ff */
        /* <DEDUP_REMOVED lines=16> */
[----:B------:R-:W1:Y:S04]  /*7ed0*/  LDS.U16 R11, [R25+0x20] ;  /* 0x00002000190b7984 */ /* 0x000e680000000400 */
        /* <DEDUP_REMOVED lines=17> */
.L_x_113:
[--C-:B-----5:R-:W-:Y:S02]  /*7ff0*/  HADD2.F32 R15, -RZ, R44.reuse.H0_H0 ;  /* 0x2000002cff0f7230 */ /* 0x120fe40000004100 */
[----:B------:R-:W-:Y:S02]  /*8000*/  HADD2.F32 R20, -RZ, R45.H0_H0 ;  /* 0x2000002dff147230 */ /* 0x000fe40000004100 */
[----:B-1----:R-:W-:Y:S02]  /*8010*/  HADD2.F32 R42, -RZ, R47.H0_H0 ;  /* 0x2000002fff2a7230 */ /* 0x002fe40000004100 */
        /* <DEDUP_REMOVED lines=13> */
.L_x_112:
[----:B------:R-:W-:Y:S05]  /*80f0*/  BSYNC B1 ;  /* 0x0000000000017941 */ /* 0x000fea0003800000 */
.L_x_111:
[----:B------:R-:W-:Y:S01]  /*8100*/  VIADD R37, R37, 0x20 ;  /* 0x0000002025257836 */ /* 0x000fe20000000000 */
[----:B------:R-:W-:Y:S02]  /*8110*/  IADD3 R7, R7, 0x40, RZ ;  /* 0x0000004007077810 */ /* 0x000fe40007ffe0ff */
[----:B------:R-:W-:Y:S02]  /*8120*/  IADD3 R58, R58, 0x1000, RZ ;  /* 0x000010003a3a7810 */ /* 0x000fe40007ffe0ff */
[----:B------:R-:W-:-:S13]  /*8130*/  ISETP.GE.AND P0, PT, R37, R22, PT ;  /* 0x000000162500720c */ /* 0x000fda0003f06270 */
[----:B------:R-:W-:Y:S05]  /*8140*/  @!P0 BRA `(.L_x_114) ;  /* 0xfffffff4007c8947 */ /* 0x000fea000383ffff */
.L_x_102:
[----:B------:R-:W-:Y:S05]  /*8150*/  BSYNC B0 ;  /* 0x0000000000007941 */ /* 0x000fea0003800000 */
.L_x_101:
[----:B------:R-:W-:Y:S04]  /*8160*/  BSSY B0, `(.L_x_115) ;  /* 0x0000034000007945 */ /* 0x000fe80003800000 */
[----:B------:R-:W-:Y:S05]  /*8170*/  @P1 BRA `(.L_x_116) ;  /* 0x0000000000c81947 */ /* 0x000fea0003800000 */
[----:B------:R-:W-:-:S04]  /*8180*/  SHF.L.U32 R7, R22, 0x7, RZ ;  /* 0x0000000716077819 */ /* 0x000fc800000006ff */
[----:B------:R-:W-:-:S04]  /*8190*/  IADD3 R11, P0, R8, R7, RZ ;  /* 0x00000007080b7210 */ /* 0x000fc80007f1e0ff */
[----:B------:R-:W-:Y:S02]  /*81a0*/  LEA.HI.X.SX32 R7, R7, R10, 0x1, P0 ;  /* 0x0000000a07077211 */ /* 0x000fe400000f0eff */
[----:B-1----:R-:W-:-:S04]  /*81b0*/  LEA R20, P0, R11, R14, 0x1 ;  /* 0x0000000e0b147211 */ /* 0x002fc800078008ff */
[----:B------:R-:W-:-:S05]  /*81c0*/  LEA.HI.X R21, R11, R12, R7, 0x1, P0 ;  /* 0x0000000c0b157211 */ /* 0x000fca00000f0c07 */
[----:B------:R1:W5:Y:S01]  /*81d0*/  LDG.E.128 R40, desc[UR36][R20.64] ;  /* 0x0000002414287981 */ /* 0x000362000c1e1d00 */
[----:B------:R-:W-:Y:S01]  /*81e0*/  IMAD.IADD R215, R22, 0x1, -R215 ;  /* 0x0000000116d77824 */ /* 0x000fe200078e0ad7 */
[----:B------:R-:W-:Y:S04]  /*81f0*/  BSSY B1, `(.L_x_117) ;  /* 0x000001a000017945 */ /* 0x000fe80003800000 */
[----:B------:R-:W-:-:S06]  /*8200*/  LEA R26, R215, R26, 0x1 ;  /* 0x0000001ad71a7211 */ /* 0x000fcc00078e08ff */
[----:B------:R-:W3:Y:S02]  /*8210*/  LDS.U16 R26, [R26] ;  /* 0x000000001a1a7984 */ /* 0x000ee40000000400 */
[----:B---3--:R-:W-:Y:S01]  /*8220*/  HADD2.F32 R11, -RZ, R26.H0_H0 ;  /* 0x2000001aff0b7230 */ /* 0x008fe20000004100 */
[----:B-1----:R-:W-:Y:S06]  /*8230*/  @P2 BRA `(.L_x_118) ;  /* 0x0000000000542947 */ /* 0x002fec0003800000 */
[----:B------:R-:W-:-:S13]  /*8240*/  LOP3.LUT P3, RZ, R27, 0x1, RZ, 0xc0, !PT ;  /* 0x000000011bff7812 */ /* 0x000fda000786c0ff */
[----:B------:R-:W1:Y:S08]  /*8250*/  @P3 LDC R2, c[0x0][0x288] ;  /* 0x0000a200ff023b82 */ /* 0x000e700000000800 */
[----:B------:R-:W3:Y:S01]  /*8260*/  @P3 LDC.64 R20, c[0x0][0x2e8] ;  /* 0x0000ba00ff143b82 */ /* 0x000ee20000000a00 */
[----:B-1----:R-:W-:-:S05]  /*8270*/  @P3 IMAD R2, R16, R2, R19 ;  /* 0x0000000210023224 */ /* 0x002fca00078e0213 */
[----:B------:R-:W-:-:S05]  /*8280*/  @P3 LEA R7, R2, R23, 0x7 ;  /* 0x0000001702073211 */ /* 0x000fca00078e38ff */
[----:B---3--:R-:W-:-:S05]  /*8290*/  @P3 IMAD.WIDE R20, R7, 0x2, R20 ;  /* 0x0000000207143825 */ /* 0x008fca00078e0214 */
[----:B------:R-:W3:Y:S01]  /*82a0*/  @P3 LDG.E.128 R44, desc[UR36][R20.64] ;  /* 0x00000024142c3981 */ /* 0x000ee2000c1e1d00 */
[----:B------:R-:W-:Y:S01]  /*82b0*/  SHF.L.U32 R7, R24, 0x7, RZ ;  /* 0x0000000718077819 */ /* 0x000fe200000006ff */
[----:B-----5:R-:W-:Y:S01]  /*82c0*/  HFMA2.MMA R40, R40, 1, 1, R28 ;  /* 0x3c003c0028287835 */ /* 0x020fe2000000001c */
[----:B------:R-:W-:Y:S01]  /*82d0*/  HADD2 R41, R41, R29 ;  /* 0x0000001d29297230 */ /* 0x000fe20000000000 */
[----:B------:R-:W-:Y:S01]  /*82e0*/  HFMA2.MMA R42, R42, 1, 1, R30 ;  /* 0x3c003c002a2a7835 */ /* 0x000fe2000000001e */
[----:B--2---:R-:W-:Y:S01]  /*82f0*/  IADD3 R15, P0, R8, R7, RZ ;  /* 0x00000007080f7210 */ /* 0x004fe20007f1e0ff */
[----:B------:R-:W-:-:S03]  /*8300*/  HADD2 R43, R43, R31 ;  /* 0x0000001f2b2b7230 */ /* 0x000fc60000000000 */
[----:B------:R-:W-:Y:S02]  /*8310*/  LEA.HI.X.SX32 R7, R7, R10, 0x1, P0 ;  /* 0x0000000a07077211 */ /* 0x000fe400000f0eff */
[----:B------:R-:W-:-:S04]  /*8320*/  LEA R14, P0, R15, R14, 0x1 ;  /* 0x0000000e0f0e7211 */ /* 0x000fc800078008ff */
[----:B------:R-:W-:Y:S01]  /*8330*/  LEA.HI.X R15, R15, R12, R7, 0x1, P0 ;  /* 0x0000000c0f0f7211 */ /* 0x000fe200000f0c07 */
[----:B---3--:R-:W-:Y:S01]  /*8340*/  @P3 HFMA2.MMA R41, R41, R45, -RZ ;  /* 0x0000002d29293235 */ /* 0x008fe200001000ff */
[----:B------:R-:W-:Y:S01]  /*8350*/  @P3 HMUL2 R40, R40, R44 ;  /* 0x0000002c28283232 */ /* 0x000fe20000000000 */
[----:B------:R-:W-:Y:S01]  /*8360*/  @P3 HFMA2.MMA R43, R43, R47, -RZ ;  /* 0x0000002f2b2b3235 */ /* 0x000fe200001000ff */
[----:B------:R-:W-:-:S06]  /*8370*/  @P3 HMUL2 R42, R42, R46 ;  /* 0x0000002e2a2a3232 */ /* 0x000fcc0000000000 */
[----:B------:R1:W-:Y:S04]  /*8380*/  STG.E.128 desc[UR36][R14.64], R40 ;  /* 0x000000280e007986 */ /* 0x0003e8000c101d24 */
.L_x_118:
[----:B------:R-:W-:Y:S05]  /*8390*/  BSYNC B1 ;  /* 0x0000000000017941 */ /* 0x000fea0003800000 */
.L_x_117:
[--C-:B-----5:R-:W-:Y:S02]  /*83a0*/  HADD2.F32 R2, -RZ, R40.reuse.H0_H0 ;  /* 0x20000028ff027230 */ /* 0x120fe40000004100 */
[----:B------:R-:W-:Y:S02]  /*83b0*/  HADD2.F32 R8, -RZ, R41.H0_H0 ;  /* 0x20000029ff087230 */ /* 0x000fe40000004100 */
[----:B------:R-:W-:Y:S02]  /*83c0*/  HADD2.F32 R12, -RZ, R43.H0_H0 ;  /* 0x2000002bff0c7230 */ /* 0x000fe40000004100 */
[C---:B------:R-:W-:Y:S01]  /*83d0*/  FFMA.FTZ R32, R11.reuse, R2, R32 ;  /* 0x000000020b207223 */ /* 0x040fe20000010020 */
[----:B-1----:R-:W-:Y:S02]  /*83e0*/  HADD2.F32 R40, -RZ, R40.H1_H1 ;  /* 0x30000028ff287230 */ /* 0x002fe40000004100 */
        /* <DEDUP_REMOVED lines=11> */
.L_x_116:
[----:B------:R-:W-:Y:S05]  /*84a0*/  BSYNC B0 ;  /* 0x0000000000007941 */ /* 0x000fea0003800000 */
.L_x_115:
[----:B------:R-:W-:Y:S01]  /*84b0*/  LOP3.LUT R2, R4, 0xffffff80, RZ, 0xc0, !PT ;  /* 0xffffff8004027812 */ /* 0x000fe200078ec0ff */
[----:B------:R-:W-:Y:S01]  /*84c0*/  IMAD R6, R6, 0x80, R23 ;  /* 0x0000008006067824 */ /* 0x000fe200078e0217 */
[----:B------:R-:W-:Y:S01]  /*84d0*/  LOP3.LUT R7, R4, 0xffffffc0, RZ, 0xc0, !PT ;  /* 0xffffffc004077812 */ /* 0x000fe200078ec0ff */
[----:B------:R-:W-:Y:S01]  /*84e0*/  BAR.SYNC.DEFER_BLOCKING 0x0 ;  /* 0x0000000000007b1d */ /* 0x000fe20000010000 */
[----:B------:R-:W-:Y:S02]  /*84f0*/  ISETP.NE.AND P6, PT, R2, 0x80, PT ;  /* 0x000000800200780c */ /* 0x000fe40003fc5270 */
[----:B------:R-:W-:Y:S02]  /*8500*/  ISETP.NE.AND P5, PT, R7, 0x40, PT ;  /* 0x000000400700780c */ /* 0x000fe40003fa5270 */
[C---:B------:R-:W-:Y:S01]  /*8510*/  ISETP.GT.AND P0, PT, R4.reuse, 0x3f, PT ;  /* 0x0000003f0400780c */ /* 0x040fe20003f04270 */
[----:B------:R-:W-:Y:S01]  /*8520*/  BSSY B0, `(.L_x_119) ;  /* 0x0000011000007945 */ /* 0x000fe20003800000 */
[----:B------:R-:W-:-:S02]  /*8530*/  LOP3.LUT R8, R4, 0xffffffe0, RZ, 0xc0, !PT ;  /* 0xffffffe004087812 */ /* 0x000fc400078ec0ff */
[----:B------:R-:W-:Y:S02]  /*8540*/  LOP3.LUT R7, R4, 0xfffffff0, RZ, 0xc0, !PT ;  /* 0xfffffff004077812 */ /* 0x000fe400078ec0ff */
[----:B------:R-:W-:Y:S02]  /*8550*/  P2R R2, PR, RZ, 0x1 ;  /* 0x00000001ff027803 */ /* 0x000fe40000000000 */
[----:B------:R-:W-:Y:S02]  /*8560*/  ISETP.NE.AND P4, PT, R8, 0x20, PT ;  /* 0x000000200800780c */ /* 0x000fe40003f85270 */
[C---:B------:R-:W-:Y:S02]  /*8570*/  ISETP.GT.AND P3, PT, R4.reuse, 0x7f, PT ;  /* 0x0000007f0400780c */ /* 0x040fe40003f64270 */
[C---:B------:R-:W-:Y:S02]  /*8580*/  ISETP.GT.AND P2, PT, R4.reuse, 0x1f, PT ;  /* 0x0000001f0400780c */ /* 0x040fe40003f44270 */
[----:B------:R-:W-:-:S02]  /*8590*/  ISETP.GT.AND P1, PT, R4, 0xf, PT ;  /* 0x0000000f0400780c */ /* 0x000fc40003f24270 */
[----:B------:R-:W-:Y:S02]  /*85a0*/  IADD3 R2, R4, 0xf, RZ ;  /* 0x0000000f04027810 */ /* 0x000fe40007ffe0ff */
[----:B------:R-:W-:Y:S02]  /*85b0*/  LEA R6, R6, UR38, 0x1 ;  /* 0x0000002606067c11 */ /* 0x000fe4000f8e08ff */
[----:B------:R-:W-:Y:S01]  /*85c0*/  ISETP.NE.AND P0, PT, R7, 0x10, PT ;  /* 0x000000100700780c */ /* 0x000fe20003f05270 */
[----:B------:R-:W-:-:S12]  /*85d0*/  @P6 BRA `(.L_x_120) ;  /* 0x0000000000146947 */ /* 0x000fd80003800000 */
[----:B------:R-:W-:Y:S02]  /*85e0*/  F2FP.F16.F32.PACK_AB R24, R3, R32 ;  /* 0x000000200318723e */ /* 0x000fe400000000ff */
[----:B------:R-:W-:Y:S02]  /*85f0*/  F2FP.F16.F32.PACK_AB R25, R34, R5 ;  /* 0x000000052219723e */ /* 0x000fe400000000ff */
[----:B------:R-:W-:Y:S02]  /*8600*/  F2FP.F16.F32.PACK_AB R26, R36, R9 ;  /* 0x00000009241a723e */ /* 0x000fe400000000ff */
[----:B------:R-:W-:-:S05]  /*8610*/  F2FP.F16.F32.PACK_AB R27, R0, R13 ;  /* 0x0000000d001b723e */ /* 0x000fca00000000ff */
[----:B------:R3:W-:Y:S02]  /*8620*/  STS.128 [R6+-0x800], R24 ;  /* 0xfff8001806007388 */ /* 0x0007e40000000c00 */
.L_x_120:
[----:B------:R-:W-:Y:S05]  /*8630*/  BSYNC B0 ;  /* 0x0000000000007941 */ /* 0x000fea0003800000 */
.L_x_119:
[----:B------:R-:W-:Y:S01]  /*8640*/  BAR.SYNC.DEFER_BLOCKING 0x0 ;  /* 0x0000000000007b1d */ /* 0x000fe20000010000 */
[----:B------:R-:W-:-:S05]  /*8650*/  ISETP.GT.U32.AND P6, PT, R2, 0x1e, PT ;  /* 0x0000001e0200780c */ /* 0x000fca0003fc4070 */
[----:B------:R-:W-:Y:S04]  /*8660*/  BSSY B0, `(.L_x_121) ;  /* 0x0000013000007945 */ /* 0x000fe80003800000 */
[----:B------:R-:W-:Y:S05]  /*8670*/  @P3 BRA `(.L_x_122) ;  /* 0x0000000000443947 */ /* 0x000fea0003800000 */
[----:B---3--:R-:W3:Y:S02]  /*8680*/  LDS.128 R24, [R6] ;  /* 0x0000000006187984 */ /* 0x008ee40000000c00 */
[--C-:B---3--:R-:W-:Y:S02]  /*8690*/  HADD2.F32 R7, -RZ, R24.reuse.H0_H0 ;  /* 0x20000018ff077230 */ /* 0x108fe40000004100 */
[----:B------:R-:W-:Y:S02]  /*86a0*/  HADD2.F32 R2, -RZ, R25.H0_H0 ;  /* 0x20000019ff027230 */ /* 0x000fe40000004100 */
[----:B------:R-:W-:Y:S02]  /*86b0*/  HADD2.F32 R10, -RZ, R27.H0_H0 ;  /* 0x2000001bff0a7230 */ /* 0x000fe40000004100 */
[----:B------:R-:W-:Y:S01]  /*86c0*/  FADD.FTZ R32, R32, R7 ;  /* 0x0000000720207221 */ /* 0x000fe20000010000 */
[----:B------:R-:W-:Y:S02]  /*86d0*/  HADD2.F32 R24, -RZ, R24.H1_H1 ;  /* 0x30000018ff187230 */ /* 0x000fe40000004100 */
[----:B------:R-:W-:Y:S01]  /*86e0*/  FADD.FTZ R5, R5, R2 ;  /* 0x0000000205057221 */ /* 0x000fe20000010000 */
[----:B------:R-:W-:-:S02]  /*86f0*/  HADD2.F32 R25, -RZ, R25.H1_H1 ;  /* 0x30000019ff197230 */ /* 0x000fc40000004100 */
[----:B------:R-:W-:Y:S01]  /*8700*/  FADD.FTZ R13, R13, R10 ;  /* 0x0000000a0d0d7221 */ /* 0x000fe20000010000 */
[--C-:B------:R-:W-:Y:S02]  /*8710*/  HADD2.F32 R8, -RZ, R26.reuse.H0_H0 ;  /* 0x2000001aff087230 */ /* 0x100fe40000004100 */
[----:B------:R-:W-:Y:S01]  /*8720*/  FADD.FTZ R3, R3, R24 ;  /* 0x0000001803037221 */ /* 0x000fe20000010000 */
[----:B------:R-:W-:Y:S02]  /*8730*/  HADD2.F32 R11, -RZ, R26.H1_H1 ;  /* 0x3000001aff0b7230 */ /* 0x000fe40000004100 */
[----:B------:R-:W-:Y:S01]  /*8740*/  FADD.FTZ R34, R34, R25 ;  /* 0x0000001922227221 */ /* 0x000fe20000010000 */
[----:B------:R-:W-:Y:S02]  /*8750*/  HADD2.F32 R27, -RZ, R27.H1_H1 ;  /* 0x3000001bff1b7230 */ /* 0x000fe40000004100 */
[----:B------:R-:W-:Y:S01]  /*8760*/  FADD.FTZ R9, R9, R8 ;  /* 0x0000000809097221 */ /* 0x000fe20000010000 */
[----:B------:R-:W-:-:S02]  /*8770*/  FADD.FTZ R36, R36, R11 ;  /* 0x0000000b24247221 */ /* 0x000fc40000010000 */
[----:B------:R-:W-:-:S07]  /*8780*/  FADD.FTZ R0, R0, R27 ;  /* 0x0000001b00007221 */ /* 0x000fce0000010000 */
.L_x_122:
[----:B------:R-:W-:Y:S05]  /*8790*/  BSYNC B0 ;  /* 0x0000000000007941 */ /* 0x000fea0003800000 */
.L_x_121:
[----:B------:R-:W-:Y:S06]  /*87a0*/  BAR.SYNC.DEFER_BLOCKING 0x0 ;  /* 0x0000000000007b1d */ /* 0x000fec0000010000 */
[----:B------:R-:W-:Y:S04]  /*87b0*/  BSSY B0, `(.L_x_123) ;  /* 0x0000007000007945 */ /* 0x000fe80003800000 */
[----:B------:R-:W-:Y:S05]  /*87c0*/  @P5 BRA `(.L_x_124) ;  /* 0x0000000000145947 */ /* 0x000fea0003800000 */
[----:B---3--:R-:W-:Y:S02]  /*87d0*/  F2FP.F16.F32.PACK_AB R24, R3, R32 ;  /* 0x000000200318723e */ /* 0x008fe400000000ff */
[----:B------:R-:W-:Y:S02]  /*87e0*/  F2FP.F16.F32.PACK_AB R25, R34, R5 ;  /* 0x000000052219723e */ /* 0x000fe400000000ff */
[----:B------:R-:W-:Y:S02]  /*87f0*/  F2FP.F16.F32.PACK_AB R26, R36, R9 ;  /* 0x00000009241a723e */ /* 0x000fe400000000ff */
[----:B------:R-:W-:-:S05]  /*8800*/  F2FP.F16.F32.PACK_AB R27, R0, R13 ;  /* 0x0000000d001b723e */ /* 0x000fca00000000ff */
[----:B------:R4:W-:Y:S02]  /*8810*/  STS.128 [R6+-0x400], R24 ;  /* 0xfffc001806007388 */ /* 0x0009e40000000c00 */
.L_x_124:
[----:B------:R-:W-:Y:S05]  /*8820*/  BSYNC B0 ;  /* 0x0000000000007941 */ /* 0x000fea0003800000 */
.L_x_123:
[----:B------:R-:W-:Y:S01]  /*8830*/  BAR.SYNC.DEFER_BLOCKING 0x0 ;  /* 0x0000000000007b1d */ /* 0x000fe20000010000 */
[----:B------:R-:W-:-:S05]  /*8840*/  ISETP.GT.AND P3, PT, R4, 0x3f, PT ;  /* 0x0000003f0400780c */ /* 0x000fca0003f64270 */
[----:B------:R-:W-:Y:S08]  /*8850*/  BSSY B0, `(.L_x_125) ;  /* 0x0000013000007945 */ /* 0x000ff00003800000 */
[----:B------:R-:W-:Y:S05]  /*8860*/  @P3 BRA `(.L_x_126) ;  /* 0x0000000000443947 */ /* 0x000fea0003800000 */
[----:B---34-:R-:W3:Y:S02]  /*8870*/  LDS.128 R24, [R6] ;  /* 0x0000000006187984 */ /* 0x018ee40000000c00 */
        /* <DEDUP_REMOVED lines=16> */
.L_x_126:
[----:B------:R-:W-:Y:S05]  /*8980*/  BSYNC B0 ;  /* 0x0000000000007941 */ /* 0x000fea0003800000 */
.L_x_125:
[----:B------:R-:W-:Y:S06]  /*8990*/  BAR.SYNC.DEFER_BLOCKING 0x0 ;  /* 0x0000000000007b1d */ /* 0x000fec0000010000 */
[----:B------:R-:W-:Y:S04]  /*89a0*/  BSSY B0, `(.L_x_127) ;  /* 0x0000007000007945 */ /* 0x000fe80003800000 */
[----:B------:R-:W-:Y:S05]  /*89b0*/  @P4 BRA `(.L_x_128) ;  /* 0x0000000000144947 */ /* 0x000fea0003800000 */
[----:B---34-:R-:W-:Y:S02]  /*89c0*/  F2FP.F16.F32.PACK_AB R24, R3, R32 ;  /* 0x000000200318723e */ /* 0x018fe400000000ff */
[----:B------:R-:W-:Y:S02]  /*89d0*/  F2FP.F16.F32.PACK_AB R25, R34, R5 ;  /* 0x000000052219723e */ /* 0x000fe400000000ff */
[----:B------:R-:W-:Y:S02]  /*89e0*/  F2FP.F16.F32.PACK_AB R26, R36, R9 ;  /* 0x00000009241a723e */ /* 0x000fe400000000ff */
[----:B------:R-:W-:-:S05]  /*89f0*/  F2FP.F16.F32.PACK_AB R27, R0, R13 ;  /* 0x0000000d001b723e */ /* 0x000fca00000000ff */
[----:B------:R3:W-:Y:S02]  /*8a00*/  STS.128 [R6+-0x200], R24 ;  /* 0xfffe001806007388 */ /* 0x0007e40000000c00 */
.L_x_128:
[----:B------:R-:W-:Y:S05]  /*8a10*/  BSYNC B0 ;  /* 0x0000000000007941 */ /* 0x000fea0003800000 */
.L_x_127:
[----:B------:R-:W-:Y:S06]  /*8a20*/  BAR.SYNC.DEFER_BLOCKING 0x0 ;  /* 0x0000000000007b1d */ /* 0x000fec0000010000 */
[----:B------:R-:W-:Y:S04]  /*8a30*/  BSSY B0, `(.L_x_129) ;  /* 0x0000013000007945 */ /* 0x000fe80003800000 */
        /* <DEDUP_REMOVED lines=18> */
.L_x_130:
[----:B------:R-:W-:Y:S05]  /*8b60*/  BSYNC B0 ;  /* 0x0000000000007941 */ /* 0x000fea0003800000 */
.L_x_129:
        /* <DEDUP_REMOVED lines=8> */
.L_x_132:
[----:B------:R-:W-:Y:S05]  /*8bf0*/  BSYNC B0 ;  /* 0x0000000000007941 */ /* 0x000fea0003800000 */
.L_x_131:
        /* <DEDUP_REMOVED lines=20> */
.L_x_134:
[----:B------:R-:W-:Y:S05]  /*8d40*/  BSYNC B0 ;  /* 0x0000000000007941 */ /* 0x000fea0003800000 */
.L_x_133:
[----:B------:R-:W-:Y:S06]  /*8d50*/  BAR.SYNC.DEFER_BLOCKING 0x0 ;  /* 0x0000000000007b1d */ /* 0x000fec0000010000 */
[----:B------:R-:W-:Y:S05]  /*8d60*/  @P6 EXIT ;  /* 0x000000000000694d */ /* 0x000fea0003800000 */
[----:B------:R-:W5:Y:S02]  /*8d70*/  LDC R2, c[0x0][0x308] ;  /* 0x0000c200ff027b82 */ /* 0x000f640000000800 */
[----:B-----5:R-:W-:-:S13]  /*8d80*/  ISETP.NE.AND P0, PT, R2, 0x2, PT ;  /* 0x000000020200780c */ /* 0x020fda0003f05270 */
[----:B------:R-:W-:Y:S05]  /*8d90*/  @!P0 BRA `(.L_x_135) ;  /* 0x0000000000308947 */ /* 0x000fea0003800000 */
[----:B---34-:R-:W3:Y:S01]  /*8da0*/  LDC.64 R6, c[0x0][0x210] ;  /* 0x00008400ff067b82 */ /* 0x018ee20000000a00 */
[----:B------:R-:W-:Y:S02]  /*8db0*/  IADD3 R23, R18, R23, RZ ;  /* 0x0000001712177210 */ /* 0x000fe40007ffe0ff */
[----:B------:R-:W-:Y:S02]  /*8dc0*/  F2FP.F16.F32.PACK_AB R11, R3, R32 ;  /* 0x00000020030b723e */ /* 0x000fe400000000ff */
[----:B------:R-:W-:Y:S02]  /*8dd0*/  F2FP.F16.F32.PACK_AB R5, R34, R5 ;  /* 0x000000052205723e */ /* 0x000fe400000000ff */
[----:B------:R-:W-:Y:S02]  /*8de0*/  F2FP.F16.F32.PACK_AB R9, R36, R9 ;  /* 0x000000092409723e */ /* 0x000fe400000000ff */
[----:B------:R-:W-:Y:S01]  /*8df0*/  F2FP.F16.F32.PACK_AB R13, R0, R13 ;  /* 0x0000000d000d723e */ /* 0x000fe200000000ff */
[----:B---3--:R-:W-:-:S05]  /*8e00*/  IMAD.WIDE R2, R23, 0x2, R6 ;  /* 0x0000000217027825 */ /* 0x008fca00078e0206 */
[----:B------:R-:W-:Y:S04]  /*8e10*/  STG.E desc[UR36][R2.64], R11 ;  /* 0x0000000b02007986 */ /* 0x000fe8000c101924 */
[----:B------:R-:W-:Y:S04]  /*8e20*/  STG.E desc[UR36][R2.64+0x4], R5 ;  /* 0x0000040502007986 */ /* 0x000fe8000c101924 */
[----:B------:R-:W-:Y:S04]  /*8e30*/  STG.E desc[UR36][R2.64+0x8], R9 ;  /* 0x0000080902007986 */ /* 0x000fe8000c101924 */
[----:B------:R-:W-:Y:S01]  /*8e40*/  STG.E desc[UR36][R2.64+0xc], R13 ;  /* 0x00000c0d02007986 */ /* 0x000fe2000c101924 */
[----:B------:R-:W-:Y:S05]  /*8e50*/  EXIT ;  /* 0x000000000000794d */ /* 0x000fea0003800000 */
.L_x_135:
[----:B---34-:R-:W3:Y:S01]  /*8e60*/  LDC.64 R6, c[0x0][0x300] ;  /* 0x0000c000ff067b82 */ /* 0x018ee20000000a00 */
[----:B------:R-:W-:Y:S01]  /*8e70*/  IMAD.IADD R18, R18, 0x1, R23 ;  /* 0x0000000112127824 */ /* 0x000fe200078e0217 */
[----:B------:R-:W-:Y:S01]  /*8e80*/  ULDC.64 UR4, c[0x0][0x210] ;  /* 0x0000840000047ab9 */ /* 0x000fe20000000a00 */
[----:B---3--:R-:W3:Y:S02]  /*8e90*/  LDG.E R6, desc[UR36][R6.64] ;  /* 0x0000002406067981 */ /* 0x008ee4000c1e1900 */
[C---:B---3--:R-:W-:Y:S01]  /*8ea0*/  FMUL.FTZ R3, R6.reuse, R3 ;  /* 0x0000000306037220 */ /* 0x048fe20000410000 */
[C---:B------:R-:W-:Y:S01]  /*8eb0*/  FMUL.FTZ R5, R6.reuse, R5 ;  /* 0x0000000506057220 */ /* 0x040fe20000410000 */
[C---:B------:R-:W-:Y:S01]  /*8ec0*/  FMUL.FTZ R34, R6.reuse, R34 ;  /* 0x0000002206227220 */ /* 0x040fe20000410000 */
[C---:B------:R-:W-:Y:S01]  /*8ed0*/  FMUL.FTZ R9, R6.reuse, R9 ;  /* 0x0000000906097220 */ /* 0x040fe20000410000 */
[C---:B------:R-:W-:Y:S01]  /*8ee0*/  FMUL.FTZ R32, R6.reuse, R32 ;  /* 0x0000002006207220 */ /* 0x040fe20000410000 */
[C---:B------:R-:W-:Y:S01]  /*8ef0*/  FMUL.FTZ R36, R6.reuse, R36 ;  /* 0x0000002406247220 */ /* 0x040fe20000410000 */
[----:B------:R-:W3:Y:S01]  /*8f00*/  F2I.S8.NTZ R3, R3 ;  /* 0x0000000300037305 */ /* 0x000ee20000202100 */
[C---:B------:R-:W-:Y:S01]  /*8f10*/  FMUL.FTZ R13, R6.reuse, R13 ;  /* 0x0000000d060d7220 */ /* 0x040fe20000410000 */
[----:B------:R-:W-:-:S06]  /*8f20*/  FMUL.FTZ R0, R6, R0 ;  /* 0x0000000006007220 */ /* 0x000fcc0000410000 */
[----:B------:R-:W4:Y:S01]  /*8f30*/  F2I.S8.NTZ R5, R5 ;  /* 0x0000000500057305 */ /* 0x000f220000202100 */
[----:B---3--:R-:W-:-:S07]  /*8f40*/  PRMT R2, R3, 0x8880, RZ ;  /* 0x0000888003027816 */ /* 0x008fce00000000ff */
[----:B------:R-:W3:Y:S01]  /*8f50*/  F2I.S8.NTZ R34, R34 ;  /* 0x0000002200227305 */ /* 0x000ee20000202100 */
[----:B------:R-:W-:Y:S02]  /*8f60*/  PRMT R2, R2, 0x7710, RZ ;  /* 0x0000771002027816 */ /* 0x000fe400000000ff */
[----:B----4-:R-:W-:-:S05]  /*8f70*/  PRMT R3, R5, 0x8880, RZ ;  /* 0x0000888005037816 */ /* 0x010fca00000000ff */
[----:B------:R-:W4:Y:S01]  /*8f80*/  F2I.S8.NTZ R9, R9 ;  /* 0x0000000900097305 */ /* 0x000f220000202100 */
[----:B------:R-:W-:Y:S02]  /*8f90*/  LOP3.LUT R11, R2, 0xff, RZ, 0xc0, !PT ;  /* 0x000000ff020b7812 */ /* 0x000fe400078ec0ff */
[----:B------:R-:W-:Y:S02]  /*8fa0*/  PRMT R3, R3, 0x7710, RZ ;  /* 0x0000771003037816 */ /* 0x000fe400000000ff */
[----:B------:R-:W-:Y:S02]  /*8fb0*/  SHF.L.U64.HI R8, R11, 0x8, RZ ;  /* 0x000000080b087819 */ /* 0x000fe400000102ff */
[----:B---3--:R-:W-:Y:S01]  /*8fc0*/  PRMT R4, R34, 0x8880, RZ ;  /* 0x0000888022047816 */ /* 0x008fe200000000ff */
[----:B------:R-:W3:Y:S01]  /*8fd0*/  F2I.S8.NTZ R32, R32 ;  /* 0x0000002000207305 */ /* 0x000ee20000202100 */
[----:B------:R-:W-:Y:S02]  /*8fe0*/  LOP3.LUT R7, R3, 0xff, RZ, 0xc0, !PT ;  /* 0x000000ff03077812 */ /* 0x000fe400078ec0ff */
[----:B------:R-:W-:-:S02]  /*8ff0*/  PRMT R4, R4, 0x7710, RZ ;  /* 0x0000771004047816 */ /* 0x000fc400000000ff */
[----:B------:R-:W-:Y:S02]  /*9000*/  SHF.L.U64.HI R3, R7, 0x10, RZ ;  /* 0x0000001007037819 */ /* 0x000fe400000102ff */
[----:B------:R-:W-:Y:S01]  /*9010*/  LOP3.LUT R6, R4, 0xff, RZ, 0xc0, !PT ;  /* 0x000000ff04067812 */ /* 0x000fe200078ec0ff */
[----:B------:R-:W5:Y:S01]  /*9020*/  F2I.S8.NTZ R36, R36 ;  /* 0x0000002400247305 */ /* 0x000f620000202100 */
[----:B----4-:R-:W-:Y:S02]  /*9030*/  PRMT R2, R9, 0x8880, RZ ;  /* 0x0000888009027816 */ /* 0x010fe400000000ff */
[----:B------:R-:W-:Y:S02]  /*9040*/  SHF.L.U64.HI R4, R6, 0x18, RZ ;  /* 0x0000001806047819 */ /* 0x000fe400000102ff */
[----:B------:R-:W-:Y:S02]  /*9050*/  PRMT R2, R2, 0x7710, RZ ;  /* 0x0000771002027816 */ /* 0x000fe400000000ff */
[----:B---3--:R-:W-:Y:S01]  /*9060*/  PRMT R32, R32, 0x8880, RZ ;  /* 0x0000888020207816 */ /* 0x008fe200000000ff */
[----:B------:R-:W3:Y:S01]  /*9070*/  F2I.S8.NTZ R13, R13 ;  /* 0x0000000d000d7305 */ /* 0x000ee20000202100 */
[----:B------:R-:W-:-:S02]  /*9080*/  LOP3.LUT R4, R4, R3, R8, 0xfe, !PT ;  /* 0x0000000304047212 */ /* 0x000fc400078efe08 */
[----:B------:R-:W-:Y:S02]  /*9090*/  LOP3.LUT R3, R2, 0xff, RZ, 0xc0, !PT ;  /* 0x000000ff02037812 */ /* 0x000fe400078ec0ff */
[----:B------:R-:W-:Y:S02]  /*90a0*/  SHF.L.U32 R7, R7, 0x10, RZ ;  /* 0x0000001007077819 */ /* 0x000fe400000006ff */
[----:B-----5:R-:W-:Y:S01]  /*90b0*/  PRMT R36, R36, 0x8880, RZ ;  /* 0x0000888024247816 */ /* 0x020fe200000000ff */
[----:B------:R4:W5:Y:S01]  /*90c0*/  F2I.S8.NTZ R5, R0 ;  /* 0x0000000000057305 */ /* 0x0009620000202100 */
[----:B------:R-:W-:Y:S02]  /*90d0*/  LOP3.LUT R3, R3, 0xffffff00, R4, 0xf8, !PT ;  /* 0xffffff0003037812 */ /* 0x000fe400078ef804 */
[----:B------:R-:W-:Y:S02]  /*90e0*/  PRMT R2, R36, 0x7710, RZ ;  /* 0x0000771024027816 */ /* 0x000fe400000000ff */
[----:B------:R-:W-:-:S02]  /*90f0*/  IADD3 R4, P0, R18, UR4, RZ ;  /* 0x0000000412047c10 */ /* 0x000fc4000ff1e0ff */
[----:B---3--:R-:W-:Y:S02]  /*9100*/  PRMT R13, R13, 0x8880, RZ ;  /* 0x000088800d0d7816 */ /* 0x008fe400000000ff */
[----:B----4-:R-:W-:Y:S02]  /*9110*/  PRMT R0, R32, 0x7710, RZ ;  /* 0x0000771020007816 */ /* 0x010fe400000000ff */
[----:B------:R-:W-:Y:S02]  /*9120*/  PRMT R2, R2, 0x7604, RZ ;  /* 0x0000760402027816 */ /* 0x000fe400000000ff */
[----:B------:R-:W-:Y:S02]  /*9130*/  PRMT R8, R0, 0x6540, R11 ;  /* 0x0000654000087816 */ /* 0x000fe4000000000b */
[----:B------:R-:W-:Y:S02]  /*9140*/  PRMT R0, R13, 0x7710, RZ ;  /* 0x000077100d007816 */ /* 0x000fe400000000ff */
[----:B------:R-:W-:-:S02]  /*9150*/  LOP3.LUT R3, R2, 0xffff00ff, R3, 0xf8, !PT ;  /* 0xffff00ff02037812 */ /* 0x000fc400078ef803 */
[----:B------:R-:W-:Y:S02]  /*9160*/  PRMT R0, R0, 0x7054, RZ ;  /* 0x0000705400007816 */ /* 0x000fe400000000ff */
[----:B-----5:R-:W-:Y:S02]  /*9170*/  PRMT R5, R5, 0x8880, RZ ;  /* 0x0000888005057816 */ /* 0x020fe400000000ff */
[----:B------:R-:W-:Y:S02]  /*9180*/  LOP3.LUT R3, R0, 0xff00ffff, R3, 0xf8, !PT ;  /* 0xff00ffff00037812 */ /* 0x000fe400078ef803 */
[----:B------:R-:W-:Y:S02]  /*9190*/  LOP3.LUT R7, R7, 0xff00ffff, R8, 0xf8, !PT ;  /* 0xff00ffff07077812 */ /* 0x000fe400078ef808 */
[----:B------:R-:W-:Y:S02]  /*91a0*/  PRMT R0, R5, 0x7710, RZ ;  /* 0x0000771005007816 */ /* 0x000fe400000000ff */
[----:B------:R-:W-:-:S02]  /*91b0*/  PRMT R2, R7, 0x4210, R6 ;  /* 0x0000421007027816 */ /* 0x000fc40000000006 */
[----:B------:R-:W-:Y:S02]  /*91c0*/  LEA.HI.X.SX32 R5, R18, UR5, 0x1, P0 ;  /* 0x0000000512057c11 */ /* 0x000fe400080f0eff */
[----:B------:R-:W-:-:S05]  /*91d0*/  PRMT R3, R3, 0x4210, R0 ;  /* 0x0000421003037816 */ /* 0x000fca0000000000 */
[----:B------:R-:W-:Y:S01]  /*91e0*/  STG.E.64 desc[UR36][R4.64], R2 ;  /* 0x0000000204007986 */ /* 0x000fe2000c101b24 */
[----:B------:R-:W-:Y:S05]  /*91f0*/  EXIT ;  /* 0x000000000000794d */ /* 0x000fea0003800000 */
.L_x_22:
[----:B------:R-:W-:Y:S02]  /*9200*/  MOV R12, 0x10 ;  /* 0x00000010000c7802 */ /* 0x000fe40000000f00 */
[----:B------:R-:W-:Y:S02]  /*9210*/  MOV R11, 0x1f ;  /* 0x0000001f000b7802 */ /* 0x000fe40000000f00 */
[----:B------:R-:W-:-:S07]  /*9220*/  MOV R15, 0xffffffff ;  /* 0xffffffff000f7802 */ /* 0x000fce0000000f00 */
[----:B-1----:R-:W-:Y:S05]  /*9230*/  WARPSYNC.COLLECTIVE R15, `(.L_x_136) ;  /* 0x000000000f087348 */ /* 0x002fea0003c00000 */
[----:B------:R0:W2:Y:S02]  /*9240*/  SHFL.BFLY P6, R14, R13, R12, R11 ;  /* 0x0c00000c0d0e7389 */ /* 0x0000a400000c000b */
[----:B012---:R-:W-:Y:S01]  /*9250*/  ENDCOLLECTIVE ;  /* 0x000000000000791b */ /* 0x007fe20003800000 */
.L_x_136:
[----:B------:R-:W-:Y:S01]  /*9260*/  MOV R12, 0x8 ;  /* 0x00000008000c7802 */ /* 0x000fe20000000f00 */
[----:B------:R-:W-:-:S04]  /*9270*/  FADD.FTZ R0, R13, R14 ;  /* 0x0000000e0d007221 */ /* 0x000fc80000010000 */
[----:B------:R-:W-:-:S07]  /*9280*/  IMAD.MOV.U32 R13, RZ, RZ, R0 ;  /* 0x000000ffff0d7224 */ /* 0x000fce00078e0000 */
[----:B------:R-:W-:Y:S05]  /*9290*/  WARPSYNC.COLLECTIVE R15, `(.L_x_137) ;  /* 0x000000000f087348 */ /* 0x000fea0003c00000 */
[----:B------:R0:W1:Y:S02]  /*92a0*/  SHFL.BFLY P6, R14, R13, R12, R11 ;  /* 0x0c00000c0d0e7389 */ /* 0x00006400000c000b */
[----:B01----:R-:W-:Y:S01]  /*92b0*/  ENDCOLLECTIVE ;  /* 0x000000000000791b */ /* 0x003fe20003800000 */
.L_x_137:
[----:B------:R-:W-:Y:S01]  /*92c0*/  MOV R12, 0x4 ;  /* 0x00000004000c7802 */ /* 0x000fe20000000f00 */
[----:B------:R-:W-:-:S05]  /*92d0*/  FADD.FTZ R3, R0, R14 ;  /* 0x0000000e00037221 */ /* 0x000fca0000010000 */
[----:B------:R-:W-:-:S07]  /*92e0*/  MOV R13, R3 ;  /* 0x00000003000d7202 */ /* 0x000fce0000000f00 */
[----:B------:R-:W-:Y:S05]  /*92f0*/  WARPSYNC.COLLECTIVE R15, `(.L_x_138) ;  /* 0x000000000f087348 */ /* 0x000fea0003c00000 */
[----:B------:R0:W1:Y:S02]  /*9300*/  SHFL.BFLY P6, R14, R13, R12, R11 ;  /* 0x0c00000c0d0e7389 */ /* 0x00006400000c000b */
[----:B01----:R-:W-:Y:S01]  /*9310*/  ENDCOLLECTIVE ;  /* 0x000000000000791b */ /* 0x003fe20003800000 */
.L_x_138:
[----:B------:R-:W-:Y:S01]  /*9320*/  MOV R12, 0x2 ;  /* 0x00000002000c7802 */ /* 0x000fe20000000f00 */
[----:B------:R-:W-:-:S04]  /*9330*/  FADD.FTZ R4, R3, R14 ;  /* 0x0000000e03047221 */ /* 0x000fc80000010000 */
[----:B------:R-:W-:-:S07]  /*9340*/  IMAD.MOV.U32 R13, RZ, RZ, R4 ;  /* 0x000000ffff0d7224 */ /* 0x000fce00078e0004 */
[----:B------:R-:W-:Y:S05]  /*9350*/  WARPSYNC.COLLECTIVE R15, `(.L_x_139) ;  /* 0x000000000f087348 */ /* 0x000fea0003c00000 */
[----:B------:R0:W1:Y:S02]  /*9360*/  SHFL.BFLY P6, R14, R13, R12, R11 ;  /* 0x0c00000c0d0e7389 */ /* 0x00006400000c000b */
[----:B01----:R-:W-:Y:S01]  /*9370*/  ENDCOLLECTIVE ;  /* 0x000000000000791b */ /* 0x003fe20003800000 */
.L_x_139:
[----:B------:R-:W-:Y:S01]  /*9380*/  MOV R12, 0x1 ;  /* 0x00000001000c7802 */ /* 0x000fe20000000f00 */
[----:B------:R-:W-:-:S05]  /*9390*/  FADD.FTZ R5, R4, R14 ;  /* 0x0000000e04057221 */ /* 0x000fca0000010000 */
[----:B------:R-:W-:-:S07]  /*93a0*/  MOV R13, R5 ;  /* 0x00000005000d7202 */ /* 0x000fce0000000f00 */
[----:B------:R-:W-:Y:S05]  /*93b0*/  WARPSYNC.COLLECTIVE R15, `(.L_x_140) ;  /* 0x000000000f087348 */ /* 0x000fea0003c00000 */
[----:B------:R0:W1:Y:S02]  /*93c0*/  SHFL.BFLY P6, R14, R13, R12, R11 ;  /* 0x0c00000c0d0e7389 */ /* 0x00006400000c000b */
[----:B01----:R-:W-:Y:S01]  /*93d0*/  ENDCOLLECTIVE ;  /* 0x000000000000791b */ /* 0x003fe20003800000 */
.L_x_140:
[----:B------:R-:W-:Y:S05]  /*93e0*/  BRA `(.L_x_141) ;  /* 0xffffff8c00407947 */ /* 0x000fea000383ffff */
.L_x_142:
[----:B------:R-:W-:-:S00]  /*93f0*/  BRA `(.L_x_142) ;  /* 0xfffffffc00fc7947 */ /* 0x000fc0000383ffff */
[----:B------:R-:W-:-:S00]  /*9400*/  NOP ;  /* 0x0000000000007918 */ /* 0x000fc00000000000 */
[----:B------:R-:W-:-:S00]  /*9410*/  NOP ;  /* 0x0000000000007918 */ /* 0x000fc00000000000 */
[----:B------:R-:W-:-:S00]  /*9420*/  NOP ;  /* 0x0000000000007918 */ /* 0x000fc00000000000 */
[----:B------:R-:W-:-:S00]  /*9430*/  NOP ;  /* 0x0000000000007918 */ /* 0x000fc00000000000 */
[----:B------:R-:W-:-:S00]  /*9440*/  NOP ;  /* 0x0000000000007918 */ /* 0x000fc00000000000 */
[----:B------:R-:W-:-:S00]  /*9450*/  NOP ;  /* 0x0000000000007918 */ /* 0x000fc00000000000 */
[----:B------:R-:W-:-:S00]  /*9460*/  NOP ;  /* 0x0000000000007918 */ /* 0x000fc00000000000 */
[----:B------:R-:W-:-:S00]  /*9470*/  NOP ;  /* 0x0000000000007918 */ /* 0x000fc00000000000 */
.L_x_2831:


//--------------------- .text._ZN4mmha33masked_multihead_attention_kernelItLi128ELi128ELi2ELi16ELi128ELb1ELb1EEEv26Multihead_attention_paramsIT_XT5_EE --------------------------
	.section	.text._ZN4mmha33masked_multihead_attention_kernelItLi128ELi128ELi2ELi16ELi128ELb1ELb1EEEv26Multihead_attention_paramsIT_XT5_EE,"ax",@progbits
	.align	128
        .global         _ZN4mmha33masked_multihead_attention_kernelItLi128ELi128ELi2ELi16ELi128ELb1ELb1EEEv26Multihead_attention_paramsIT_XT5_EE
        .type           _ZN4mmha33masked_multihead_attention_kernelItLi128ELi128ELi2ELi16ELi128ELb1ELb1EEEv26Multihead_attention_paramsIT_XT5_EE,@function
        .size           _ZN4mmha33masked_multihead_attention_kernelItLi128ELi128ELi2ELi16ELi128ELb1ELb1EEEv26Multihead_attention_paramsIT_XT5_EE,(.L_x_2832 - _ZN4mmha33masked_multihead_attention_kernelItLi128ELi128ELi2ELi16ELi128ELb1ELb1EEEv26Multihead_attention_paramsIT_XT5_EE)
        .other          _ZN4mmha33masked_multihead_attention_kernelItLi128ELi128ELi2ELi16ELi128ELb1ELb1EEEv26Multihead_attention_paramsIT_XT5_EE,@"STO_CUDA_ENTRY STV_DEFAULT"
_ZN4mmha33masked_multihead_attention_kernelItLi128ELi128ELi2ELi16ELi128ELb1ELb1EEEv26Multihead_attention_paramsIT_XT5_EE:
.text._ZN4mmha33masked_multihead_attention_kernelItLi128ELi128ELi2ELi16ELi128ELb1ELb1EEEv26Multihead_attention_paramsIT_XT5_EE:
        /* <DEDUP_REMOVED lines=12> */
.L_x_143:
[----:B------:R-:W0:Y:S01]  /*00c0*/  LDC R7, c[0x0][0x280] ;  /* 0x0000a000ff077b82 */ /* 0x000e220000000800 */
[----:B------:R-:W-:-:S07]  /*00d0*/  IMAD.MOV.U32 R26, RZ, RZ, RZ ;  /* 0x000000ffff1a7224 */ /* 0x000fce00078e00ff */
[----:B------:R-:W1:Y:S08]  /*00e0*/  LDC.64 R10, c[0x0][0x2f0] ;  /* 0x0000bc00ff0a7b82 */ /* 0x000e700000000a00 */
[----:B------:R-:W2:Y:S01]  /*00f0*/  LDC R39, c[0x0][0x29c] ;  /* 0x0000a700ff277b82 */ /* 0x000ea20000000800 */
[----:B------:R-:W3:Y:S01]  /*0100*/  S2R R24, SR_TID.X ;  /* 0x0000000000187919 */ /* 0x000ee20000002100 */
[----:B------:R-:W-:Y:S01]  /*0110*/  ULDC UR5, c[0x0][0x288] ;  /* 0x0000a20000057ab9 */ /* 0x000fe20000000800 */
[-C--:B0-----:R-:W-:Y:S01]  /*0120*/  IABS R5, R7.reuse ;  /* 0x0000000700057213 */ /* 0x081fe20000000000 */
[----:B------:R-:W0:Y:S01]  /*0130*/  S2R R23, SR_CTAID.X ;  /* 0x0000000000177919 */ /* 0x000e220000002500 */
[----:B------:R-:W-:-:S03]  /*0140*/  LOP3.LUT R6, R28, R7, RZ, 0x3c, !PT ;  /* 0x000000071c067212 */ /* 0x000fc600078e3cff */
[----:B------:R-:W4:Y:S01]  /*0150*/  S2UR UR38, SR_CgaCtaId ;  /* 0x00000000002679c3 */ /* 0x000f220000008800 */
[----:B------:R-:W3:Y:S01]  /*0160*/  I2F.RP R0, R5 ;  /* 0x0000000500007306 */ /* 0x000ee20000209400 */
[----:B------:R-:W-:Y:S02]  /*0170*/  ISETP.GE.AND P2, PT, R6, RZ, PT ;  /* 0x000000ff0600720c */ /* 0x000fe40003f46270 */
[----:B-1----:R-:W-:-:S04]  /*0180*/  ISETP.NE.U32.AND P0, PT, R10, RZ, PT ;  /* 0x000000ff0a00720c */ /* 0x002fc80003f05070 */
[----:B------:R-:W1:Y:S01]  /*0190*/  LDC.64 R20, c[0x0][0x2a8] ;  /* 0x0000aa00ff147b82 */ /* 0x000e620000000a00 */
[----:B------:R-:W-:-:S04]  /*01a0*/  ISETP.NE.AND.EX P0, PT, R11, RZ, PT, P0 ;  /* 0x000000ff0b00720c */ /* 0x000fc80003f05300 */
[----:B--2---:R-:W-:Y:S01]  /*01b0*/  ISETP.EQ.AND P3, PT, R39, RZ, P0 ;  /* 0x000000ff2700720c */ /* 0x004fe20000762270 */
[----:B---3--:R-:W2:Y:S01]  /*01c0*/  MUFU.RCP R0, R0 ;  /* 0x0000000000007308 */ /* 0x008ea20000001000 */
[----:B------:R-:W-:Y:S01]  /*01d0*/  UMOV UR4, 0x400 ;  /* 0x0000040000047882 */ /* 0x000fe20000000000 */
[----:B------:R-:W-:Y:S01]  /*01e0*/  BSSY B0, `(.L_x_144) ;  /* 0x0000044000007945 */ /* 0x000fe20003800000 */
[----:B------:R-:W-:Y:S01]  /*01f0*/  P2R R27, PR, RZ, 0x8 ;  /* 0x00000008ff1b7803 */ /* 0x000fe20000000000 */
[----:B--2---:R-:W-:-:S04]  /*0200*/  VIADD R2, R0, 0xffffffe ;  /* 0x0ffffffe00027836 */ /* 0x004fc80000000000 */
[----:B------:R2:W3:Y:S02]  /*0210*/  F2I.FTZ.U32.TRUNC.NTZ R3, R2 ;  /* 0x0000000200037305 */ /* 0x0004e4000021f000 */
[----:B--2---:R-:W-:Y:S01]  /*0220*/  HFMA2.MMA R2, -RZ, RZ, 0, 0 ;  /* 0x00000000ff027435 */ /* 0x004fe200000001ff */
[----:B---3--:R-:W-:-:S04]  /*0230*/  IMAD.MOV R4, RZ, RZ, -R3 ;  /* 0x000000ffff047224 */ /* 0x008fc800078e0a03 */
[----:B------:R-:W-:Y:S01]  /*0240*/  IMAD R9, R4, R5, RZ ;  /* 0x0000000504097224 */ /* 0x000fe200078e02ff */
[----:B------:R-:W-:-:S04]  /*0250*/  IABS R4, R28 ;  /* 0x0000001c00047213 */ /* 0x000fc80000000000 */
[----:B------:R-:W-:-:S06]  /*0260*/  IMAD.HI.U32 R3, R3, R9, R2 ;  /* 0x0000000903037227 */ /* 0x000fcc00078e0002 */
[----:B------:R-:W-:-:S04]  /*0270*/  IMAD.HI.U32 R0, R3, R4, RZ ;  /* 0x0000000403007227 */ /* 0x000fc800078e00ff */
[----:B------:R-:W-:-:S04]  /*0280*/  IMAD.MOV R2, RZ, RZ, -R0 ;  /* 0x000000ffff027224 */ /* 0x000fc800078e0a00 */
[----:B------:R-:W-:-:S05]  /*0290*/  IMAD R2, R5, R2, R4 ;  /* 0x0000000205027224 */ /* 0x000fca00078e0204 */
[----:B------:R-:W-:-:S13]  /*02a0*/  ISETP.GT.U32.AND P1, PT, R5, R2, PT ;  /* 0x000000020500720c */ /* 0x000fda0003f24070 */
[-C--:B------:R-:W-:Y:S01]  /*02b0*/  @!P1 IADD3 R2, R2, -R5.reuse, RZ ;  /* 0x8000000502029210 */ /* 0x080fe20007ffe0ff */
[----:B------:R-:W-:Y:S01]  /*02c0*/  @!P1 VIADD R0, R0, 0x1 ;  /* 0x0000000100009836 */ /* 0x000fe20000000000 */
[----:B------:R-:W-:Y:S02]  /*02d0*/  ISETP.NE.AND P1, PT, R7, RZ, PT ;  /* 0x000000ff0700720c */ /* 0x000fe40003f25270 */
[----:B------:R-:W-:Y:S02]  /*02e0*/  ISETP.GE.U32.AND P0, PT, R2, R5, PT ;  /* 0x000000050200720c */ /* 0x000fe40003f06070 */
[----:B------:R-:W2:Y:S08]  /*02f0*/  @P3 LDC.64 R4, c[0x0][0x2f0] ;  /* 0x0000bc00ff043b82 */ /* 0x000eb00000000a00 */
[----:B------:R-:W3:Y:S03]  /*0300*/  LDC.64 R2, c[0x0][0x328] ;  /* 0x0000ca00ff027b82 */ /* 0x000ee60000000a00 */
[----:B------:R-:W-:-:S05]  /*0310*/  @P0 IADD3 R0, R0, 0x1, RZ ;  /* 0x0000000100000810 */ /* 0x000fca0007ffe0ff */
[----:B------:R-:W-:Y:S02]  /*0320*/  IMAD.MOV.U32 R41, RZ, RZ, R0 ;  /* 0x000000ffff297224 */ /* 0x000fe400078e0000 */
[----:B------:R-:W1:Y:S03]  /*0330*/  LDC R0, c[0x0][0x278] ;  /* 0x00009e00ff007b82 */ /* 0x000e660000000800 */
[----:B------:R-:W-:Y:S02]  /*0340*/  @!P2 IADD3 R41, -R41, RZ, RZ ;  /* 0x000000ff2929a210 */ /* 0x000fe40007ffe1ff */
[----:B------:R-:W-:-:S05]  /*0350*/  @!P1 LOP3.LUT R41, RZ, R7, RZ, 0x33, !PT ;  /* 0x00000007ff299212 */ /* 0x000fca00078e33ff */
[----:B--2---:R-:W-:Y:S01]  /*0360*/  @P3 IMAD.WIDE R4, R41, 0x4, R4 ;  /* 0x0000000429043825 */ /* 0x004fe200078e0204 */
[----:B------:R-:W-:Y:S02]  /*0370*/  ISETP.GT.AND P5, PT, R24, 0x1f, PT ;  /* 0x0000001f1800780c */ /* 0x000fe40003fa4270 */
[----:B0-----:R-:W-:Y:S01]  /*0380*/  SHF.L.U32 R11, R23, 0x7, RZ ;  /* 0x00000007170b7819 */ /* 0x001fe200000006ff */
[C---:B---3--:R-:W-:Y:S01]  /*0390*/  IMAD.WIDE R2, R28.reuse, 0x4, R2 ;  /* 0x000000041c027825 */ /* 0x048fe200078e0202 */
[----:B------:R-:W5:Y:S01]  /*03a0*/  @P3 LDG.E R26, desc[UR36][R4.64] ;  /* 0x00000024041a3981 */ /* 0x000f62000c1e1900 */
[----:B------:R-:W-:Y:S02]  /*03b0*/  UIADD3 UR4, UR4, 0x220, URZ ;  /* 0x0000022004047890 */ /* 0x000fe4000fffe03f */
[----:B------:R-:W-:Y:S01]  /*03c0*/  IMAD R22, R28, UR5, R23 ;  /* 0x000000051c167c24 */ /* 0x000fe2000f8e0217 */
[----:B------:R0:W5:Y:S01]  /*03d0*/  LDG.E R25, desc[UR36][R2.64] ;  /* 0x0000002402197981 */ /* 0x000162000c1e1900 */
[----:B----4-:R-:W-:-:S02]  /*03e0*/  ULEA UR38, UR38, UR4, 0x18 ;  /* 0x0000000426267291 */ /* 0x010fc4000f8ec03f */
[----:B------:R-:W-:Y:S01]  /*03f0*/  IMAD.SHL.U32 R22, R22, 0x80, RZ ;  /* 0x0000008016167824 */ /* 0x000fe200078e00ff */
[----:B-1----:R-:W-:Y:S01]  /*0400*/  ISETP.NE.AND P0, PT, R0, RZ, PT ;  /* 0x000000ff0000720c */ /* 0x002fe20003f05270 */
[----:B0-----:R-:W-:Y:S01]  /*0410*/  IMAD R3, R28, R0, R11 ;  /* 0x000000001c037224 */ /* 0x001fe200078e020b */
[----:B------:R-:W-:Y:S02]  /*0420*/  P2R R0, PR, RZ, 0x20 ;  /* 0x00000020ff007803 */ /* 0x000fe40000000000 */
[----:B------:R-:W-:Y:S02]  /*0430*/  CS2R R36, SRZ ;  /* 0x0000000000247805 */ /* 0x000fe4000001ff00 */
[----:B------:R-:W-:Y:S02]  /*0440*/  SHF.L.U32 R12, R24, 0x2, RZ ;  /* 0x00000002180c7819 */ /* 0x000fe400000006ff */
[----:B------:R-:W-:Y:S01]  /*0450*/  SEL R0, R22, R3, !P0 ;  /* 0x0000000316007207 */ /* 0x000fe20004000000 */
[----:B------:R-:W-:Y:S06]  /*0460*/  @P5 BRA `(.L_x_145) ;  /* 0x00000000006c5947 */ /* 0x000fec0003800000 */
        /* <DEDUP_REMOVED lines=27> */
.L_x_145:
[----:B------:R-:W-:Y:S05]  /*0620*/  BSYNC B0 ;  /* 0x0000000000007941 */ /* 0x000fea0003800000 */
.L_x_144:
[C---:B------:R-:W-:Y:S01]  /*0630*/  ISETP.LT.AND P2, PT, R24.reuse, 0x20, P3 ;  /* 0x000000201800780c */ /* 0x040fe20001f41270 */
[----:B------:R-:W1:Y:S01]  /*0640*/  LDC R16, c[0x0][0x284] ;  /* 0x0000a100ff107b82 */ /* 0x000e620000000800 */
[----:B------:R-:W-:Y:S01]  /*0650*/  IADD3 R13, R11, R12, RZ ;  /* 0x0000000c0b0d7210 */ /* 0x000fe20007ffe0ff */
[----:B-----5:R-:W-:Y:S01]  /*0660*/  VIADD R19, R25, 0xffffffff ;  /* 0xffffffff19137836 */ /* 0x020fe20000000000 */
[----:B------:R-:W-:Y:S01]  /*0670*/  LEA.HI R33, R24, R24, RZ, 0x1 ;  /* 0x0000001818217211 */ /* 0x000fe200078f08ff */
[----:B------:R-:W-:Y:S01]  /*0680*/  ULDC.64 UR6, c[0x0][0x220] ;  /* 0x0000880000067ab9 */ /* 0x000fe20000000a00 */
[----:B------:R-:W-:Y:S01]  /*0690*/  ISETP.NE.U32.AND P1, PT, R20, RZ, PT ;  /* 0x000000ff1400720c */ /* 0x000fe20003f25070 */
[----:B------:R-:W-:Y:S01]  /*06a0*/  IMAD.MOV.U32 R118, RZ, RZ, RZ ;  /* 0x000000ffff767224 */ /* 0x000fe200078e00ff */
[----:B------:R-:W-:Y:S01]  /*06b0*/  LOP3.LUT R29, R33, 0x3ffffffe, RZ, 0xc0, !PT ;  /* 0x3ffffffe211d7812 */ /* 0x000fe200078ec0ff */
[----:B0-----:R-:W0:Y:S01]  /*06c0*/  @!P5 LDC.64 R2, c[0x0][0x248] ;  /* 0x00009200ff02db82 */ /* 0x001e220000000a00 */
[----:B------:R-:W-:-:S02]  /*06d0*/  ISETP.NE.AND.EX P1, PT, R21, RZ, PT, P1 ;  /* 0x000000ff1500720c */ /* 0x000fc40003f25310 */
[----:B------:R-:W-:Y:S02]  /*06e0*/  CS2R R30, SRZ ;  /* 0x00000000001e7805 */ /* 0x000fe4000001ff00 */
[----:B------:R-:W-:Y:S01]  /*06f0*/  IADD3 R29, -R29, R24, RZ ;  /* 0x000000181d1d7210 */ /* 0x000fe20007ffe1ff */
[----:B------:R-:W-:Y:S01]  /*0700*/  @P2 IMAD R15, R26, UR5, R23 ;  /* 0x000000051a0f2c24 */ /* 0x000fe2000f8e0217 */
[----:B------:R-:W-:Y:S02]  /*0710*/  SHF.R.S32.HI R33, RZ, 0x1, R33 ;  /* 0x00000001ff217819 */ /* 0x000fe40000011421 */
[----:B------:R-:W-:Y:S01]  /*0720*/  SHF.L.U32 R86, R29, 0x2, RZ ;  /* 0x000000021d567819 */ /* 0x000fe200000006ff */
[----:B------:R-:W2:Y:S01]  /*0730*/  @P2 LDC.64 R6, c[0x0][0x2e0] ;  /* 0x0000b800ff062b82 */ /* 0x000ea20000000a00 */
[----:B------:R-:W-:Y:S01]  /*0740*/  @P2 IMAD R11, R15, 0x80, R12 ;  /* 0x000000800f0b2824 */ /* 0x000fe200078e020c */
[----:B------:R-:W-:Y:S01]  /*0750*/  SHF.R.S32.HI R0, RZ, 0x1f, R28 ;  /* 0x0000001fff007819 */ /* 0x000fe2000001141c */
[----:B------:R-:W-:Y:S01]  /*0760*/  IMAD R38, R33, 0x8, R22 ;  /* 0x0000000821267824 */ /* 0x000fe200078e0216 */
[----:B------:R-:W-:-:S02]  /*0770*/  @!P5 LEA R9, R19, R86, 0x3 ;  /* 0x000000561309d211 */ /* 0x000fc400078e18ff */
[----:B------:R-:W-:Y:S02]  /*0780*/  CS2R R14, SRZ ;  /* 0x00000000000e7805 */ /* 0x000fe4000001ff00 */
[----:B------:R-:W-:Y:S02]  /*0790*/  @P1 LEA R8, P3, R28, R20, 0x2 ;  /* 0x000000141c081211 */ /* 0x000fe400078610ff */
[-C--:B-1----:R-:W-:Y:S01]  /*07a0*/  IABS R17, R16.reuse ;  /* 0x0000001000117213 */ /* 0x082fe20000000000 */
[----:B------:R-:W-:Y:S01]  /*07b0*/  @!P5 IMAD R9, R38, R16, R9 ;  /* 0x000000102609d224 */ /* 0x000fe200078e0209 */
[----:B------:R-:W-:-:S04]  /*07c0*/  ISETP.EQ.U32.AND P0, PT, RZ, UR6, PT ;  /* 0x00000006ff007c0c */ /* 0x000fc8000bf02070 */
[----:B------:R-:W-:Y:S01]  /*07d0*/  ISETP.EQ.OR.EX P0, PT, RZ, UR7, P5, P0 ;  /* 0x00000007ff007c0c */ /* 0x000fe2000af02700 */
[----:B0-----:R-:W-:Y:S01]  /*07e0*/  @!P5 IMAD.WIDE R2, R9, 0x2, R2 ;  /* 0x000000020902d825 */ /* 0x001fe200078e0202 */
[----:B------:R-:W-:-:S03]  /*07f0*/  @P1 LEA.HI.X R9, R28, R21, R0, 0x2, P3 ;  /* 0x000000151c091211 */ /* 0x000fc600018f1400 */
        /* <DEDUP_REMOVED lines=8> */
[----:B-1----:R-:W-:-:S05]  /*0880*/  @!P0 IMAD.WIDE R4, R13, 0x2, R4 ;  /* 0x000000020d048825 */ /* 0x002fca00078e0204 */
[----:B------:R1:W5:Y:S01]  /*0890*/  @!P0 LDG.E.64 R14, desc[UR36][R4.64] ;  /* 0x00000024040e8981 */ /* 0x000362000c1e1b00 */
[----:B0-----:R-:W-:-:S04]  /*08a0*/  IADD3 R10, R0, 0xffffffe, RZ ;  /* 0x0ffffffe000a7810 */ /* 0x001fc80007ffe0ff */
[----:B------:R0:W2:Y:S01]  /*08b0*/  F2I.FTZ.U32.TRUNC.NTZ R11, R10 ;  /* 0x0000000a000b7305 */ /* 0x0000a2000021f000 */
[----:B-1----:R-:W1:Y:S01]  /*08c0*/  LDC R5, c[0x0][0x290] ;  /* 0x0000a400ff057b82 */ /* 0x002e620000000800 */
[----:B0-----:R-:W-:Y:S01]  /*08d0*/  HFMA2.MMA R10, -RZ, RZ, 0, 0 ;  /* 0x00000000ff0a7435 */ /* 0x001fe200000001ff */
[----:B--2---:R-:W-:-:S04]  /*08e0*/  IMAD.MOV R8, RZ, RZ, -R11 ;  /* 0x000000ffff087224 */ /* 0x004fc800078e0a0b */
[----:B------:R-:W-:-:S05]  /*08f0*/  IMAD R3, R8, R17, RZ ;  /* 0x0000001108037224 */ /* 0x000fca00078e02ff */
[----:B------:R-:W-:-:S06]  /*0900*/  IMAD.HI.U32 R11, R11, R3, R10 ;  /* 0x000000030b0b7227 */ /* 0x000fcc00078e000a */
[----:B------:R-:W-:-:S04]  /*0910*/  IMAD.HI.U32 R11, R11, R18, RZ ;  /* 0x000000120b0b7227 */ /* 0x000fc800078e00ff */
[----:B------:R-:W-:-:S04]  /*0920*/  IMAD.MOV R11, RZ, RZ, -R11 ;  /* 0x000000ffff0b7224 */ /* 0x000fc800078e0a0b */
[----:B------:R-:W-:-:S05]  /*0930*/  IMAD R18, R17, R11, R18 ;  /* 0x0000000b11127224 */ /* 0x000fca00078e0212 */
[----:B------:R-:W-:Y:S02]  /*0940*/  ISETP.GT.U32.AND P0, PT, R17, R18, PT ;  /* 0x000000121100720c */ /* 0x000fe40003f04070 */
[----:B------:R-:W-:-:S11]  /*0950*/  ISETP.NE.AND P4, PT, R39, RZ, PT ;  /* 0x000000ff2700720c */ /* 0x000fd60003f85270 */
        /* <DEDUP_REMOVED lines=8> */
[----:B-1----:R-:W-:Y:S06]  /*09e0*/  @P4 BRA `(.L_x_146) ;  /* 0x0000000000284947 */ /* 0x002fec0003800000 */
        /* <DEDUP_REMOVED lines=9> */
.L_x_147:
[----:B------:R-:W-:Y:S05]  /*0a80*/  BSYNC B0 ;  /* 0x0000000000007941 */ /* 0x000fea0003800000 */
.L_x_146:
[----:B-----5:R-:W-:Y:S01]  /*0a90*/  @!P4 HFMA2.MMA R31, R31, 1, 1, R35 ;  /* 0x3c003c001f1fc835 */ /* 0x020fe20000000023 */
[----:B------:R-:W-:Y:S01]  /*0aa0*/  @!P3 IMAD.MOV R18, RZ, RZ, -R18 ;  /* 0x000000ffff12b224 */ /* 0x000fe200078e0a12 */
[----:B------:R-:W-:Y:S01]  /*0ab0*/  SHF.R.S32.HI R3, RZ, 0x1f, R0 ;  /* 0x0000001fff037819 */ /* 0x000fe20000011400 */
[----:B------:R-:W-:Y:S01]  /*0ac0*/  @!P4 HADD2 R30, R30, R34 ;  /* 0x000000221e1ec230 */ /* 0x000fe20000000000 */
[----:B------:R-:W-:Y:S01]  /*0ad0*/  @!P1 LOP3.LUT R18, RZ, R16, RZ, 0x33, !PT ;  /* 0x00000010ff129212 */ /* 0x000fe200078e33ff */
[----:B------:R-:W-:Y:S01]  /*0ae0*/  ULDC.U8 UR4, c[0x0][0x294] ;  /* 0x0000a50000047ab9 */ /* 0x000fe20000000000 */
[----:B------:R-:W-:Y:S01]  /*0af0*/  ISETP.NE.AND P1, PT, R39, RZ, PT ;  /* 0x000000ff2700720c */ /* 0x000fe20003f25270 */
[----:B------:R-:W-:Y:S01]  /*0b00*/  @P2 HMUL2 R30, R30, R6 ;  /* 0x000000061e1e2232 */ /* 0x000fe20000000000 */
[----:B------:R-:W-:Y:S01]  /*0b10*/  LEA.HI R3, R3, R0, RZ, 0x2 ;  /* 0x0000000003037211 */ /* 0x000fe200078f10ff */
[----:B------:R-:W-:Y:S01]  /*0b20*/  @P2 HFMA2.MMA R31, R31, R7, -RZ ;  /* 0x000000071f1f2235 */ /* 0x000fe200001000ff */
[----:B------:R-:W-:Y:S01]  /*0b30*/  P2R R0, PR, RZ, 0x2 ;  /* 0x00000002ff007803 */ /* 0x000fe20000000000 */
[----:B------:R-:W-:Y:S01]  /*0b40*/  HFMA2.MMA R37, R37, 1, 1, R15 ;  /* 0x3c003c0025257835 */ /* 0x000fe2000000000f */
[----:B------:R-:W-:Y:S01]  /*0b50*/  ISETP.GT.AND P2, PT, R5, RZ, PT ;  /* 0x000000ff0500720c */ /* 0x000fe20003f44270 */
[----:B------:R-:W-:Y:S01]  /*0b60*/  HADD2 R36, R36, R14 ;  /* 0x0000000e24247230 */ /* 0x000fe20000000000 */
[----:B------:R-:W-:Y:S01]  /*0b70*/  ISETP.NE.AND P1, PT, RZ, UR4, PT ;  /* 0x00000004ff007c0c */ /* 0x000fe2000bf25270 */
[----:B------:R-:W-:Y:S01]  /*0b80*/  IMAD R32, R41, UR5, RZ ;  /* 0x0000000529207c24 */ /* 0x000fe2000f8e02ff */
[----:B------:R-:W-:-:S02]  /*0b90*/  SHF.L.U32 R3, R3, 0x2, RZ ;  /* 0x0000000203037819 */ /* 0x000fc400000006ff */
[----:B------:R-:W-:Y:S02]  /*0ba0*/  ISETP.GE.AND P0, PT, R24, 0x20, PT ;  /* 0x000000201800780c */ /* 0x000fe40003f06270 */
[----:B------:R-:W-:-:S05]  /*0bb0*/  LOP3.LUT R17, R3, 0xfffffff0, RZ, 0xc0, !PT ;  /* 0xfffffff003117812 */ /* 0x000fca00078ec0ff */
[----:B------:R-:W-:Y:S02]  /*0bc0*/  VIADD R16, R17, UR38 ;  /* 0x0000002611107c36 */ /* 0x000fe40008000000 */
        /* <DEDUP_REMOVED lines=10> */
[----:B0-----:R-:W-:-:S02]  /*0c70*/  IADD3 R2, R0, 0xffffffe, RZ ;  /* 0x0ffffffe00027810 */ /* 0x001fc40007ffe0ff */
[----:B------:R-:W-:-:S04]  /*0c80*/  IADD3 R0, RZ, -R8, RZ ;  /* 0x80000008ff007210 */ /* 0x000fc80007ffe0ff */
[----:B------:R0:W1:Y:S02]  /*0c90*/  F2I.FTZ.U32.TRUNC.NTZ R3, R2 ;  /* 0x0000000200037305 */ /* 0x000064000021f000 */
[----:B0-----:R-:W-:Y:S02]  /*0ca0*/  IMAD.MOV.U32 R2, RZ, RZ, RZ ;  /* 0x000000ffff027224 */ /* 0x001fe400078e00ff */
[----:B-1----:R-:W-:-:S04]  /*0cb0*/  IMAD.MOV R4, RZ, RZ, -R3 ;  /* 0x000000ffff047224 */ /* 0x002fc800078e0a03 */
[----:B------:R-:W-:Y:S01]  /*0cc0*/  IMAD R9, R4, R7, RZ ;  /* 0x0000000704097224 */ /* 0x000fe200078e02ff */
[----:B------:R-:W-:-:S03]  /*0cd0*/  MOV R4, R6 ;  /* 0x0000000600047202 */ /* 0x000fc60000000f00 */
[----:B------:R-:W-:-:S06]  /*0ce0*/  IMAD.HI.U32 R3, R3, R9, R2 ;  /* 0x0000000903037227 */ /* 0x000fcc00078e0002 */
[----:B------:R-:W-:-:S04]  /*0cf0*/  IMAD.HI.U32 R3, R3, R4, RZ ;  /* 0x0000000403037227 */ /* 0x000fc800078e00ff */
[----:B------:R-:W-:-:S05]  /*0d00*/  IMAD R0, R3, R0, R4 ;  /* 0x0000000003007224 */ /* 0x000fca00078e0204 */
[----:B------:R-:W-:-:S13]  /*0d10*/  ISETP.GT.U32.AND P1, PT, R7, R0, PT ;  /* 0x000000000700720c */ /* 0x000fda0003f24070 */
[----:B------:R-:W-:Y:S01]  /*0d20*/  @!P1 IMAD.IADD R0, R0, 0x1, -R7 ;  /* 0x0000000100009824 */ /* 0x000fe200078e0a07 */
[----:B------:R-:W-:-:S04]  /*0d30*/  @!P1 IADD3 R3, R3, 0x1, RZ ;  /* 0x0000000103039810 */ /* 0x000fc80007ffe0ff */
[----:B------:R-:W-:Y:S02]  /*0d40*/  ISETP.GE.U32.AND P2, PT, R0, R7, PT ;  /* 0x000000070000720c */ /* 0x000fe40003f46070 */
[----:B------:R-:W-:-:S04]  /*0d50*/  LOP3.LUT R0, R12, R41, RZ, 0x3c, !PT ;  /* 0x000000290c007212 */ /* 0x000fc800078e3cff */
[----:B------:R-:W-:-:S07]  /*0d60*/  ISETP.GE.AND P1, PT, R0, RZ, PT ;  /* 0x000000ff0000720c */ /* 0x000fce0003f26270 */
[----:B------:R-:W-:Y:S01]  /*0d70*/  @P2 VIADD R3, R3, 0x1 ;  /* 0x0000000103032836 */ /* 0x000fe20000000000 */
[----:B------:R-:W-:-:S04]  /*0d80*/  ISETP.NE.AND P2, PT, R41, RZ, PT ;  /* 0x000000ff2900720c */ /* 0x000fc80003f45270 */
[----:B------:R-:W-:-:S05]  /*0d90*/  MOV R40, R3 ;  /* 0x0000000300287202 */ /* 0x000fca0000000f00 */
[----:B------:R-:W-:Y:S01]  /*0da0*/  @!P1 IMAD.MOV R40, RZ, RZ, -R40 ;  /* 0x000000ffff289224 */ /* 0x000fe200078e0a28 */
[----:B------:R-:W-:Y:S02]  /*0db0*/  ISETP.LT.AND P1, PT, R12, R5, !P0 ;  /* 0x000000050c00720c */ /* 0x000fe40004721270 */
[----:B------:R-:W-:Y:S02]  /*0dc0*/  LOP3.LUT P0, RZ, R41, 0x3, RZ, 0xc0, !PT ;  /* 0x0000000329ff7812 */ /* 0x000fe4000780c0ff */
[----:B------:R-:W-:Y:S02]  /*0dd0*/  @!P2 LOP3.LUT R40, RZ, R41, RZ, 0x33, !PT ;  /* 0x00000029ff28a212 */ /* 0x000fe400078e33ff */
[----:B------:R-:W-:Y:S02]  /*0de0*/  P2R R43, PR, RZ, 0x2 ;  /* 0x00000002ff2b7803 */ /* 0x000fe40000000000 */
[----:B------:R-:W-:-:S05]  /*0df0*/  IADD3 R0, -R40, RZ, RZ ;  /* 0x000000ff28007210 */ /* 0x000fca0007ffe1ff */
[----:B------:R-:W-:Y:S02]  /*0e00*/  IMAD R42, R41, R0, R12 ;  /* 0x00000000292a7224 */ /* 0x000fe400078e020c */
[----:B------:R-:W-:Y:S05]  /*0e10*/  @!P0 BRA `(.L_x_150) ;  /* 0x0000000000408947 */ /* 0x000fea0003800000 */
[----:B------:R-:W-:Y:S01]  /*0e20*/  MOV R0, 0x0 ;  /* 0x0000000000007802 */ /* 0x000fe20000000f00 */
[----:B------:R-:W-:Y:S01]  /*0e30*/  ULDC.64 UR4, c[0x4][0xc8] ;  /* 0x0100320000047ab9 */ /* 0x000fe20000000a00 */
[----:B------:R-:W-:Y:S01]  /*0e40*/  ULDC.64 UR6, c[0x4][0xb8] ;  /* 0x01002e0000067ab9 */ /* 0x000fe20000000a00 */
[----:B------:R-:W-:Y:S01]  /*0e50*/  IMAD.U32 R4, RZ, RZ, UR4 ;  /* 0x00000004ff047e24 */ /* 0x000fe2000f8e00ff */
[----:B------:R0:W1:Y:S01]  /*0e60*/  LDC.64 R2, c[0x4][R0] ;  /* 0x0100000000027b82 */ /* 0x0000620000000a00 */
[----:B------:R-:W-:Y:S01]  /*0e70*/  MOV R5, UR5 ;  /* 0x0000000500057c02 */ /* 0x000fe20008000f00 */
[----:B------:R-:W-:Y:S01]  /*0e80*/  ULDC.64 UR4, c[0x4][0xd0] ;  /* 0x0100340000047ab9 */ /* 0x000fe20000000a00 */
[----:B------:R-:W-:Y:S01]  /*0e90*/  HFMA2.MMA R12, -RZ, RZ, 0, 5.9604644775390625e-08 ;  /* 0x00000001ff0c7435 */ /* 0x000fe200000001ff */
[----:B------:R-:W-:Y:S01]  /*0ea0*/  IMAD.U32 R6, RZ, RZ, UR4 ;  /* 0x00000004ff067e24 */ /* 0x000fe2000f8e00ff */
[----:B------:R-:W-:Y:S01]  /*0eb0*/  MOV R7, UR5 ;  /* 0x0000000500077c02 */ /* 0x000fe20008000f00 */
[----:B------:R-:W-:Y:S01]  /*0ec0*/  IMAD.U32 R10, RZ, RZ, UR6 ;  /* 0x00000006ff0a7e24 */ /* 0x000fe2000f8e00ff */
[----:B------:R-:W-:Y:S01]  /*0ed0*/  MOV R11, UR7 ;  /* 0x00000007000b7c02 */ /* 0x000fe20008000f00 */
[----:B------:R-:W-:-:S02]  /*0ee0*/  IMAD.MOV.U32 R8, RZ, RZ, 0x53f ;  /* 0x0000053fff087424 */ /* 0x000fc400078e00ff */
[----:B0-----:R-:W-:-:S07]  /*0ef0*/  IMAD.MOV.U32 R13, RZ, RZ, RZ ;  /* 0x000000ffff0d7224 */ /* 0x001fce00078e00ff */
[----:B------:R-:W-:-:S07]  /*0f00*/  LEPC R20, `(.L_x_150) ;  /* 0x000000001014794e */ /* 0x000fce0000000000 */
[----:B-1----:R-:W-:Y:S05]  /*0f10*/  CALL.ABS.NOINC R2 ;  /* 0x0000000002007343 */ /* 0x002fea0003c00000 */
.L_x_150:
        /* <DEDUP_REMOVED lines=9> */
.L_x_151:
        /* <DEDUP_REMOVED lines=13> */
[----:B------:R-:W-:-:S03]  /*1080*/  ISETP.NE.AND P0, PT, R39, RZ, PT ;  /* 0x000000ff2700720c */ /* 0x000fc60003f05270 */
[----:B------:R-:W-:Y:S01]  /*1090*/  IMAD R41, R41, 0x2, R13 ;  /* 0x0000000229297824 */ /* 0x000fe200078e020d */
[----:B------:R-:W-:Y:S04]  /*10a0*/  LDS R0, [R13] ;  /* 0x000000000d007984 */ /* 0x000fe80000000800 */
[----:B0-----:R-:W0:Y:S02]  /*10b0*/  LDS R37, [R41] ;  /* 0x0000000029257984 */ /* 0x001e240000000800 */
[C-C-:B0-----:R-:W-:Y:S02]  /*10c0*/  PRMT R36, R0.reuse, 0x5410, R37.reuse ;  /* 0x0000541000247816 */ /* 0x141fe40000000025 */
[----:B------:R-:W-:Y:S01]  /*10d0*/  PRMT R37, R0, 0x7632, R37 ;  /* 0x0000763200257816 */ /* 0x000fe20000000025 */
[----:B------:R-:W-:Y:S06]  /*10e0*/  @!P0 BRA `(.L_x_155) ;  /* 0x0000000000a48947 */ /* 0x000fec0003800000 */
[----:B------:R-:W-:-:S04]  /*10f0*/  LEA.HI R0, R3, R3, RZ, 0x1 ;  /* 0x0000000303007211 */ /* 0x000fc800078f08ff */
[----:B------:R-:W-:-:S04]  /*1100*/  SHF.L.U32 R0, R0, 0x1, RZ ;  /* 0x0000000100007819 */ /* 0x000fc800000006ff */
[----:B------:R-:W-:-:S04]  /*1110*/  LOP3.LUT R4, R0, 0xfffffffc, RZ, 0xc0, !PT ;  /* 0xfffffffc00047812 */ /* 0x000fc800078ec0ff */
[----:B------:R-:W-:-:S13]  /*1120*/  ISETP.GE.AND P0, PT, R4, R6, PT ;  /* 0x000000060400720c */ /* 0x000fda0003f06270 */
[----:B------:R-:W-:Y:S05]  /*1130*/  @P0 BRA `(.L_x_156) ;  /* 0x00000004009c0947 */ /* 0x000fea0003800000 */
[----:B------:R-:W-:Y:S01]  /*1140*/  I2FP.F32.S32 R0, R6 ;  /* 0x0000000600007245 */ /* 0x000fe20000201400 */
[----:B------:R-:W-:Y:S01]  /*1150*/  VIADD R2, R4, 0x2 ;  /* 0x0000000204027836 */ /* 0x000fe20000000000 */
[----:B------:R-:W-:Y:S02]  /*1160*/  ULDC UR4, c[0x0][0x29c] ;  /* 0x0000a70000047ab9 */ /* 0x000fe40000000800 */
[----:B------:R0:W1:Y:S02]  /*1170*/  MUFU.RCP R5, R0 ;  /* 0x0000000000057308 */ /* 0x0000640000001000 */
[----:B------:R-:W-:Y:S02]  /*1180*/  I2FP.F32.S32 R2, R2 ;  /* 0x0000000200027245 */ /* 0x000fe40000201400 */
[----:B0-----:R-:W-:-:S03]  /*1190*/  I2FP.F32.S32 R0, UR4 ;  /* 0x0000000400007c45 */ /* 0x001fc60008201400 */
[----:B-1----:R-:W-:Y:S01]  /*11a0*/  FMUL.FTZ R3, R2, R5 ;  /* 0x0000000502037220 */ /* 0x002fe20000410000 */
[----:B------:R-:W-:-:S03]  /*11b0*/  I2FP.F32.S32 R2, R4 ;  /* 0x0000000400027245 */ /* 0x000fc60000201400 */
[----:B------:R-:W-:Y:S02]  /*11c0*/  FMUL.FTZ R3, R3, 13.28771209716796875 ;  /* 0x41549a7803037820 */ /* 0x000fe40000410000 */
[----:B------:R-:W-:-:S04]  /*11d0*/  FMUL.FTZ R2, R2, R5 ;  /* 0x0000000502027220 */ /* 0x000fc80000410000 */
[----:B------:R-:W-:Y:S01]  /*11e0*/  FMUL.FTZ R2, R2, 13.28771209716796875 ;  /* 0x41549a7802027820 */ /* 0x000fe20000410000 */
[----:B------:R-:W0:Y:S08]  /*11f0*/  MUFU.EX2 R3, -R3 ;  /* 0x8000000300037308 */ /* 0x000e300000000800 */
[----:B------:R1:W2:Y:S01]  /*1200*/  MUFU.EX2 R5, -R2 ;  /* 0x8000000200057308 */ /* 0x0002a20000000800 */
[----:B0-----:R-:W-:Y:S01]  /*1210*/  FMUL.FTZ R4, R0, R3 ;  /* 0x0000000300047220 */ /* 0x001fe20000410000 */
[----:B-1----:R-:W-:-:S02]  /*1220*/  HADD2.F32 R2, -RZ, R36.H1_H1 ;  /* 0x30000024ff027230 */ /* 0x002fc40000004100 */
[----:B------:R-:W-:Y:S02]  /*1230*/  HADD2.F32 R36, -RZ, R36.H0_H0 ;  /* 0x20000024ff247230 */ /* 0x000fe40000004100 */
[----:B------:R-:W-:Y:S01]  /*1240*/  FMUL.RZ R10, R4, 0.15915493667125701904 ;  /* 0x3e22f983040a7820 */ /* 0x000fe2000040c000 */
[----:B--2---:R-:W-:-:S03]  /*1250*/  FMUL.FTZ R0, R0, R5 ;  /* 0x0000000500007220 */ /* 0x004fc60000410000 */
[----:B------:R-:W0:Y:S01]  /*1260*/  MUFU.COS R4, R10 ;  /* 0x0000000a00047308 */ /* 0x000e220000000000 */
[--C-:B------:R-:W-:Y:S02]  /*1270*/  HADD2.F32 R5, -RZ, R37.reuse.H1_H1 ;  /* 0x30000025ff057230 */ /* 0x100fe40000004100 */
[----:B------:R-:W-:Y:S01]  /*1280*/  FMUL.RZ R8, R0, 0.15915493667125701904 ;  /* 0x3e22f98300087820 */ /* 0x000fe2000040c000 */
[----:B------:R-:W-:-:S04]  /*1290*/  HADD2.F32 R37, -RZ, R37.H0_H0 ;  /* 0x20000025ff257230 */ /* 0x000fc80000004100 */
        /* <DEDUP_REMOVED lines=14> */
.L_x_155:
        /* <DEDUP_REMOVED lines=13> */
[----:B------:R-:W-:Y:S01]  /*1450*/  VIADD R0, R5, 0x2 ;  /* 0x0000000205007836 */ /* 0x000fe20000000000 */
[----:B------:R-:W-:Y:S01]  /*1460*/  ULDC UR4, c[0x0][0x29c] ;  /* 0x0000a70000047ab9 */ /* 0x000fe20000000800 */
[--C-:B------:R-:W-:Y:S01]  /*1470*/  HADD2.F32 R9, -RZ, R37.reuse.H1_H1 ;  /* 0x30000025ff097230 */ /* 0x100fe20000004100 */
[----:B------:R0:W1:Y:S01]  /*1480*/  MUFU.RCP R7, R6 ;  /* 0x0000000600077308 */ /* 0x0000620000001000 */
[----:B------:R-:W-:Y:S01]  /*1490*/  HADD2.F32 R14, -RZ, R37.H0_H0 ;  /* 0x20000025ff0e7230 */ /* 0x000fe20000004100 */
[----:B------:R-:W-:Y:S01]  /*14a0*/  I2FP.F32.S32 R0, R0 ;  /* 0x0000000000007245 */ /* 0x000fe20000201400 */
[--C-:B0-----:R-:W-:Y:S02]  /*14b0*/  HADD2.F32 R6, -RZ, R31.reuse.H1_H1 ;  /* 0x3000001fff067230 */ /* 0x101fe40000004100 */
[----:B------:R-:W-:Y:S02]  /*14c0*/  HADD2.F32 R31, -RZ, R31.H0_H0 ;  /* 0x2000001fff1f7230 */ /* 0x000fe40000004100 */
[----:B-1----:R-:W-:-:S04]  /*14d0*/  FMUL.FTZ R0, R0, R7 ;  /* 0x0000000700007220 */ /* 0x002fc80000410000 */
[----:B------:R-:W-:Y:S01]  /*14e0*/  FMUL.FTZ R3, R0, 13.28771209716796875 ;  /* 0x41549a7800037820 */ /* 0x000fe20000410000 */
[----:B------:R-:W-:-:S05]  /*14f0*/  I2FP.F32.S32 R0, R5 ;  /* 0x0000000500007245 */ /* 0x000fca0000201400 */
[----:B------:R-:W0:Y:S01]  /*1500*/  MUFU.EX2 R3, -R3 ;  /* 0x8000000300037308 */ /* 0x000e220000000800 */
[----:B------:R-:W-:-:S04]  /*1510*/  FMUL.FTZ R0, R0, R7 ;  /* 0x0000000700007220 */ /* 0x000fc80000410000 */
[----:B------:R-:W-:Y:S01]  /*1520*/  FMUL.FTZ R2, R0, 13.28771209716796875 ;  /* 0x41549a7800027820 */ /* 0x000fe20000410000 */
[----:B------:R-:W-:-:S03]  /*1530*/  IADD3 R0, -R118, UR4, RZ ;  /* 0x0000000476007c10 */ /* 0x000fc6000fffe1ff */
[----:B------:R-:W1:Y:S01]  /*1540*/  MUFU.EX2 R7, -R2 ;  /* 0x8000000200077308 */ /* 0x000e620000000800 */
[----:B------:R-:W-:-:S05]  /*1550*/  I2FP.F32.S32 R0, R0 ;  /* 0x0000000000007245 */ /* 0x000fca0000201400 */
[----:B0-----:R-:W-:-:S04]  /*1560*/  FMUL.FTZ R4, R0, R3 ;  /* 0x0000000300047220 */ /* 0x001fc80000410000 */
[----:B------:R-:W-:-:S04]  /*1570*/  FMUL.RZ R8, R4, 0.15915493667125701904 ;  /* 0x3e22f98304087820 */ /* 0x000fc8000040c000 */
[----:B------:R-:W0:Y:S01]  /*1580*/  MUFU.SIN R5, R8 ;  /* 0x0000000800057308 */ /* 0x000e220000000400 */
[----:B-1----:R-:W-:-:S04]  /*1590*/  FMUL.FTZ R0, R0, R7 ;  /* 0x0000000700007220 */ /* 0x002fc80000410000 */
[----:B------:R-:W-:-:S03]  /*15a0*/  FMUL.RZ R10, R0, 0.15915493667125701904 ;  /* 0x3e22f983000a7820 */ /* 0x000fc6000040c000 */
[----:B------:R-:W1:Y:S08]  /*15b0*/  MUFU.COS R4, R8 ;  /* 0x0000000800047308 */ /* 0x000e700000000000 */
[----:B------:R-:W2:Y:S01]  /*15c0*/  MUFU.SIN R3, R10 ;  /* 0x0000000a00037308 */ /* 0x000ea20000000400 */
[----:B0-----:R-:W-:-:S07]  /*15d0*/  FMUL.FTZ R7, R9, R5 ;  /* 0x0000000509077220 */ /* 0x001fce0000410000 */
[----:B------:R-:W0:Y:S01]  /*15e0*/  MUFU.COS R0, R10 ;  /* 0x0000000a00007308 */ /* 0x000e220000000000 */
[----:B-1----:R-:W-:Y:S01]  /*15f0*/  FMUL.FTZ R2, R9, R4 ;  /* 0x0000000409027220 */ /* 0x002fe20000410000 */
[CC--:B------:R-:W-:Y:S01]  /*1600*/  FMUL.FTZ R9, R5.reuse, R6.reuse ;  /* 0x0000000605097220 */ /* 0x0c0fe20000410000 */
[----:B------:R-:W-:Y:S01]  /*1610*/  FMUL.FTZ R8, R4, R6 ;  /* 0x0000000604087220 */ /* 0x000fe20000410000 */
[C---:B------:R-:W-:Y:S01]  /*1620*/  FFMA.FTZ R37, R14.reuse, R4, -R7 ;  /* 0x000000040e257223 */ /* 0x040fe20000010807 */
[----:B------:R-:W-:Y:S01]  /*1630*/  FFMA.FTZ R6, R14, R5, R2 ;  /* 0x000000050e067223 */ /* 0x000fe20000010002 */
[-C--:B------:R-:W-:Y:S01]  /*1640*/  FFMA.FTZ R9, R4, R31.reuse, -R9 ;  /* 0x0000001f04097223 */ /* 0x080fe20000010809 */
[----:B------:R-:W-:Y:S02]  /*1650*/  HADD2.F32 R2, -RZ, R36.H1_H1 ;  /* 0x30000024ff027230 */ /* 0x000fe40000004100 */
[----:B------:R-:W-:Y:S01]  /*1660*/  FFMA.FTZ R8, R5, R31, R8 ;  /* 0x0000001f05087223 */ /* 0x000fe20000010008 */
[--C-:B------:R-:W-:Y:S01]  /*1670*/  HADD2.F32 R4, -RZ, R30.reuse.H1_H1 ;  /* 0x3000001eff047230 */ /* 0x100fe20000004100 */
[----:B------:R-:W-:Y:S01]  /*1680*/  F2FP.F16.F32.PACK_AB R37, R6, R37 ;  /* 0x000000250625723e */ /* 0x000fe200000000ff */
[----:B------:R-:W-:-:S02]  /*1690*/  HADD2.F32 R30, -RZ, R30.H0_H0 ;  /* 0x2000001eff1e7230 */ /* 0x000fc40000004100 */
[----:B--2---:R-:W-:Y:S01]  /*16a0*/  FMUL.FTZ R5, R2, R3 ;  /* 0x0000000302057220 */ /* 0x004fe20000410000 */
[----:B------:R-:W-:Y:S02]  /*16b0*/  HADD2.F32 R36, -RZ, R36.H0_H0 ;  /* 0x20000024ff247230 */ /* 0x000fe40000004100 */
[C---:B------:R-:W-:Y:S01]  /*16c0*/  FMUL.FTZ R7, R3.reuse, R4 ;  /* 0x0000000403077220 */ /* 0x040fe20000410000 */
[----:B------:R-:W-:Y:S01]  /*16d0*/  F2FP.F16.F32.PACK_AB R31, R8, R9 ;  /* 0x00000009081f723e */ /* 0x000fe200000000ff */
[----:B0-----:R-:W-:Y:S01]  /*16e0*/  FMUL.FTZ R2, R2, R0 ;  /* 0x0000000002027220 */ /* 0x001fe20000410000 */
[C---:B------:R-:W-:Y:S01]  /*16f0*/  FMUL.FTZ R4, R0.reuse, R4 ;  /* 0x0000000400047220 */ /* 0x040fe20000410000 */
[----:B------:R-:W-:Y:S01]  /*1700*/  FFMA.FTZ R7, R0, R30, -R7 ;  /* 0x0000001e00077223 */ /* 0x000fe20000010807 */
[C---:B------:R-:W-:Y:S01]  /*1710*/  FFMA.FTZ R5, R36.reuse, R0, -R5 ;  /* 0x0000000024057223 */ /* 0x040fe20000010805 */
[----:B------:R-:W-:Y:S01]  /*1720*/  FFMA.FTZ R2, R36, R3, R2 ;  /* 0x0000000324027223 */ /* 0x000fe20000010002 */
[----:B------:R-:W-:-:S04]  /*1730*/  FFMA.FTZ R30, R3, R30, R4 ;  /* 0x0000001e031e7223 */ /* 0x000fc80000010004 */
[----:B------:R-:W-:Y:S02]  /*1740*/  F2FP.F16.F32.PACK_AB R36, R2, R5 ;  /* 0x000000050224723e */ /* 0x000fe400000000ff */
[----:B------:R-:W-:-:S07]  /*1750*/  F2FP.F16.F32.PACK_AB R30, R30, R7 ;  /* 0x000000071e1e723e */ /* 0x000fce00000000ff */
.L_x_158:
[----:B------:R-:W-:Y:S05]  /*1760*/  BSYNC B2 ;  /* 0x0000000000027941 */ /* 0x000fea0003800000 */
.L_x_157:
[C-C-:B------:R-:W-:Y:S02]  /*1770*/  PRMT R0, R30.reuse, 0x5410, R31.reuse ;  /* 0x000054101e007816 */ /* 0x140fe4000000001f */
[----:B------:R-:W-:-:S03]  /*1780*/  PRMT R2, R30, 0x7632, R31 ;  /* 0x000076321e027816 */ /* 0x000fc6000000001f */
[----:B------:R0:W-:Y:S04]  /*1790*/  STS [R15], R0 ;  /* 0x000000000f007388 */ /* 0x0001e80000000800 */
[----:B------:R0:W-:Y:S02]  /*17a0*/  STS [R21], R2 ;  /* 0x0000000215007388 */ /* 0x0001e40000000800 */
.L_x_156:
[----:B------:R-:W-:Y:S05]  /*17b0*/  BSYNC B1 ;  /* 0x0000000000017941 */ /* 0x000fea0003800000 */
.L_x_154:
[C-C-:B0-----:R-:W-:Y:S02]  /*17c0*/  PRMT R0, R36.reuse, 0x5410, R37.reuse ;  /* 0x0000541024007816 */ /* 0x141fe40000000025 */
[----:B------:R-:W-:-:S03]  /*17d0*/  PRMT R2, R36, 0x7632, R37 ;  /* 0x0000763224027816 */ /* 0x000fc60000000025 */
[----:B------:R1:W-:Y:S04]  /*17e0*/  STS [R13], R0 ;  /* 0x000000000d007388 */ /* 0x0003e80000000800 */
[----:B------:R1:W-:Y:S02]  /*17f0*/  STS [R41], R2 ;  /* 0x0000000229007388 */ /* 0x0003e40000000800 */
.L_x_153:
[----:B------:R-:W-:Y:S05]  /*1800*/  BSYNC B0 ;  /* 0x0000000000007941 */ /* 0x000fea0003800000 */
.L_x_152:
[----:B------:R-:W-:Y:S06]  /*1810*/  BAR.SYNC.DEFER_BLOCKING 0x0 ;  /* 0x0000000000007b1d */ /* 0x000fec0000010000 */
[----:B------:R-:W-:Y:S04]  /*1820*/  BSSY B0, `(.L_x_159) ;  /* 0x0000005000007945 */ /* 0x000fe80003800000 */
[----:B------:R-:W-:Y:S05]  /*1830*/  @!P6 BRA `(.L_x_160) ;  /* 0x00000000000ce947 */ /* 0x000fea0003800000 */
[----:B------:R-:W-:Y:S01]  /*1840*/  ISETP.NE.AND P0, PT, R39, RZ, PT ;  /* 0x000000ff2700720c */ /* 0x000fe20003f05270 */
[----:B0-----:R2:W3:-:S12]  /*1850*/  LDS.64 R36, [R11] ;  /* 0x000000000b247984 */ /* 0x0014d80000000a00 */
[----:B------:R2:W4:Y:S02]  /*1860*/  @!P0 LDS.64 R30, [R12] ;  /* 0x000000000c1e8984 */ /* 0x0005240000000a00 */
.L_x_160:
[----:B------:R-:W-:Y:S05]  /*1870*/  BSYNC B0 ;  /* 0x0000000000007941 */ /* 0x000fea0003800000 */
.L_x_159:
[----:B------:R-:W-:Y:S06]  /*1880*/  BAR.SYNC.DEFER_BLOCKING 0x0 ;  /* 0x0000000000007b1d */ /* 0x000fec0000010000 */
[----:B------:R-:W-:Y:S05]  /*1890*/  BRA `(.L_x_149) ;  /* 0x0000000400707947 */ /* 0x000fea0003800000 */
.L_x_148:
[----:B------:R-:W-:Y:S01]  /*18a0*/  ISETP.NE.AND P0, PT, R39, RZ, PT ;  /* 0x000000ff2700720c */ /* 0x000fe20003f05270 */
[----:B------:R-:W-:Y:S01]  /*18b0*/  BSSY B0, `(.L_x_149) ;  /* 0x000005a000007945 */ /* 0x000fe20003800000 */
[----:B------:R-:W-:-:S11]  /*18c0*/  IADD3 R39, -R118, R39, RZ ;  /* 0x0000002776277210 */ /* 0x000fd60007ffe1ff */
[----:B------:R-:W-:Y:S05]  /*18d0*/  @!P0 BRA `(.L_x_161) ;  /* 0x0000000000948947 */ /* 0x000fea0003800000 */
[----:B------:R-:W-:-:S13]  /*18e0*/  ISETP.GE.AND P0, PT, R12, R5, PT ;  /* 0x000000050c00720c */ /* 0x000fda0003f06270 */
[----:B------:R-:W-:Y:S05]  /*18f0*/  @P0 BRA `(.L_x_162) ;  /* 0x0000000400540947 */ /* 0x000fea0003800000 */
[----:B------:R-:W-:Y:S01]  /*1900*/  I2FP.F32.S32 R4, R5 ;  /* 0x0000000500047245 */ /* 0x000fe20000201400 */
[----:B------:R-:W-:Y:S01]  /*1910*/  VIADD R0, R12, 0x2 ;  /* 0x000000020c007836 */ /* 0x000fe20000000000 */
[----:B------:R-:W-:Y:S01]  /*1920*/  I2FP.F32.S32 R12, R12 ;  /* 0x0000000c000c7245 */ /* 0x000fe20000201400 */
[--C-:B------:R-:W-:Y:S01]  /*1930*/  HADD2.F32 R9, -RZ, R37.reuse.H1_H1 ;  /* 0x30000025ff097230 */ /* 0x100fe20000004100 */
[----:B------:R-:W0:Y:S01]  /*1940*/  MUFU.RCP R5, R4 ;  /* 0x0000000400057308 */ /* 0x000e220000001000 */
[----:B------:R-:W-:Y:S01]  /*1950*/  HADD2.F32 R37, -RZ, R37.H0_H0 ;  /* 0x20000025ff257230 */ /* 0x000fe20000004100 */
[----:B------:R-:W-:-:S05]  /*1960*/  I2FP.F32.S32 R0, R0 ;  /* 0x0000000000007245 */ /* 0x000fca0000201400 */
[-C--:B0-----:R-:W-:Y:S01]  /*1970*/  FMUL.FTZ R0, R0, R5.reuse ;  /* 0x0000000500007220 */ /* 0x081fe20000410000 */
[----:B------:R-:W-:-:S03]  /*1980*/  FMUL.FTZ R12, R12, R5 ;  /* 0x000000050c0c7220 */ /* 0x000fc60000410000 */
[----:B------:R-:W-:Y:S01]  /*1990*/  FMUL.FTZ R2, R0, 13.28771209716796875 ;  /* 0x41549a7800027820 */ /* 0x000fe20000410000 */
[----:B------:R-:W-:Y:S01]  /*19a0*/  FMUL.FTZ R12, R12, 13.28771209716796875 ;  /* 0x41549a780c0c7820 */ /* 0x000fe20000410000 */
[----:B------:R-:W-:Y:S02]  /*19b0*/  I2FP.F32.S32 R0, R39 ;  /* 0x0000002700007245 */ /* 0x000fe40000201400 */
[----:B------:R-:W0:Y:S08]  /*19c0*/  MUFU.EX2 R3, -R2 ;  /* 0x8000000200037308 */ /* 0x000e300000000800 */
[----:B------:R-:W1:Y:S01]  /*19d0*/  MUFU.EX2 R5, -R12 ;  /* 0x8000000c00057308 */ /* 0x000e620000000800 */
[----:B0-----:R-:W-:-:S04]  /*19e0*/  FMUL.FTZ R3, R0, R3 ;  /* 0x0000000300037220 */ /* 0x001fc80000410000 */
[----:B------:R-:W-:Y:S01]  /*19f0*/  FMUL.RZ R10, R3, 0.15915493667125701904 ;  /* 0x3e22f983030a7820 */ /* 0x000fe2000040c000 */
[----:B-1----:R-:W-:-:S03]  /*1a00*/  FMUL.FTZ R0, R0, R5 ;  /* 0x0000000500007220 */ /* 0x002fc60000410000 */
[----:B------:R-:W0:Y:S01]  /*1a10*/  MUFU.SIN R6, R10 ;  /* 0x0000000a00067308 */ /* 0x000e220000000400 */
[--C-:B------:R-:W-:Y:S02]  /*1a20*/  HADD2.F32 R5, -RZ, R36.reuse.H1_H1 ;  /* 0x30000024ff057230 */ /* 0x100fe40000004100 */
[----:B------:R-:W-:Y:S01]  /*1a30*/  FMUL.RZ R8, R0, 0.15915493667125701904 ;  /* 0x3e22f98300087820 */ /* 0x000fe2000040c000 */
[----:B------:R-:W-:-:S04]  /*1a40*/  HADD2.F32 R36, -RZ, R36.H0_H0 ;  /* 0x20000024ff247230 */ /* 0x000fc80000004100 */
[----:B------:R-:W1:Y:S08]  /*1a50*/  MUFU.SIN R2, R8 ;  /* 0x0000000800027308 */ /* 0x000e700000000400 */
[----:B------:R-:W2:Y:S01]  /*1a60*/  MUFU.COS R4, R10 ;  /* 0x0000000a00047308 */ /* 0x000ea20000000000 */
[----:B0-----:R-:W-:-:S07]  /*1a70*/  FMUL.FTZ R7, R6, R9 ;  /* 0x0000000906077220 */ /* 0x001fce0000410000 */
[----:B------:R-:W0:Y:S01]  /*1a80*/  MUFU.COS R0, R8 ;  /* 0x0000000800007308 */ /* 0x000e220000000000 */
[----:B-1----:R-:W-:Y:S01]  /*1a90*/  FMUL.FTZ R3, R2, R5 ;  /* 0x0000000502037220 */ /* 0x002fe20000410000 */
[C---:B--2---:R-:W-:Y:S01]  /*1aa0*/  FMUL.FTZ R9, R4.reuse, R9 ;  /* 0x0000000904097220 */ /* 0x044fe20000410000 */
[----:B------:R-:W-:-:S03]  /*1ab0*/  FFMA.FTZ R7, R4, R37, -R7 ;  /* 0x0000002504077223 */ /* 0x000fc60000010807 */
[----:B------:R-:W-:Y:S01]  /*1ac0*/  FFMA.FTZ R6, R6, R37, R9 ;  /* 0x0000002506067223 */ /* 0x000fe20000010009 */
[C---:B0-----:R-:W-:Y:S01]  /*1ad0*/  FMUL.FTZ R5, R0.reuse, R5 ;  /* 0x0000000500057220 */ /* 0x041fe20000410000 */
[----:B------:R-:W-:-:S03]  /*1ae0*/  FFMA.FTZ R3, R0, R36, -R3 ;  /* 0x0000002400037223 */ /* 0x000fc60000010803 */
[----:B------:R-:W-:Y:S01]  /*1af0*/  F2FP.F16.F32.PACK_AB R37, R6, R7 ;  /* 0x000000070625723e */ /* 0x000fe200000000ff */
[----:B------:R-:W-:-:S05]  /*1b00*/  FFMA.FTZ R36, R2, R36, R5 ;  /* 0x0000002402247223 */ /* 0x000fca0000010005 */
[----:B------:R-:W-:Y:S01]  /*1b10*/  F2FP.F16.F32.PACK_AB R36, R36, R3 ;  /* 0x000000032424723e */ /* 0x000fe200000000ff */
[----:B------:R-:W-:Y:S06]  /*1b20*/  BRA `(.L_x_162) ;  /* 0x0000000000c87947 */ /* 0x000fec0003800000 */
.L_x_161:
[----:B------:R-:W-:-:S13]  /*1b30*/  ISETP.GE.AND P0, PT, R12, R5, PT ;  /* 0x000000050c00720c */ /* 0x000fda0003f06270 */
[----:B------:R-:W-:Y:S05]  /*1b40*/  @P0 BRA `(.L_x_162) ;  /* 0x0000000000c00947 */ /* 0x000fea0003800000 */
[----:B------:R-:W-:Y:S01]  /*1b50*/  I2FP.F32.S32 R5, R5 ;  /* 0x0000000500057245 */ /* 0x000fe20000201400 */
[----:B------:R-:W-:Y:S01]  /*1b60*/  HADD2.F32 R10, -RZ, R31.H1_H1 ;  /* 0x3000001fff0a7230 */ /* 0x000fe20000004100 */
[----:B------:R-:W-:Y:S01]  /*1b70*/  IADD3 R0, R12, 0x2, RZ ;  /* 0x000000020c007810 */ /* 0x000fe20007ffe0ff */
[----:B------:R-:W-:Y:S01]  /*1b80*/  HADD2.F32 R4, -RZ, R37.H0_H0 ;  /* 0x20000025ff047230 */ /* 0x000fe20000004100 */
[----:B------:R-:W-:Y:S01]  /*1b90*/  I2FP.F32.S32 R12, R12 ;  /* 0x0000000c000c7245 */ /* 0x000fe20000201400 */
[----:B------:R-:W-:Y:S01]  /*1ba0*/  HADD2.F32 R11, -RZ, R31.H0_H0 ;  /* 0x2000001fff0b7230 */ /* 0x000fe20000004100 */
[----:B------:R-:W0:Y:S01]  /*1bb0*/  MUFU.RCP R5, R5 ;  /* 0x0000000500057308 */ /* 0x000e220000001000 */
[----:B------:R-:W-:Y:S02]  /*1bc0*/  I2FP.F32.S32 R0, R0 ;  /* 0x0000000000007245 */ /* 0x000fe40000201400 */
[----:B------:R-:W-:-:S03]  /*1bd0*/  I2FP.F32.S32 R39, R39 ;  /* 0x0000002700277245 */ /* 0x000fc60000201400 */
[-C--:B0-----:R-:W-:Y:S01]  /*1be0*/  FMUL.FTZ R0, R0, R5.reuse ;  /* 0x0000000500007220 */ /* 0x081fe20000410000 */
[----:B------:R-:W-:-:S03]  /*1bf0*/  FMUL.FTZ R12, R12, R5 ;  /* 0x000000050c0c7220 */ /* 0x000fc60000410000 */
[----:B------:R-:W-:Y:S01]  /*1c00*/  FMUL.FTZ R0, R0, 13.28771209716796875 ;  /* 0x41549a7800007820 */ /* 0x000fe20000410000 */
[----:B------:R-:W-:-:S05]  /*1c10*/  FMUL.FTZ R12, R12, 13.28771209716796875 ;  /* 0x41549a780c0c7820 */ /* 0x000fca0000410000 */
[----:B------:R-:W0:Y:S08]  /*1c20*/  MUFU.EX2 R0, -R0 ;  /* 0x8000000000007308 */ /* 0x000e300000000800 */
[----:B------:R-:W1:Y:S01]  /*1c30*/  MUFU.EX2 R12, -R12 ;  /* 0x8000000c000c7308 */ /* 0x000e620000000800 */
[----:B0-----:R-:W-:Y:S01]  /*1c40*/  FMUL.FTZ R2, R39, R0 ;  /* 0x0000000027027220 */ /* 0x001fe20000410000 */
[----:B------:R-:W-:-:S03]  /*1c50*/  HADD2.F32 R0, -RZ, R37.H1_H1 ;  /* 0x30000025ff007230 */ /* 0x000fc60000004100 */
        /* <DEDUP_REMOVED lines=9> */
[-C--:B------:R-:W-:Y:S01]  /*1cf0*/  FMUL.FTZ R0, R9, R10.reuse ;  /* 0x0000000a09007220 */ /* 0x080fe20000410000 */
[C---:B------:R-:W-:Y:S01]  /*1d00*/  FMUL.FTZ R2, R7.reuse, R10 ;  /* 0x0000000a07027220 */ /* 0x040fe20000410000 */
[-C--:B------:R-:W-:Y:S01]  /*1d10*/  FFMA.FTZ R37, R7, R4.reuse, -R6 ;  /* 0x0000000407257223 */ /* 0x080fe20000010806 */
[----:B------:R-:W-:Y:S01]  /*1d20*/  FFMA.FTZ R10, R9, R4, R8 ;  /* 0x00000004090a7223 */ /* 0x000fe20000010008 */
[-C--:B------:R-:W-:Y:S01]  /*1d30*/  FFMA.FTZ R31, R7, R11.reuse, -R0 ;  /* 0x0000000b071f7223 */ /* 0x080fe20000010800 */
[----:B------:R-:W-:Y:S02]  /*1d40*/  HADD2.F32 R0, -RZ, R36.H1_H1 ;  /* 0x30000024ff007230 */ /* 0x000fe40000004100 */
[----:B------:R-:W-:Y:S01]  /*1d50*/  FFMA.FTZ R4, R9, R11, R2 ;  /* 0x0000000b09047223 */ /* 0x000fe20000010002 */
[----:B------:R-:W-:Y:S01]  /*1d60*/  HADD2.F32 R2, -RZ, R30.H1_H1 ;  /* 0x3000001eff027230 */ /* 0x000fe20000004100 */
[----:B------:R-:W-:Y:S01]  /*1d70*/  F2FP.F16.F32.PACK_AB R37, R10, R37 ;  /* 0x000000250a25723e */ /* 0x000fe200000000ff */
[----:B------:R-:W-:-:S02]  /*1d80*/  HADD2.F32 R36, -RZ, R36.H0_H0 ;  /* 0x20000024ff247230 */ /* 0x000fc40000004100 */
[-C--:B--2---:R-:W-:Y:S01]  /*1d90*/  FMUL.FTZ R6, R5, R0.reuse ;  /* 0x0000000005067220 */ /* 0x084fe20000410000 */
[----:B------:R-:W-:Y:S01]  /*1da0*/  HADD2.F32 R9, -RZ, R30.H0_H0 ;  /* 0x2000001eff097230 */ /* 0x000fe20000004100 */
[----:B------:R-:W-:Y:S01]  /*1db0*/  F2FP.F16.F32.PACK_AB R31, R4, R31 ;  /* 0x0000001f041f723e */ /* 0x000fe200000000ff */
[----:B0-----:R-:W-:Y:S01]  /*1dc0*/  FMUL.FTZ R8, R3, R0 ;  /* 0x0000000003087220 */ /* 0x001fe20000410000 */
[-C--:B------:R-:W-:Y:S01]  /*1dd0*/  FMUL.FTZ R0, R5, R2.reuse ;  /* 0x0000000205007220 */ /* 0x080fe20000410000 */
[C---:B------:R-:W-:Y:S01]  /*1de0*/  FMUL.FTZ R2, R3.reuse, R2 ;  /* 0x0000000203027220 */ /* 0x040fe20000410000 */
[-C--:B------:R-:W-:Y:S01]  /*1df0*/  FFMA.FTZ R6, R3, R36.reuse, -R6 ;  /* 0x0000002403067223 */ /* 0x080fe20000010806 */
[----:B------:R-:W-:Y:S01]  /*1e00*/  FFMA.FTZ R7, R5, R36, R8 ;  /* 0x0000002405077223 */ /* 0x000fe20000010008 */
[-C--:B------:R-:W-:Y:S01]  /*1e10*/  FFMA.FTZ R0, R3, R9.reuse, -R0 ;  /* 0x0000000903007223 */ /* 0x080fe20000010800 */
[----:B------:R-:W-:-:S03]  /*1e20*/  FFMA.FTZ R3, R5, R9, R2 ;  /* 0x0000000905037223 */ /* 0x000fc60000010002 */
[----:B------:R-:W-:Y:S02]  /*1e30*/  F2FP.F16.F32.PACK_AB R36, R7, R6 ;  /* 0x000000060724723e */ /* 0x000fe400000000ff */
[----:B------:R-:W-:-:S07]  /*1e40*/  F2FP.F16.F32.PACK_AB R30, R3, R0 ;  /* 0x00000000031e723e */ /* 0x000fce00000000ff */
.L_x_162:
[----:B------:R-:W-:Y:S05]  /*1e50*/  BSYNC B0 ;  /* 0x0000000000007941 */ /* 0x000fea0003800000 */
.L_x_149:
[----:B------:R-:W-:Y:S01]  /*1e60*/  ISETP.GT.AND P0, PT, R24, 0x1f, PT ;  /* 0x0000001f1800780c */ /* 0x000fe20003f04270 */
[----:B------:R-:W-:Y:S01]  /*1e70*/  BSSY B0, `(.L_x_163) ;  /* 0x0000027000007945 */ /* 0x000fe20003800000 */
[----:B------:R-:W-:-:S11]  /*1e80*/  IMAD.MOV.U32 R4, RZ, RZ, RZ ;  /* 0x000000ffff047224 */ /* 0x000fd600078e00ff */
[----:B------:R-:W-:Y:S05]  /*1e90*/  @P0 BRA `(.L_x_164) ;  /* 0x0000000000900947 */ /* 0x000fea0003800000 */
[----:B------:R-:W5:Y:S01]  /*1ea0*/  S2UR UR6, SR_CgaCtaId ;  /* 0x00000000000679c3 */ /* 0x000f620000008800 */
[----:B------:R-:W-:Y:S01]  /*1eb0*/  UMOV UR5, 0x400 ;  /* 0x0000040000057882 */ /* 0x000fe20000000000 */
[----:B---34-:R-:W-:Y:S01]  /*1ec0*/  HMUL2 R15, R37, R31 ;  /* 0x0000001f250f7232 */ /* 0x018fe20000000000 */
[----:B------:R-:W-:-:S05]  /*1ed0*/  UIADD3 UR4, UR5, 0x20, URZ ;  /* 0x0000002005047890 */ /* 0x000fca000fffe03f */
[----:B------:R-:W-:-:S10]  /*1ee0*/  HFMA2.MMA R15, R36, R30, R15 ;  /* 0x0000001e240f7235 */ /* 0x000fd4000000000f */
[--C-:B-1----:R-:W-:Y:S02]  /*1ef0*/  HADD2.F32 R13, -RZ, R15.reuse.H0_H0 ;  /* 0x2000000fff0d7230 */ /* 0x102fe40000004100 */
[----:B------:R-:W-:Y:S01]  /*1f00*/  HADD2.F32 R4, -RZ, R15.H1_H1 ;  /* 0x3000000fff047230 */ /* 0x000fe20000004100 */
[----:B-----5:R-:W-:-:S06]  /*1f10*/  ULEA UR4, UR6, UR4, 0x18 ;  /* 0x0000000406047291 */ /* 0x020fcc000f8ec03f */
[----:B------:R-:W-:Y:S01]  /*1f20*/  LEA R0, R24, UR4, 0x3 ;  /* 0x0000000418007c11 */ /* 0x000fe2000f8e18ff */
[----:B------:R-:W-:Y:S02]  /*1f30*/  ULDC UR4, c[0x0][0x29c] ;  /* 0x0000a70000047ab9 */ /* 0x000fe40000000800 */
[----:B------:R-:W-:Y:S02]  /*1f40*/  ISETP.NE.AND P0, PT, RZ, UR4, PT ;  /* 0x00000004ff007c0c */ /* 0x000fe4000bf05270 */
[----:B------:R1:W-:Y:S11]  /*1f50*/  STS.64 [R0], R36 ;  /* 0x0000002400007388 */ /* 0x0003f60000000a00 */
[----:B------:R-:W-:Y:S05]  /*1f60*/  @P0 BRA `(.L_x_165) ;  /* 0x0000000000280947 */ /* 0x000fea0003800000 */
[----:B------:R-:W3:Y:S01]  /*1f70*/  LDC.64 R2, c[0x0][0x248] ;  /* 0x00009200ff027b82 */ /* 0x000ee20000000a00 */
[----:B------:R-:W-:Y:S01]  /*1f80*/  UIADD3 UR4, UR5, 0x120, URZ ;  /* 0x0000012005047890 */ /* 0x000fe2000fffe03f */
[----:B------:R-:W-:Y:S02]  /*1f90*/  LEA R5, R18, R86, 0x3 ;  /* 0x0000005612057211 */ /* 0x000fe400078e18ff */
[----:B------:R-:W-:Y:S01]  /*1fa0*/  ULDC UR5, c[0x0][0x284] ;  /* 0x0000a10000057ab9 */ /* 0x000fe20000000800 */
[----:B------:R-:W-:Y:S02]  /*1fb0*/  ULEA UR4, UR6, UR4, 0x18 ;  /* 0x0000000406047291 */ /* 0x000fe4000f8ec03f */
[----:B------:R-:W-:-:S04]  /*1fc0*/  IMAD R5, R38, UR5, R5 ;  /* 0x0000000526057c24 */ /* 0x000fc8000f8e0205 */
[----:B-1----:R-:W-:-:S05]  /*1fd0*/  LEA R0, R24, UR4, 0x3 ;  /* 0x0000000418007c11 */ /* 0x002fca000f8e18ff */
[----:B------:R4:W-:Y:S01]  /*1fe0*/  STS.64 [R0], R34 ;  /* 0x0000002200007388 */ /* 0x0009e20000000a00 */
[----:B---3--:R-:W-:-:S05]  /*1ff0*/  IMAD.WIDE R2, R5, 0x2, R2 ;  /* 0x0000000205027825 */ /* 0x008fca00078e0202 */
[----:B------:R4:W-:Y:S02]  /*2000*/  STG.E.64 desc[UR36][R2.64], R30 ;  /* 0x0000001e02007986 */ /* 0x0009e4000c101b24 */
.L_x_165:
[----:B------:R-:W-:Y:S01]  /*2010*/  UMOV UR4, 0xffffffff ;  /* 0xffffffff00047882 */ /* 0x000fe20000000000 */
[----:B------:R-:W-:Y:S02]  /*2020*/  FADD.FTZ R13, R13, R4 ;  /* 0x000000040d0d7221 */ /* 0x000fe40000010000 */
[----:B------:R-:W-:Y:S05]  /*2030*/  BRA.DIV UR4, `(.L_x_166) ;  /* 0x0000006a04807947 */ /* 0x000fea000b800000 */
[----:B------:R-:W1:Y:S02]  /*2040*/  SHFL.BFLY PT, R14, R13, 0x10, 0x1f ;  /* 0x0e001f000d0e7f89 */ /* 0x000e6400000e0000 */
[----:B-1--4-:R-:W-:-:S05]  /*2050*/  FADD.FTZ R0, R13, R14 ;  /* 0x0000000e0d007221 */ /* 0x012fca0000010000 */
[----:B------:R-:W1:Y:S02]  /*2060*/  SHFL.BFLY PT, R14, R0, 0x8, 0x1f ;  /* 0x0d001f00000e7f89 */ /* 0x000e6400000e0000 */
[----:B-1----:R-:W-:-:S05]  /*2070*/  FADD.FTZ R2, R0, R14 ;  /* 0x0000000e00027221 */ /* 0x002fca0000010000 */
[----:B------:R-:W1:Y:S02]  /*2080*/  SHFL.BFLY PT, R14, R2, 0x4, 0x1f ;  /* 0x0c801f00020e7f89 */ /* 0x000e6400000e0000 */
[----:B-1----:R-:W-:-:S05]  /*2090*/  FADD.FTZ R3, R2, R14 ;  /* 0x0000000e02037221 */ /* 0x002fca0000010000 */
[----:B------:R-:W1:Y:S02]  /*20a0*/  SHFL.BFLY PT, R14, R3, 0x2, 0x1f ;  /* 0x0c401f00030e7f89 */ /* 0x000e6400000e0000 */
[----:B-1----:R-:W-:-:S05]  /*20b0*/  FADD.FTZ R4, R3, R14 ;  /* 0x0000000e03047221 */ /* 0x002fca0000010000 */
[----:B------:R1:W3:Y:S02]  /*20c0*/  SHFL.BFLY PT, R14, R4, 0x1, 0x1f ;  /* 0x0c201f00040e7f89 */ /* 0x0002e400000e0000 */
.L_x_283:
[----:B-1-3--:R-:W-:-:S07]  /*20d0*/  FADD.FTZ R4, R4, R14 ;  /* 0x0000000e04047221 */ /* 0x00afce0000010000 */
.L_x_164:
[----:B------:R-:W-:Y:S05]  /*20e0*/  BSYNC B0 ;  /* 0x0000000000007941 */ /* 0x000fea0003800000 */
.L_x_163:
[----:B------:R-:W5:Y:S01]  /*20f0*/  LDC R123, c[0x0][0x284] ;  /* 0x0000a100ff7b7b82 */ /* 0x000f620000000800 */
[----:B------:R-:W-:Y:S01]  /*2100*/  ISETP.NE.AND P0, PT, R24, RZ, PT ;  /* 0x000000ff1800720c */ /* 0x000fe20003f05270 */
[----:B-1----:R-:W-:Y:S01]  /*2110*/  IMAD.MOV.U32 R0, RZ, RZ, -0x800001 ;  /* 0xff7fffffff007424 */ /* 0x002fe200078e00ff */
[----:B-----5:R-:W-:-:S11]  /*2120*/  VIADDMNMX R10, R25, -R123, RZ, !PT ;  /* 0x8000007b190a7246 */ /* 0x020fd600078001ff */
[----:B------:R-:W-:Y:S05]  /*2130*/  @P0 BRA `(.L_x_167) ;  /* 0x0000000000440947 */ /* 0x000fea0003800000 */
[----:B------:R-:W-:Y:S02]  /*2140*/  ULDC.64 UR4, c[0x0][0x2c8] ;  /* 0x0000b20000047ab9 */ /* 0x000fe40000000a00 */
[----:B------:R-:W-:Y:S01]  /*2150*/  ISETP.NE.U32.AND P0, PT, RZ, UR4, PT ;  /* 0x00000004ff007c0c */ /* 0x000fe2000bf05070 */
[----:B------:R-:W-:-:S03]  /*2160*/  ULDC UR4, c[0x0][0x2a0] ;  /* 0x0000a80000047ab9 */ /* 0x000fc60000000800 */
[----:B------:R-:W-:-:S13]  /*2170*/  ISETP.NE.AND.EX P0, PT, RZ, UR5, PT, P0 ;  /* 0x00000005ff007c0c */ /* 0x000fda000bf05300 */
[----:B------:R-:W1:Y:S01]  /*2180*/  @P0 LDC R6, c[0x0][0x2d0] ;  /* 0x0000b400ff060b82 */ /* 0x000e620000000800 */
[----:B------:R-:W-:-:S07]  /*2190*/  @P0 IADD3 R0, R19, -R118, RZ ;  /* 0x8000007613000210 */ /* 0x000fce0007ffe0ff */
[----:B------:R-:W5:Y:S01]  /*21a0*/  @P0 LDC.64 R2, c[0x0][0x2c8] ;  /* 0x0000b200ff020b82 */ /* 0x000f620000000a00 */
[----:B-1----:R-:W-:-:S04]  /*21b0*/  @P0 IMAD R5, R23, R6, R0 ;  /* 0x0000000617050224 */ /* 0x002fc800078e0200 */
[----:B------:R-:W-:-:S04]  /*21c0*/  @P0 IMAD R5, R5, R6, R0 ;  /* 0x0000000605050224 */ /* 0x000fc800078e0200 */
[----:B-----5:R-:W-:-:S06]  /*21d0*/  @P0 IMAD.WIDE R2, R5, 0x2, R2 ;  /* 0x0000000205020825 */ /* 0x020fcc00078e0202 */
[----:B------:R-:W5:Y:S01]  /*21e0*/  @P0 LDG.E.U16 R2, desc[UR36][R2.64] ;  /* 0x0000002402020981 */ /* 0x000f62000c1e1500 */
[----:B------:R-:W-:Y:S02]  /*21f0*/  IMAD.IADD R6, R19, 0x1, -R10 ;  /* 0x0000000113067824 */ /* 0x000fe400078e0a0a */
[----:B------:R-:W-:-:S03]  /*2200*/  FMUL.FTZ R0, R4, UR4 ;  /* 0x0000000404007c20 */ /* 0x000fc60008410000 */
[----:B------:R-:W-:Y:S01]  /*2210*/  LEA R7, R6, UR38, 0x2 ;  /* 0x0000002606077c11 */ /* 0x000fe2000f8e10ff */
[----:B-----5:R-:W-:-:S05]  /*2220*/  @P0 HADD2.F32 R5, -RZ, R2.H0_H0 ;  /* 0x20000002ff050230 */ /* 0x020fca0000004100 */
[----:B------:R-:W-:-:S05]  /*2230*/  @P0 FADD.FTZ R0, R0, R5 ;  /* 0x0000000500000221 */ /* 0x000fca0000010000 */
[----:B------:R1:W-:Y:S02]  /*2240*/  STS [R7], R0 ;  /* 0x0000000007007388 */ /* 0x0003e40000000800 */
.L_x_167:
[----:B------:R-:W-:Y:S05]  /*2250*/  WARPSYNC.ALL ;  /* 0x0000000000007948 */ /* 0x000fea0003800000 */
[----:B------:R-:W5:Y:S01]  /*2260*/  S2UR UR6, SR_CgaCtaId ;  /* 0x00000000000679c3 */ /* 0x000f620000008800 */
[----:B------:R-:W-:-:S07]  /*2270*/  UMOV UR4, 0x400 ;  /* 0x0000040000047882 */ /* 0x000fce0000000000 */
[----:B------:R-:W-:Y:S01]  /*2280*/  BAR.SYNC.DEFER_BLOCKING 0x0 ;  /* 0x0000000000007b1d */ /* 0x000fe20000010000 */
[----:B------:R-:W-:Y:S01]  /*2290*/  UIADD3 UR5, UR4, 0x20, URZ ;  /* 0x0000002004057890 */ /* 0x000fe2000fffe03f */
[----:B------:R-:W-:Y:S02]  /*22a0*/  IADD3 R3, R19, 0xf, -R10 ;  /* 0x0000000f13037810 */ /* 0x000fe40007ffe80a */
[----:B------:R-:W-:Y:S02]  /*22b0*/  IADD3 R124, R33, R10, RZ ;  /* 0x0000000a217c7210 */ /* 0x000fe40007ffe0ff */
[----:B------:R-:W-:-:S04]  /*22c0*/  SHF.R.S32.HI R4, RZ, 0x1f, R3 ;  /* 0x0000001fff047819 */ /* 0x000fc80000011403 */
[----:B------:R-:W-:-:S04]  /*22d0*/  LEA.HI R4, R4, R3, RZ, 0x4 ;  /* 0x0000000304047211 */ /* 0x000fc800078f20ff */
[----:B------:R-:W-:-:S05]  /*22e0*/  LOP3.LUT R119, R4, 0xfffffff0, RZ, 0xc0, !PT ;  /* 0xfffffff004777812 */ /* 0x000fca00078ec0ff */
[----:B------:R-:W-:Y:S01]  /*22f0*/  IMAD.IADD R119, R119, 0x1, R10 ;  /* 0x0000000177777824 */ /* 0x000fe200078e020a */
[----:B-----5:R-:W-:-:S06]  /*2300*/  ULEA UR5, UR6, UR5, 0x18 ;  /* 0x0000000506057291 */ /* 0x020fcc000f8ec03f */
[----:B------:R-:W-:Y:S01]  /*2310*/  LEA R2, R29, UR5, 0x3 ;  /* 0x000000051d027c11 */ /* 0x000fe2000f8e18ff */
[----:B------:R-:W-:Y:S02]  /*2320*/  ULDC UR5, c[0x0][0x29c] ;  /* 0x0000a70000057ab9 */ /* 0x000fe40000000800 */
[----:B------:R-:W-:Y:S02]  /*2330*/  UISETP.NE.AND UP0, UPT, UR5, URZ, UPT ;  /* 0x0000003f0500728c */ /* 0x000fe4000bf05270 */
[----:B------:R-:W0:Y:S01]  /*2340*/  LDS.64 R84, [R2] ;  /* 0x0000000002547984 */ /* 0x000e220000000a00 */
[----:B------:R-:W-:-:S03]  /*2350*/  ULDC UR5, c[0x0][0x280] ;  /* 0x0000a00000057ab9 */ /* 0x000fc60000000800 */
[----:B------:R-:W-:Y:S01]  /*2360*/  PLOP3.LUT P2, PT, PT, PT, UP0, 0x80, 0x0 ;  /* 0x000000000000781c */ /* 0x000fe20003f4f008 */
[----:B------:R-:W0:Y:S04]  /*2370*/  LDS.64 R82, [R2+0x10] ;  /* 0x0000100002527984 */ /* 0x000e280000000a00 */
        /* <DEDUP_REMOVED lines=13> */
[----:B------:R5:W0:Y:S02]  /*2450*/  LDS.64 R54, [R2+0xf0] ;  /* 0x0000f00002367984 */ /* 0x000a240000000a00 */
[----:B-----5:R-:W-:Y:S01]  /*2460*/  IMAD R2, R32, UR5, R23 ;  /* 0x0000000520027c24 */ /* 0x020fe2000f8e0217 */
[----:B------:R-:W-:Y:S06]  /*2470*/  @P2 BRA `(.L_x_168) ;  /* 0x00000000004c2947 */ /* 0x000fec0003800000 */
[----:B------:R-:W-:-:S04]  /*2480*/  UIADD3 UR4, UR4, 0x120, URZ ;  /* 0x0000012004047890 */ /* 0x000fc8000fffe03f */
[----:B------:R-:W-:-:S06]  /*2490*/  ULEA UR4, UR6, UR4, 0x18 ;  /* 0x0000000406047291 */ /* 0x000fcc000f8ec03f */
[----:B------:R-:W-:-:S05]  /*24a0*/  LEA R29, R29, UR4, 0x3 ;  /* 0x000000041d1d7c11 */ /* 0x000fca000f8e18ff */
[----:B------:R0:W1:Y:S04]  /*24b0*/  LDS.64 R52, [R29] ;  /* 0x000000001d347984 */ /* 0x0000680000000a00 */
[----:B------:R0:W1:Y:S04]  /*24c0*/  LDS.64 R50, [R29+0x10] ;  /* 0x000010001d327984 */ /* 0x0000680000000a00 */
[----:B------:R0:W1:Y:S04]  /*24d0*/  LDS.64 R48, [R29+0x20] ;  /* 0x000020001d307984 */ /* 0x0000680000000a00 */
[----:B------:R0:W1:Y:S04]  /*24e0*/  LDS.64 R46, [R29+0x30] ;  /* 0x000030001d2e7984 */ /* 0x0000680000000a00 */
[----:B------:R0:W1:Y:S04]  /*24f0*/  LDS.64 R44, [R29+0x40] ;  /* 0x000040001d2c7984 */ /* 0x0000680000000a00 */
[----:B------:R0:W2:Y:S04]  /*2500*/  LDS.64 R42, [R29+0x50] ;  /* 0x000050001d2a7984 */ /* 0x0000a80000000a00 */
[----:B------:R0:W2:Y:S04]  /*2510*/  LDS.64 R40, [R29+0x60] ;  /* 0x000060001d287984 */ /* 0x0000a80000000a00 */
[----:B------:R1:W2:Y:S04]  /*2520*/  LDS.64 R38, [R29+0x70] ;  /* 0x000070001d267984 */ /* 0x0002a80000000a00 */
[----:B0--3--:R0:W3:Y:S04]  /*2530*/  LDS.64 R36, [R29+0x80] ;  /* 0x000080001d247984 */ /* 0x0090e80000000a00 */
[----:B------:R0:W0:Y:S04]  /*2540*/  LDS.64 R34, [R29+0x90] ;  /* 0x000090001d227984 */ /* 0x0000280000000a00 */
[----:B------:R0:W0:Y:S04]  /*2550*/  LDS.64 R32, [R29+0xa0] ;  /* 0x0000a0001d207984 */ /* 0x0000280000000a00 */
[----:B----4-:R4:W0:Y:S04]  /*2560*/  LDS.64 R30, [R29+0xb0] ;  /* 0x0000b0001d1e7984 */ /* 0x0108280000000a00 */
[----:B------:R4:W0:Y:S04]  /*2570*/  LDS.64 R20, [R29+0xc0] ;  /* 0x0000c0001d147984 */ /* 0x0008280000000a00 */
[----:B------:R4:W0:Y:S04]  /*2580*/  LDS.64 R8, [R29+0xd0] ;  /* 0x0000d0001d087984 */ /* 0x0008280000000a00 */
[----:B-1----:R4:W1:Y:S04]  /*2590*/  LDS.64 R6, [R29+0xe0] ;  /* 0x0000e0001d067984 */ /* 0x0028680000000a00 */
[----:B------:R4:W0:Y:S02]  /*25a0*/  LDS.64 R4, [R29+0xf0] ;  /* 0x0000f0001d047984 */ /* 0x0008240000000a00 */
.L_x_168:
[----:B------:R-:W-:Y:S01]  /*25b0*/  ISETP.GE.AND P0, PT, R124, R119, PT ;  /* 0x000000777c00720c */ /* 0x000fe20003f06270 */
[----:B------:R-:W-:Y:S01]  /*25c0*/  ULDC UR5, c[0x0][0x29c] ;  /* 0x0000a70000057ab9 */ /* 0x000fe20000000800 */
[----:B------:R-:W-:Y:S01]  /*25d0*/  ULDC UR12, c[0x0][0x288] ;  /* 0x0000a200000c7ab9 */ /* 0x000fe20000000800 */
[----:B------:R-:W-:Y:S01]  /*25e0*/  ULDC UR13, c[0x0][0x2a0] ;  /* 0x0000a800000d7ab9 */ /* 0x000fe20000000800 */
[----:B------:R-:W-:Y:S01]  /*25f0*/  ULDC.64 UR10, c[0x0][0x248] ;  /* 0x00009200000a7ab9 */ /* 0x000fe20000000a00 */
[----:B------:R-:W-:Y:S01]  /*2600*/  ULDC.64 UR8, c[0x0][0x258] ;  /* 0x0000960000087ab9 */ /* 0x000fe20000000a00 */
[----:B------:R-:W-:Y:S01]  /*2610*/  ULDC.64 UR6, c[0x0][0x2b0] ;  /* 0x0000ac0000067ab9 */ /* 0x000fe20000000a00 */
[----:B------:R-:W-:Y:S01]  /*2620*/  ULDC.64 UR14, c[0x0][0x2c8] ;  /* 0x0000b200000e7ab9 */ /* 0x000fe20000000a00 */
[----:B------:R-:W-:Y:S01]  /*2630*/  BSSY B0, `(.L_x_169) ;  /* 0x0000244000007945 */ /* 0x000fe20003800000 */
[----:B0---4-:R-:W-:-:S04]  /*2640*/  SHF.L.U32 R29, R2, 0x7, RZ ;  /* 0x00000007021d7819 */ /* 0x011fc800000006ff */
[----:B------:R-:W-:Y:S05]  /*2650*/  @P0 BRA `(.L_x_170) ;  /* 0x0000002400040947 */ /* 0x000fea0003800000 */
[-C--:B------:R-:W-:Y:S01]  /*2660*/  IABS R120, R123.reuse ;  /* 0x0000007b00787213 */ /* 0x080fe20000000000 */
[----:B--2---:R-:W0:Y:S01]  /*2670*/  LDC R11, c[0x0][0x288] ;  /* 0x0000a200ff0b7b82 */ /* 0x004e220000000800 */
[-CC-:B------:R-:W-:Y:S01]  /*2680*/  IMAD R122, R22, R123.reuse, R86.reuse ;  /* 0x0000007b167a7224 */ /* 0x180fe200078e0256 */
[----:B------:R-:W-:Y:S01]  /*2690*/  ULDC UR4, c[0x0][0x298] ;  /* 0x0000a60000047ab9 */ /* 0x000fe20000000800 */
[----:B------:R-:W2:Y:S01]  /*26a0*/  I2F.RP R14, R120 ;  /* 0x00000078000e7306 */ /* 0x000ea20000209400 */
[----:B------:R-:W-:Y:S02]  /*26b0*/  IMAD R123, R29, R123, R86 ;  /* 0x0000007b1d7b7224 */ /* 0x000fe400078e0256 */
[----:B------:R-:W-:Y:S02]  /*26c0*/  SHF.R.S32.HI R125, RZ, 0x1f, R122 ;  /* 0x0000001fff7d7819 */ /* 0x000fe4000001147a */
[----:B------:R-:W4:Y:S01]  /*26d0*/  LDC R127, c[0x0][0x2c0] ;  /* 0x0000b000ff7f7b82 */ /* 0x000f220000000800 */
[----:B------:R-:W-:-:S07]  /*26e0*/  SHF.R.S32.HI R126, RZ, 0x1f, R123 ;  /* 0x0000001fff7e7819 */ /* 0x000fce000001147b */
[----:B------:R-:W5:Y:S01]  /*26f0*/  LDC.64 R2, c[0x0][0x2e0] ;  /* 0x0000b800ff027b82 */ /* 0x000f620000000a00 */
[----:B--2---:R-:W2:Y:S01]  /*2700*/  MUFU.RCP R14, R14 ;  /* 0x0000000e000e7308 */ /* 0x004ea20000001000 */
[----:B0-----:R-:W-:-:S05]  /*2710*/  IMAD R11, R26, R11, R23 ;  /* 0x0000000b1a0b7224 */ /* 0x001fca00078e0217 */
[----:B------:R-:W-:Y:S01]  /*2720*/  LEA R11, R11, R86, 0x7 ;  /* 0x000000560b0b7211 */ /* 0x000fe200078e38ff */
[----:B----4-:R-:W-:-:S03]  /*2730*/  VIADD R127, R127, UR4 ;  /* 0x000000047f7f7c36 */ /* 0x010fc60008000000 */
[----:B------:R-:W-:Y:S01]  /*2740*/  IADD3 R128, R11, 0x8, RZ ;  /* 0x000000080b807810 */ /* 0x000fe20007ffe0ff */
[----:B--2---:R-:W-:-:S04]  /*2750*/  VIADD R12, R14, 0xffffffe ;  /* 0x0ffffffe0e0c7836 */ /* 0x004fc80000000000 */
[----:B------:R0:W2:Y:S01]  /*2760*/  F2I.FTZ.U32.TRUNC.NTZ R13, R12 ;  /* 0x0000000c000d7305 */ /* 0x0000a2000021f000 */
[----:B-----5:R-:W-:-:S04]  /*2770*/  IMAD.WIDE R2, R11, 0x2, R2 ;  /* 0x000000020b027825 */ /* 0x020fc800078e0202 */
[----:B0-----:R-:W-:Y:S01]  /*2780*/  IMAD.MOV.U32 R12, RZ, RZ, RZ ;  /* 0x000000ffff0c7224 */ /* 0x001fe200078e00ff */
[----:B--2---:R-:W-:-:S05]  /*2790*/  IADD3 R121, RZ, -R13, RZ ;  /* 0x8000000dff797210 */ /* 0x004fca0007ffe0ff */
[----:B------:R-:W-:-:S04]  /*27a0*/  IMAD R121, R121, R120, RZ ;  /* 0x0000007879797224 */ /* 0x000fc800078e02ff */
[----:B------:R-:W-:-:S07]  /*27b0*/  IMAD.HI.U32 R121, R13, R121, R12 ;  /* 0x000000790d797227 */ /* 0x000fce00078e000c */
.L_x_206:
[----:B0-----:R-:W0:Y:S01]  /*27c0*/  LDC R11, c[0x0][0x284] ;  /* 0x0000a100ff0b7b82 */ /* 0x001e220000000800 */
[----:B------:R-:W-:-:S04]  /*27d0*/  ISETP.NE.U32.AND P0, PT, RZ, UR6, PT ;  /* 0x00000006ff007c0c */ /* 0x000fc8000bf05070 */
[----:B------:R-:W-:Y:S02]  /*27e0*/  ISETP.NE.AND.EX P0, PT, RZ, UR7, PT, P0 ;  /* 0x00000007ff007c0c */ /* 0x000fe4000bf05300 */
[----:B------:R-:W-:-:S11]  /*27f0*/  IABS R130, R124 ;  /* 0x0000007c00827213 */ /* 0x000fd60000000000 */
[----:B--2---:R-:W-:Y:S01]  /*2800*/  @P0 SHF.R.S32.HI R13, RZ, 0x1f, R124 ;  /* 0x0000001fff0d0819 */ /* 0x004fe2000001147c */
[----:B0-----:R-:W-:-:S05]  /*2810*/  IMAD R131, R28, R11, RZ ;  /* 0x0000000b1c837224 */ /* 0x001fca00078e02ff */
[--C-:B------:R-:W-:Y:S02]  /*2820*/  @P0 SHF.R.S32.HI R14, RZ, 0x1f, R131.reuse ;  /* 0x0000001fff0e0819 */ /* 0x100fe40000011483 */
[----:B------:R-:W-:-:S04]  /*2830*/  @P0 IADD3 R12, P1, P3, R124, UR6, R131 ;  /* 0x000000067c0c0c10 */ /* 0x000fc8000fb3e083 */
[----:B------:R-:W-:Y:S01]  /*2840*/  @P0 IADD3.X R13, R13, UR7, R14, P1, P3 ;  /* 0x000000070d0d0c10 */ /* 0x000fe20008fe640e */
[----:B------:R-:W-:Y:S01]  /*2850*/  IMAD.HI.U32 R14, R121, R130, RZ ;  /* 0x00000082790e7227 */ /* 0x000fe200078e00ff */
[----:B------:R-:W-:-:S03]  /*2860*/  IABS R133, R11 ;  /* 0x0000000b00857213 */ /* 0x000fc60000000000 */
[----:B------:R-:W-:Y:S01]  /*2870*/  IMAD.MOV R15, RZ, RZ, -R14 ;  /* 0x000000ffff0f7224 */ /* 0x000fe200078e0a0e */
[----:B------:R-:W-:Y:S01]  /*2880*/  ISETP.GE.AND P3, PT, R124, RZ, PT ;  /* 0x000000ff7c00720c */ /* 0x000fe20003f66270 */
[----:B------:R0:W5:Y:S01]  /*2890*/  @P0 LDG.E.U8 R129, desc[UR36][R12.64] ;  /* 0x000000240c810981 */ /* 0x000162000c1e1100 */
[----:B------:R-:W-:Y:S01]  /*28a0*/  ISETP.NE.AND P4, PT, R11, RZ, PT ;  /* 0x000000ff0b00720c */ /* 0x000fe20003f85270 */
[----:B------:R-:W-:Y:S01]  /*28b0*/  IMAD R130, R133, R15, R130 ;  /* 0x0000000f85827224 */ /* 0x000fe200078e0282 */
[----:B------:R-:W-:Y:S01]  /*28c0*/  BSSY B1, `(.L_x_171) ;  /* 0x0000028000017945 */ /* 0x000fe20003800000 */
[----:B------:R-:W2:Y:S03]  /*28d0*/  LDC.64 R14, c[0x0][0x2e0] ;  /* 0x0000b800ff0e7b82 */ /* 0x000ea60000000a00 */
[----:B------:R-:W-:-:S13]  /*28e0*/  ISETP.GT.U32.AND P1, PT, R120, R130, PT ;  /* 0x000000827800720c */ /* 0x000fda0003f24070 */
[----:B------:R-:W-:-:S04]  /*28f0*/  @!P1 IADD3 R130, R130, -R133, RZ ;  /* 0x8000008582829210 */ /* 0x000fc80007ffe0ff */
[----:B------:R-:W-:Y:S01]  /*2900*/  ISETP.GT.U32.AND P1, PT, R120, R130, PT ;  /* 0x000000827800720c */ /* 0x000fe20003f24070 */
[----:B--2---:R-:W-:-:S12]  /*2910*/  IMAD.WIDE R14, R128, 0x2, R14 ;  /* 0x00000002800e7825 */ /* 0x004fd800078e020e */
[----:B------:R-:W-:-:S05]  /*2920*/  @!P1 IMAD.IADD R130, R130, 0x1, -R133 ;  /* 0x0000000182829824 */ /* 0x000fca00078e0a85 */
[----:B------:R-:W-:Y:S02]  /*2930*/  @!P3 IADD3 R130, -R130, RZ, RZ ;  /* 0x000000ff8282b210 */ /* 0x000fe40007ffe1ff */
[----:B------:R-:W-:-:S04]  /*2940*/  @!P4 LOP3.LUT R130, RZ, R11, RZ, 0x33, !PT ;  /* 0x0000000bff82c212 */ /* 0x000fc800078e33ff */
[----:B0-----:R-:W-:Y:S02]  /*2950*/  SHF.R.S32.HI R12, RZ, 0x1f, R130 ;  /* 0x0000001fff0c7819 */ /* 0x001fe40000011482 */
[----:B------:R-:W-:-:S04]  /*2960*/  IADD3 R13, P1, R130, R131, RZ ;  /* 0x00000083820d7210 */ /* 0x000fc80007f3e0ff */
[----:B------:R-:W-:Y:S02]  /*2970*/  LEA.HI.X.SX32 R132, R131, R12, 0x1, P1 ;  /* 0x0000000c83847211 */ /* 0x000fe400008f0eff */
[----:B------:R-:W-:Y:S02]  /*2980*/  ISETP.GE.AND P1, PT, R124, R19, PT ;  /* 0x000000137c00720c */ /* 0x000fe40003f26270 */
[----:B------:R-:W-:-:S04]  /*2990*/  LEA R12, P3, R13, UR8, 0x2 ;  /* 0x000000080d0c7c11 */ /* 0x000fc8000f8610ff */
[----:B------:R-:W-:-:S07]  /*29a0*/  LEA.HI.X R13, R13, UR9, R132, 0x2, P3 ;  /* 0x000000090d0d7c11 */ /* 0x000fce00098f1484 */
[----:B----4-:R-:W-:Y:S05]  /*29b0*/  @P1 BRA `(.L_x_172) ;  /* 0x0000000000601947 */ /* 0x010fea0003800000 */
[----:B------:R-:W2:Y:S01]  /*29c0*/  LDG.E R86, desc[UR36][R12.64] ;  /* 0x000000240c567981 */ /* 0x000ea2000c1e1900 */
[----:B------:R-:W-:Y:S02]  /*29d0*/  IMAD.SHL.U32 R131, R130, 0x8, RZ ;  /* 0x0000000882837824 */ /* 0x000fe400078e00ff */
[----:B--2---:R-:W-:-:S05]  /*29e0*/  IMAD R86, R86, UR12, RZ ;  /* 0x0000000c56567c24 */ /* 0x004fca000f8e02ff */
[----:B------:R-:W-:-:S05]  /*29f0*/  SHF.L.U32 R86, R86, 0x7, RZ ;  /* 0x0000000756567819 */ /* 0x000fca00000006ff */
[----:B------:R-:W-:-:S05]  /*2a00*/  IMAD R86, R86, R11, R131 ;  /* 0x0000000b56567224 */ /* 0x000fca00078e0283 */
[----:B------:R-:W-:-:S04]  /*2a10*/  IADD3 R87, P2, R123, R86, RZ ;  /* 0x000000567b577210 */ /* 0x000fc80007f5e0ff */
[----:B------:R-:W-:Y:S02]  /*2a20*/  LEA.HI.X.SX32 R132, R86, R126, 0x1, P2 ;  /* 0x0000007e56847211 */ /* 0x000fe400010f0eff */
[----:B------:R-:W-:-:S04]  /*2a30*/  LEA R86, P2, R87, UR10, 0x1 ;  /* 0x0000000a57567c11 */ /* 0x000fc8000f8408ff */
[----:B------:R-:W-:-:S06]  /*2a40*/  LEA.HI.X R87, R87, UR11, R132, 0x1, P2 ;  /* 0x0000000b57577c11 */ /* 0x000fcc00090f0c84 */
[----:B------:R-:W5:Y:S01]  /*2a50*/  LDG.E.64 R86, desc[UR36][R86.64] ;  /* 0x0000002456567981 */ /* 0x000f62000c1e1b00 */
[----:B------:R-:W-:-:S06]  /*2a60*/  UISETP.NE.AND UP0, UPT, UR5, URZ, UPT ;  /* 0x0000003f0500728c */ /* 0x000fcc000bf05270 */
[----:B------:R-:W-:-:S13]  /*2a70*/  PLOP3.LUT P2, PT, PT, PT, UP0, 0x80, 0x0 ;  /* 0x000000000000781c */ /* 0x000fda0003f4f008 */
[----:B------:R-:W-:Y:S05]  /*2a80*/  @P2 BRA `(.L_x_172) ;  /* 0x00000000002c2947 */ /* 0x000fea0003800000 */
[----:B------:R-:W-:-:S13]  /*2a90*/  ISETP.NE.AND P5, PT, R27, RZ, PT ;  /* 0x000000ff1b00720c */ /* 0x000fda0003fa5270 */
[----:B------:R-:W2:Y:S01]  /*2aa0*/  @P5 LDG.E.64 R132, desc[UR36][R2.64] ;  /* 0x0000002402845981 */ /* 0x000ea2000c1e1b00 */
[----:B-----5:R-:W-:Y:S01]  /*2ab0*/  HFMA2.MMA R86, R86, 1, 1, R52 ;  /* 0x3c003c0056567835 */ /* 0x020fe20000000034 */
[----:B------:R-:W-:Y:S01]  /*2ac0*/  IADD3 R135, P3, R122, R131, RZ ;  /* 0x000000837a877210 */ /* 0x000fe20007f7e0ff */
[----:B------:R-:W-:-:S03]  /*2ad0*/  HADD2 R87, R87, R53 ;  /* 0x0000003557577230 */ /* 0x000fc60000000000 */
[----:B------:R-:W-:Y:S02]  /*2ae0*/  LEA.HI.X.SX32 R136, R131, R125, 0x1, P3 ;  /* 0x0000007d83887211 */ /* 0x000fe400018f0eff */
[----:B------:R-:W-:-:S04]  /*2af0*/  LEA R134, P3, R135, UR10, 0x1 ;  /* 0x0000000a87867c11 */ /* 0x000fc8000f8608ff */
[----:B------:R-:W-:Y:S01]  /*2b00*/  LEA.HI.X R135, R135, UR11, R136, 0x1, P3 ;  /* 0x0000000b87877c11 */ /* 0x000fe200098f0c88 */
[----:B--2---:R-:W-:Y:S01]  /*2b10*/  @P5 HFMA2.MMA R87, R87, R133, -RZ ;  /* 0x0000008557575235 */ /* 0x004fe200001000ff */
[----:B------:R-:W-:-:S06]  /*2b20*/  @P5 HMUL2 R86, R86, R132 ;  /* 0x0000008456565232 */ /* 0x000fcc0000000000 */
[----:B------:R0:W-:Y:S04]  /*2b30*/  STG.E.64 desc[UR36][R134.64], R86 ;  /* 0x0000005686007986 */ /* 0x0001e8000c101b24 */
.L_x_172:
[----:B------:R-:W-:Y:S05]  /*2b40*/  BSYNC B1 ;  /* 0x0000000000017941 */ /* 0x000fea0003800000 */
.L_x_171:
[----:B------:R-:W-:Y:S04]  /*2b50*/  BSSY B1, `(.L_x_173) ;  /* 0x000001b000017945 */ /* 0x000fe80003800000 */
[----:B------:R-:W-:Y:S05]  /*2b60*/  @P1 BRA `(.L_x_174) ;  /* 0x0000000000641947 */ /* 0x000fea0003800000 */
[----:B------:R-:W2:Y:S01]  /*2b70*/  LDG.E R88, desc[UR36][R12.64] ;  /* 0x000000240c587981 */ /* 0x000ea2000c1e1900 */
[----:B------:R-:W-:-:S05]  /*2b80*/  IMAD.IADD R89, R130, 0x1, R11 ;  /* 0x0000000182597824 */ /* 0x000fca00078e020b */
[----:B------:R-:W-:Y:S01]  /*2b90*/  SHF.L.U32 R131, R89, 0x3, RZ ;  /* 0x0000000359837819 */ /* 0x000fe200000006ff */
[----:B--2---:R-:W-:-:S04]  /*2ba0*/  IMAD R88, R88, UR12, RZ ;  /* 0x0000000c58587c24 */ /* 0x004fc8000f8e02ff */
[----:B------:R-:W-:-:S04]  /*2bb0*/  IMAD.SHL.U32 R88, R88, 0x80, RZ ;  /* 0x0000008058587824 */ /* 0x000fc800078e00ff */
        /* <DEDUP_REMOVED lines=12> */
[----:B0-----:R-:W-:Y:S01]  /*2c80*/  IADD3 R135, P3, R122, R131, RZ ;  /* 0x000000837a877210 */ /* 0x001fe20007f7e0ff */
[----:B------:R-:W-:-:S03]  /*2c90*/  HADD2 R88, R88, R50 ;  /* 0x0000003258587230 */ /* 0x000fc60000000000 */
[----:B------:R-:W-:Y:S02]  /*2ca0*/  LEA.HI.X.SX32 R136, R131, R125, 0x1, P3 ;  /* 0x0000007d83887211 */ /* 0x000fe400018f0eff */
[----:B------:R-:W-:-:S04]  /*2cb0*/  LEA R134, P3, R135, UR10, 0x1 ;  /* 0x0000000a87867c11 */ /* 0x000fc8000f8608ff */
[----:B------:R-:W-:Y:S01]  /*2cc0*/  LEA.HI.X R135, R135, UR11, R136, 0x1, P3 ;  /* 0x0000000b87877c11 */ /* 0x000fe200098f0c88 */
[----:B--2---:R-:W-:Y:S01]  /*2cd0*/  @P4 HFMA2.MMA R89, R89, R133, -RZ ;  /* 0x0000008559594235 */ /* 0x004fe200001000ff */
[----:B------:R-:W-:-:S06]  /*2ce0*/  @P4 HMUL2 R88, R88, R132 ;  /* 0x0000008458584232 */ /* 0x000fcc0000000000 */
[----:B------:R2:W-:Y:S04]  /*2cf0*/  STG.E.64 desc[UR36][R134.64], R88 ;  /* 0x0000005886007986 */ /* 0x0005e8000c101b24 */
.L_x_174:
[----:B------:R-:W-:Y:S05]  /*2d00*/  BSYNC B1 ;  /* 0x0000000000017941 */ /* 0x000fea0003800000 */
.L_x_173:
[----:B------:R-:W-:Y:S04]  /*2d10*/  BSSY B1, `(.L_x_175) ;  /* 0x000001b000017945 */ /* 0x000fe80003800000 */
[----:B------:R-:W-:Y:S05]  /*2d20*/  @P1 BRA `(.L_x_176) ;  /* 0x0000000000641947 */ /* 0x000fea0003800000 */
[----:B------:R-:W4:Y:S01]  /*2d30*/  LDG.E R90, desc[UR36][R12.64] ;  /* 0x000000240c5a7981 */ /* 0x000f22000c1e1900 */
[----:B------:R-:W-:-:S05]  /*2d40*/  LEA R91, R11, R130, 0x1 ;  /* 0x000000820b5b7211 */ /* 0x000fca00078e08ff */
[----:B------:R-:W-:Y:S02]  /*2d50*/  IMAD.SHL.U32 R131, R91, 0x8, RZ ;  /* 0x000000085b837824 */ /* 0x000fe400078e00ff */
[----:B----4-:R-:W-:-:S05]  /*2d60*/  IMAD R90, R90, UR12, RZ ;  /* 0x0000000c5a5a7c24 */ /* 0x010fca000f8e02ff */
        /* <DEDUP_REMOVED lines=11> */
[----:B------:R-:W4:Y:S01]  /*2e20*/  @P4 LDG.E.64 R132, desc[UR36][R14.64+0x10] ;  /* 0x000010240e844981 */ /* 0x000f22000c1e1b00 */
[----:B-----5:R-:W-:Y:S01]  /*2e30*/  HFMA2.MMA R91, R91, 1, 1, R49 ;  /* 0x3c003c005b5b7835 */ /* 0x020fe20000000031 */
[----:B0-2---:R-:W-:Y:S01]  /*2e40*/  IADD3 R135, P3, R122, R131, RZ ;  /* 0x000000837a877210 */ /* 0x005fe20007f7e0ff */
[----:B------:R-:W-:-:S03]  /*2e50*/  HADD2 R90, R90, R48 ;  /* 0x000000305a5a7230 */ /* 0x000fc60000000000 */
[----:B------:R-:W-:Y:S02]  /*2e60*/  LEA.HI.X.SX32 R136, R131, R125, 0x1, P3 ;  /* 0x0000007d83887211 */ /* 0x000fe400018f0eff */
[----:B------:R-:W-:-:S04]  /*2e70*/  LEA R134, P3, R135, UR10, 0x1 ;  /* 0x0000000a87867c11 */ /* 0x000fc8000f8608ff */
[----:B------:R-:W-:Y:S01]  /*2e80*/  LEA.HI.X R135, R135, UR11, R136, 0x1, P3 ;  /* 0x0000000b87877c11 */ /* 0x000fe200098f0c88 */
[----:B----4-:R-:W-:Y:S01]  /*2e90*/  @P4 HFMA2.MMA R91, R91, R133, -RZ ;  /* 0x000000855b5b4235 */ /* 0x010fe200001000ff */
[----:B------:R-:W-:-:S06]  /*2ea0*/  @P4 HMUL2 R90, R90, R132 ;  /* 0x000000845a5a4232 */ /* 0x000fcc0000000000 */
[----:B------:R4:W-:Y:S04]  /*2eb0*/  STG.E.64 desc[UR36][R134.64], R90 ;  /* 0x0000005a86007986 */ /* 0x0009e8000c101b24 */
.L_x_176:
[----:B------:R-:W-:Y:S05]  /*2ec0*/  BSYNC B1 ;  /* 0x0000000000017941 */ /* 0x000fea0003800000 */
.L_x_175:
[----:B------:R-:W-:Y:S04]  /*2ed0*/  BSSY B1, `(.L_x_177) ;  /* 0x000001b000017945 */ /* 0x000fe80003800000 */
[----:B------:R-:W-:Y:S05]  /*2ee0*/  @P1 BRA `(.L_x_178) ;  /* 0x0000000000641947 */ /* 0x000fea0003800000 */
[----:B------:R-:W2:Y:S01]  /*2ef0*/  LDG.E R92, desc[UR36][R12.64] ;  /* 0x000000240c5c7981 */ /* 0x000ea2000c1e1900 */
[----:B------:R-:W-:-:S04]  /*2f00*/  IMAD R93, R11, 0x3, R130 ;  /* 0x000000030b5d7824 */ /* 0x000fc800078e0282 */
        /* <DEDUP_REMOVED lines=15> */
[----:B0---4-:R-:W-:Y:S01]  /*3000*/  IADD3 R135, P3, R122, R131, RZ ;  /* 0x000000837a877210 */ /* 0x011fe20007f7e0ff */
[----:B------:R-:W-:-:S03]  /*3010*/  HADD2 R92, R92, R46 ;  /* 0x0000002e5c5c7230 */ /* 0x000fc60000000000 */
[----:B------:R-:W-:Y:S02]  /*3020*/  LEA.HI.X.SX32 R136, R131, R125, 0x1, P3 ;  /* 0x0000007d83887211 */ /* 0x000fe400018f0eff */
[----:B------:R-:W-:-:S04]  /*3030*/  LEA R134, P3, R135, UR10, 0x1 ;  /* 0x0000000a87867c11 */ /* 0x000fc8000f8608ff */
[----:B------:R-:W-:Y:S01]  /*3040*/  LEA.HI.X R135, R135, UR11, R136, 0x1, P3 ;  /* 0x0000000b87877c11 */ /* 0x000fe200098f0c88 */
[----:B--2---:R-:W-:Y:S01]  /*3050*/  @P4 HFMA2.MMA R93, R93, R133, -RZ ;  /* 0x000000855d5d4235 */ /* 0x004fe200001000ff */
[----:B------:R-:W-:-:S06]  /*3060*/  @P4 HMUL2 R92, R92, R132 ;  /* 0x000000845c5c4232 */ /* 0x000fcc0000000000 */
[----:B------:R0:W-:Y:S04]  /*3070*/  STG.E.64 desc[UR36][R134.64], R92 ;  /* 0x0000005c86007986 */ /* 0x0001e8000c101b24 */
.L_x_178:
[----:B------:R-:W-:Y:S05]  /*3080*/  BSYNC B1 ;  /* 0x0000000000017941 */ /* 0x000fea0003800000 */
.L_x_177:
[----:B------:R-:W-:Y:S04]  /*3090*/  BSSY B1, `(.L_x_179) ;  /* 0x000001b000017945 */ /* 0x000fe80003800000 */
[----:B------:R-:W-:Y:S05]  /*30a0*/  @P1 BRA `(.L_x_180) ;  /* 0x0000000000641947 */ /* 0x000fea0003800000 */
[----:B------:R-:W2:Y:S01]  /*30b0*/  LDG.E R94, desc[UR36][R12.64] ;  /* 0x000000240c5e7981 */ /* 0x000ea2000c1e1900 */
[----:B------:R-:W-:-:S05]  /*30c0*/  IMAD R95, R11, 0x4, R130 ;  /* 0x000000040b5f7824 */ /* 0x000fca00078e0282 */
        /* <DEDUP_REMOVED lines=23> */
.L_x_180:
[----:B------:R-:W-:Y:S05]  /*3240*/  BSYNC B1 ;  /* 0x0000000000017941 */ /* 0x000fea0003800000 */
.L_x_179:
        /* <DEDUP_REMOVED lines=27> */
.L_x_182:
[----:B------:R-:W-:Y:S05]  /*3400*/  BSYNC B1 ;  /* 0x0000000000017941 */ /* 0x000fea0003800000 */
.L_x_181:
        /* <DEDUP_REMOVED lines=27> */
.L_x_184:
[----:B------:R-:W-:Y:S05]  /*35c0*/  BSYNC B1 ;  /* 0x0000000000017941 */ /* 0x000fea0003800000 */
.L_x_183:
        /* <DEDUP_REMOVED lines=27> */
.L_x_186:
[----:B------:R-:W-:Y:S05]  /*3780*/  BSYNC B1 ;  /* 0x0000000000017941 */ /* 0x000fea0003800000 */
.L_x_185:
[----:B------:R-:W-:Y:S04]  /*3790*/  BSSY B1, `(.L_x_187) ;  /* 0x000001b000017945 */ /* 0x000fe80003800000 */
[----:B------:R-:W-:Y:S05]  /*37a0*/  @P1 BRA `(.L_x_188) ;  /* 0x0000000000641947 */ /* 0x000fea0003800000 */
[----:B------:R-:W2:Y:S01]  /*37b0*/  LDG.E R102, desc[UR36][R12.64] ;  /* 0x000000240c667981 */ /* 0x000ea2000c1e1900 */
[----:B------:R-:W-:-:S05]  /*37c0*/  LEA R103, R11, R130, 0x3 ;  /* 0x000000820b677211 */ /* 0x000fca00078e18ff */
        /* <DEDUP_REMOVED lines=14> */
[----:B---3-5:R-:W-:Y:S01]  /*38b0*/  HFMA2.MMA R103, R103, 1, 1, R37 ;  /* 0x3c003c0067677835 */ /* 0x028fe20000000025 */
        /* <DEDUP_REMOVED lines=8> */
.L_x_188:
[----:B------:R-:W-:Y:S05]  /*3940*/  BSYNC B1 ;  /* 0x0000000000017941 */ /* 0x000fea0003800000 */
.L_x_187:
        /* <DEDUP_REMOVED lines=27> */
.L_x_190:
[----:B------:R-:W-:Y:S05]  /*3b00*/  BSYNC B1 ;  /* 0x0000000000017941 */ /* 0x000fea0003800000 */
.L_x_189:
        /* <DEDUP_REMOVED lines=27> */
.L_x_192:
[----:B------:R-:W-:Y:S05]  /*3cc0*/  BSYNC B1 ;  /* 0x0000000000017941 */ /* 0x000fea0003800000 */
.L_x_191:
        /* <DEDUP_REMOVED lines=27> */
.L_x_194:
[----:B------:R-:W-:Y:S05]  /*3e80*/  BSYNC B1 ;  /* 0x0000000000017941 */ /* 0x000fea0003800000 */
.L_x_193:
        /* <DEDUP_REMOVED lines=27> */
.L_x_196:
[----:B------:R-:W-:Y:S05]  /*4040*/  BSYNC B1 ;  /* 0x0000000000017941 */ /* 0x000fea0003800000 */
.L_x_195:
        /* <DEDUP_REMOVED lines=27> */
.L_x_198:
[----:B------:R-:W-:Y:S05]  /*4200*/  BSYNC B1 ;  /* 0x0000000000017941 */ /* 0x000fea0003800000 */
.L_x_197:
        /* <DEDUP_REMOVED lines=18> */
[----:B-1---5:R-:W-:Y:S01]  /*4330*/  HFMA2.MMA R115, R115, 1, 1, R7 ;  /* 0x3c003c0073737835 */ /* 0x022fe20000000007 */
        /* <DEDUP_REMOVED lines=8> */
.L_x_200:
[----:B------:R-:W-:Y:S05]  /*43c0*/  BSYNC B1 ;  /* 0x0000000000017941 */ /* 0x000fea0003800000 */
.L_x_199:
        /* <DEDUP_REMOVED lines=27> */
.L_x_202:
[----:B------:R-:W-:Y:S05]  /*4580*/  BSYNC B1 ;  /* 0x0000000000017941 */ /* 0x000fea0003800000 */
.L_x_201:
[----:B-----5:R-:W-:Y:S01]  /*4590*/  HMUL2 R11, R84, R86 ;  /* 0x00000056540b7232 */ /* 0x020fe20000000000 */
[----:B--2---:R-:W-:Y:S01]  /*45a0*/  HFMA2.MMA R12, R85, R87, -RZ ;  /* 0x00000057550c7235 */ /* 0x004fe200001000ff */
[----:B------:R-:W-:Y:S01]  /*45b0*/  UMOV UR4, 0xffffffff ;  /* 0xffffffff00047882 */ /* 0x000fe20000000000 */
[----:B------:R-:W-:Y:S02]  /*45c0*/  ISETP.NE.AND P0, PT, R129, RZ, P0 ;  /* 0x000000ff8100720c */ /* 0x000fe40000705270 */
[----:B------:R-:W-:Y:S01]  /*45d0*/  LOP3.LUT R129, R24, 0x1, RZ, 0xc0, !PT ;  /* 0x0000000118817812 */ /* 0x000fe200078ec0ff */
[----:B------:R-:W-:-:S05]  /*45e0*/  HFMA2.MMA R11, R82, R88, R11 ;  /* 0x00000058520b7235 */ /* 0x000fca000000000b */
[----:B------:R-:W-:-:S03]  /*45f0*/  HFMA2 R12, R83, R89, R12 ;  /* 0x00000059530c7231 */ /* 0x000fc6000000000c */
[----:B------:R-:W-:Y:S01]  /*4600*/  HFMA2.MMA R11, R80, R90, R11 ;  /* 0x0000005a500b7235 */ /* 0x000fe2000000000b */
[----:B------:R-:W-:-:S04]  /*4610*/  HFMA2 R12, R81, R91, R12 ;  /* 0x0000005b510c7231 */ /* 0x000fc8000000000c */
        /* <DEDUP_REMOVED lines=19> */
[----:B------:R-:W-:-:S08]  /*4750*/  HFMA2.MMA R11, R66, R104, R11 ;  /* 0x00000068420b7235 */ /* 0x000fd0000000000b */
[----:B------:R-:W-:-:S08]  /*4760*/  HFMA2.MMA R11, R64, R106, R11 ;  /* 0x0000006a400b7235 */ /* 0x000fd0000000000b */
[----:B------:R-:W-:-:S08]  /*4770*/  HFMA2.MMA R11, R62, R108, R11 ;  /* 0x0000006c3e0b7235 */ /* 0x000fd0000000000b */
[----:B------:R-:W-:-:S08]  /*4780*/  HFMA2.MMA R11, R60, R110, R11 ;  /* 0x0000006e3c0b7235 */ /* 0x000fd0000000000b */
[----:B------:R-:W-:-:S08]  /*4790*/  HFMA2.MMA R11, R58, R112, R11 ;  /* 0x000000703a0b7235 */ /* 0x000fd0000000000b */
[----:B------:R-:W-:-:S08]  /*47a0*/  HFMA2.MMA R11, R56, R114, R11 ;  /* 0x00000072380b7235 */ /* 0x000fd0000000000b */
[----:B------:R-:W-:-:S10]  /*47b0*/  HFMA2.MMA R11, R54, R116, R11 ;  /* 0x00000074360b7235 */ /* 0x000fd4000000000b */
[----:B------:R-:W-:-:S05]  /*47c0*/  HADD2 R11, R11, R12 ;  /* 0x0000000c0b0b7230 */ /* 0x000fca0000000000 */
[--C-:B------:R-:W-:Y:S02]  /*47d0*/  HADD2.F32 R13, -RZ, R11.reuse.H0_H0 ;  /* 0x2000000bff0d7230 */ /* 0x100fe40000004100 */
[----:B------:R-:W-:-:S05]  /*47e0*/  HADD2.F32 R12, -RZ, R11.H1_H1 ;  /* 0x3000000bff0c7230 */ /* 0x000fca0000004100 */
[----:B------:R-:W-:Y:S01]  /*47f0*/  FADD.FTZ R13, R13, R12 ;  /* 0x0000000c0d0d7221 */ /* 0x000fe20000010000 */
[----:B------:R-:W-:Y:S06]  /*4800*/  BRA.DIV UR4, `(.L_x_203) ;  /* 0x0000004604087947 */ /* 0x000fec000b800000 */
[----:B------:R2:W0:Y:S02]  /*4810*/  SHFL.BFLY PT, R14, R13, 0x1, 0x1f ;  /* 0x0c201f000d0e7f89 */ /* 0x00042400000e0000 */
.L_x_286:
[----:B------:R-:W-:Y:S01]  /*4820*/  ISETP.EQ.U32.OR P1, PT, R129, 0x1, P1 ;  /* 0x000000018100780c */ /* 0x000fe20000f22470 */
[----:B0-----:R-:W-:Y:S01]  /*4830*/  FADD.FTZ R14, R13, R14 ;  /* 0x0000000e0d0e7221 */ /* 0x001fe20000010000 */
[----:B------:R-:W-:Y:S03]  /*4840*/  BSSY B1, `(.L_x_204) ;  /* 0x000001f000017945 */ /* 0x000fe60003800000 */
[----:B------:R-:W-:-:S08]  /*4850*/  FMUL.FTZ R11, R14, UR13 ;  /* 0x0000000d0e0b7c20 */ /* 0x000fd00008410000 */
[----:B------:R-:W-:Y:S05]  /*4860*/  @P1 BRA `(.L_x_205) ;  /* 0x0000000000701947 */ /* 0x000fea0003800000 */
[----:B--2---:R-:W0:Y:S01]  /*4870*/  LDC.64 R12, c[0x0][0x2d8] ;  /* 0x0000b600ff0c7b82 */ /* 0x004e220000000a00 */
[----:B------:R-:W-:-:S04]  /*4880*/  ISETP.NE.U32.AND P1, PT, RZ, UR14, PT ;  /* 0x0000000eff007c0c */ /* 0x000fc8000bf25070 */
[----:B------:R-:W-:-:S13]  /*4890*/  ISETP.NE.AND.EX P3, PT, RZ, UR15, PT, P1 ;  /* 0x0000000fff007c0c */ /* 0x000fda000bf65310 */
[----:B------:R-:W2:Y:S01]  /*48a0*/  @P3 LDC R130, c[0x0][0x2d0] ;  /* 0x0000b400ff823b82 */ /* 0x000ea20000000800 */
[----:B0-----:R-:W-:-:S04]  /*48b0*/  ISETP.NE.U32.AND P1, PT, R12, RZ, PT ;  /* 0x000000ff0c00720c */ /* 0x001fc80003f25070 */
[----:B------:R-:W-:-:S03]  /*48c0*/  ISETP.NE.AND.EX P1, PT, R13, RZ, PT, P1 ;  /* 0x000000ff0d00720c */ /* 0x000fc60003f25310 */
[----:B------:R-:W0:Y:S10]  /*48d0*/  @P3 LDC.64 R12, c[0x0][0x2c8] ;  /* 0x0000b200ff0c3b82 */ /* 0x000e340000000a00 */
[----:B------:R-:W5:Y:S01]  /*48e0*/  @P1 LDC.64 R14, c[0x0][0x2d8] ;  /* 0x0000b600ff0e1b82 */ /* 0x000f620000000a00 */
[----:B--2---:R-:W-:-:S04]  /*48f0*/  @P3 IMAD R129, R23, R130, R25 ;  /* 0x0000008217813224 */ /* 0x004fc800078e0219 */
[----:B------:R-:W-:-:S04]  /*4900*/  @P3 VIADD R129, R129, 0xffffffff ;  /* 0xffffffff81813836 */ /* 0x000fc80000000000 */
[----:B------:R-:W-:-:S04]  /*4910*/  @P3 IMAD R129, R129, R130, R124 ;  /* 0x0000008281813224 */ /* 0x000fc800078e027c */
[----:B0-----:R-:W-:-:S06]  /*4920*/  @P3 IMAD.WIDE R12, R129, 0x2, R12 ;  /* 0x00000002810c3825 */ /* 0x001fcc00078e020c */
[----:B------:R-:W2:Y:S01]  /*4930*/  @P3 LDG.E.U16 R12, desc[UR36][R12.64] ;  /* 0x000000240c0c3981 */ /* 0x000ea2000c1e1500 */
[----:B-----5:R-:W-:-:S06]  /*4940*/  @P1 IMAD.WIDE R14, R23, 0x2, R14 ;  /* 0x00000002170e1825 */ /* 0x020fcc00078e020e */
[----:B------:R-:W5:Y:S01]  /*4950*/  @P1 LDG.E.U16 R14, desc[UR36][R14.64] ;  /* 0x000000240e0e1981 */ /* 0x000f62000c1e1500 */
[C---:B------:R-:W-:Y:S02]  /*4960*/  @P1 ISETP.GE.AND P4, PT, R124.reuse, R127, PT ;  /* 0x0000007f7c00120c */ /* 0x040fe40003f86270 */
[----:B------:R-:W-:Y:S02]  /*4970*/  @P1 IADD3 R130, R124, 0x1, -R25 ;  /* 0x000000017c821810 */ /* 0x000fe40007ffe819 */
[----:B------:R-:W-:-:S04]  /*4980*/  @P1 SEL R129, R118, RZ, !P4 ;  /* 0x000000ff76811207 */ /* 0x000fc80006000000 */
[----:B------:R-:W-:Y:S01]  /*4990*/  @P1 IADD3 R129, R129, R130, RZ ;  /* 0x0000008281811210 */ /* 0x000fe20007ffe0ff */
[----:B------:R-:W-:-:S03]  /*49a0*/  IMAD.IADD R131, R124, 0x1, -R10 ;  /* 0x000000017c837824 */ /* 0x000fc600078e0a0a */
[----:B------:R-:W-:Y:S01]  /*49b0*/  @P1 I2FP.F32.S32 R132, R129 ;  /* 0x0000008100841245 */ /* 0x000fe20000201400 */
[----:B--2---:R-:W-:Y:S01]  /*49c0*/  @P3 HADD2.F32 R130, -RZ, R12.H0_H0 ;  /* 0x2000000cff823230 */ /* 0x004fe20000004100 */
[----:B------:R-:W-:-:S04]  /*49d0*/  LEA R12, R131, UR38, 0x2 ;  /* 0x00000026830c7c11 */ /* 0x000fc8000f8e10ff */
[----:B------:R-:W-:Y:S01]  /*49e0*/  @P3 FADD.FTZ R11, R11, R130 ;  /* 0x000000820b0b3221 */ /* 0x000fe20000010000 */
[----:B-----5:R-:W-:-:S05]  /*49f0*/  @P1 HADD2.F32 R129, -RZ, R14.H0_H0 ;  /* 0x2000000eff811230 */ /* 0x020fca0000004100 */
[----:B------:R-:W-:-:S05]  /*4a00*/  @P1 FFMA.FTZ R11, R132, R129, R11 ;  /* 0x00000081840b1223 */ /* 0x000fca000001000b */
[----:B------:R0:W-:Y:S01]  /*4a10*/  STS [R12], R11 ;  /* 0x0000000b0c007388 */ /* 0x0001e20000000800 */
[----:B-1----:R-:W-:-:S07]  /*4a20*/  @!P0 FMNMX.FTZ R0, R0, R11, !PT ;  /* 0x0000000b00008209 */ /* 0x002fce0007810000 */
.L_x_205:
[----:B------:R-:W-:Y:S05]  /*4a30*/  BSYNC B1 ;  /* 0x0000000000017941 */ /* 0x000fea0003800000 */
.L_x_204:
[----:B------:R-:W-:-:S04]  /*4a40*/  IADD3 R124, R124, 0x40, RZ ;  /* 0x000000407c7c7810 */ /* 0x000fc80007ffe0ff */
[----:B------:R-:W-:-:S13]  /*4a50*/  ISETP.GE.AND P0, PT, R124, R119, PT ;  /* 0x000000777c00720c */ /* 0x000fda0003f06270 */
[----:B------:R-:W-:Y:S05]  /*4a60*/  @!P0 BRA `(.L_x_206) ;  /* 0xffffffdc00548947 */ /* 0x000fea000383ffff */
.L_x_170:
[----:B------:R-:W-:Y:S05]  /*4a70*/  BSYNC B0 ;  /* 0x0000000000007941 */ /* 0x000fea0003800000 */
.L_x_169:
[----:B------:R-:W-:-:S03]  /*4a80*/  UMOV UR4, 0xffffffff ;  /* 0xffffffff00047882 */ /* 0x000fc60000000000 */
[----:B------:R-:W-:Y:S05]  /*4a90*/  BRA.DIV UR4, `(.L_x_207) ;  /* 0x0000004204887947 */ /* 0x000fea000b800000 */
[----:B------:R-:W2:Y:S02]  /*4aa0*/  SHFL.BFLY PT, R14, R0, 0x10, 0x1f ;  /* 0x0e001f00000e7f89 */ /* 0x000ea400000e0000 */
[----:B--2---:R-:W-:-:S05]  /*4ab0*/  FMNMX.FTZ R13, R14, R0, !PT ;  /* 0x000000000e0d7209 */ /* 0x004fca0007810000 */
[----:B------:R-:W2:Y:S02]  /*4ac0*/  SHFL.BFLY PT, R14, R13, 0x8, 0x1f ;  /* 0x0d001f000d0e7f89 */ /* 0x000ea400000e0000 */
[----:B--2---:R-:W-:-:S05]  /*4ad0*/  FMNMX.FTZ R2, R13, R14, !PT ;  /* 0x0000000e0d027209 */ /* 0x004fca0007810000 */
[----:B------:R-:W2:Y:S02]  /*4ae0*/  SHFL.BFLY PT, R14, R2, 0x4, 0x1f ;  /* 0x0c801f00020e7f89 */ /* 0x000ea400000e0000 */
[----:B--2---:R-:W-:-:S05]  /*4af0*/  FMNMX.FTZ R3, R2, R14, !PT ;  /* 0x0000000e02037209 */ /* 0x004fca0007810000 */
[----:B------:R2:W0:Y:S02]  /*4b00*/  SHFL.BFLY PT, R14, R3, 0x2, 0x1f ;  /* 0x0c401f00030e7f89 */ /* 0x00042400000e0000 */
.L_x_292:
[----:B------:R-:W-:Y:S01]  /*4b10*/  SHF.R.S32.HI R5, RZ, 0x1f, R24 ;  /* 0x0000001fff057819 */ /* 0x000fe20000011418 */
[----:B------:R-:W-:Y:S05]  /*4b20*/  WARPSYNC.ALL ;  /* 0x0000000000007948 */ /* 0x000fea0003800000 */
[----:B-1----:R-:W-:Y:S02]  /*4b30*/  LEA.HI R0, R5, R24, RZ, 0x5 ;  /* 0x0000001805007211 */ /* 0x002fe400078f28ff */
[----:B0-2---:R-:W-:Y:S02]  /*4b40*/  FMNMX.FTZ R3, R3, R14, !PT ;  /* 0x0000000e03037209 */ /* 0x005fe40007810000 */
[----:B------:R-:W-:-:S05]  /*4b50*/  LOP3.LUT R7, R0, 0xffffffe0, RZ, 0xc0, !PT ;  /* 0xffffffe000077812 */ /* 0x000fca00078ec0ff */
[----:B------:R-:W-:-:S05]  /*4b60*/  IMAD.IADD R7, R24, 0x1, -R7 ;  /* 0x0000000118077824 */ /* 0x000fca00078e0a07 */
[----:B------:R-:W-:-:S13]  /*4b70*/  ISETP.NE.AND P0, PT, R7, RZ, PT ;  /* 0x000000ff0700720c */ /* 0x000fda0003f05270 */
[----:B------:R-:W0:Y:S01]  /*4b80*/  @!P0 S2R R2, SR_CgaCtaId ;  /* 0x0000000000028919 */ /* 0x000e220000008800 */
[----:B------:R-:W-:Y:S02]  /*4b90*/  @!P0 MOV R9, 0x400 ;  /* 0x0000040000098802 */ /* 0x000fe40000000f00 */
[----:B------:R-:W-:Y:S02]  /*4ba0*/  @!P0 SHF.R.S32.HI R0, RZ, 0x5, R0 ;  /* 0x00000005ff008819 */ /* 0x000fe40000011400 */
[----:B0-----:R-:W-:-:S04]  /*4bb0*/  @!P0 LEA R9, R2, R9, 0x18 ;  /* 0x0000000902098211 */ /* 0x001fc800078ec0ff */
[----:B------:R-:W-:-:S05]  /*4bc0*/  @!P0 LEA R0, R0, R9, 0x2 ;  /* 0x0000000900008211 */ /* 0x000fca00078e10ff */
[----:B------:R0:W-:Y:S01]  /*4bd0*/  @!P0 STS [R0], R3 ;  /* 0x0000000300008388 */ /* 0x0001e20000000800 */
[----:B------:R-:W-:Y:S01]  /*4be0*/  BAR.SYNC.DEFER_BLOCKING 0x0 ;  /* 0x0000000000007b1d */ /* 0x000fe20000010000 */
[----:B------:R-:W-:Y:S01]  /*4bf0*/  ISETP.GT.AND P0, PT, R7, 0x3, PT ;  /* 0x000000030700780c */ /* 0x000fe20003f04270 */
[----:B------:R-:W-:Y:S01]  /*4c00*/  IMAD.IADD R9, R24, 0x1, R10 ;  /* 0x0000000118097824 */ /* 0x000fe200078e020a */
[----:B------:R-:W-:-:S03]  /*4c10*/  HFMA2.MMA R4, -RZ, RZ, 0, 0 ;  /* 0x00000000ff047435 */ /* 0x000fc600000001ff */
[----:B------:R-:W-:Y:S01]  /*4c20*/  ULDC UR6, c[0x0][0x284] ;  /* 0x0000a10000067ab9 */ /* 0x000fe20000000800 */
[----:B------:R-:W-:Y:S01]  /*4c30*/  ISETP.GE.AND P1, PT, R9, R25, PT ;  /* 0x000000190900720c */ /* 0x000fe20003f26270 */
[----:B------:R-:W-:Y:S01]  /*4c40*/  ULDC.64 UR8, c[0x0][0x2b0] ;  /* 0x0000ac0000087ab9 */ /* 0x000fe20000000a00 */
[----:B------:R-:W-:Y:S05]  /*4c50*/  BSSY B0, `(.L_x_208) ;  /* 0x000007d000007945 */ /* 0x000fea0003800000 */
[----:B0-----:R-:W0:Y:S01]  /*4c60*/  @!P0 S2R R3, SR_CgaCtaId ;  /* 0x0000000000038919 */ /* 0x001e220000008800 */
[----:B------:R-:W-:-:S04]  /*4c70*/  @!P0 MOV R0, 0x400 ;  /* 0x0000040000008802 */ /* 0x000fc80000000f00 */
[----:B0-----:R-:W-:Y:S01]  /*4c80*/  @!P0 LEA R2, R3, R0, 0x18 ;  /* 0x0000000003028211 */ /* 0x001fe200078ec0ff */
[----:B------:R-:W-:-:S03]  /*4c90*/  IMAD.MOV.U32 R0, RZ, RZ, -0x800001 ;  /* 0xff7fffffff007424 */ /* 0x000fc600078e00ff */
[----:B------:R-:W-:-:S05]  /*4ca0*/  @!P0 LEA R7, R7, R2, 0x2 ;  /* 0x0000000207078211 */ /* 0x000fca00078e10ff */
[----:B------:R-:W0:Y:S04]  /*4cb0*/  @!P0 LDS R0, [R7] ;  /* 0x0000000007008984 */ /* 0x000e280000000800 */
[----:B0-----:R-:W0:Y:S02]  /*4cc0*/  SHFL.BFLY PT, R3, R0, 0x2, 0x1f ;  /* 0x0c401f0000037f89 */ /* 0x001e2400000e0000 */
[----:B0-----:R-:W-:-:S05]  /*4cd0*/  FMNMX.FTZ R3, R3, R0, !PT ;  /* 0x0000000003037209 */ /* 0x001fca0007810000 */
[----:B------:R-:W0:Y:S02]  /*4ce0*/  SHFL.BFLY PT, R2, R3, 0x1, 0x1f ;  /* 0x0c201f0003027f89 */ /* 0x000e2400000e0000 */
[----:B0-----:R-:W-:-:S05]  /*4cf0*/  FMNMX.FTZ R2, R3, R2, !PT ;  /* 0x0000000203027209 */ /* 0x001fca0007810000 */
[----:B------:R0:W1:Y:S01]  /*4d00*/  SHFL.IDX PT, R13, R2, RZ, 0x1f ;  /* 0x00001fff020d7589 */ /* 0x00006200000e0000 */
[----:B------:R-:W-:Y:S05]  /*4d10*/  @P1 BRA `(.L_x_209) ;  /* 0x0000000400c01947 */ /* 0x000fea0003800000 */
[----:B------:R-:W-:Y:S01]  /*4d20*/  LOP3.LUT R0, RZ, R10, RZ, 0x33, !PT ;  /* 0x0000000aff007212 */ /* 0x000fe200078e33ff */
[----:B------:R-:W-:Y:S01]  /*4d30*/  BSSY B1, `(.L_x_210) ;  /* 0x0000025000017945 */ /* 0x000fe20003800000 */
[----:B------:R-:W-:Y:S01]  /*4d40*/  IMAD.MOV.U32 R4, RZ, RZ, RZ ;  /* 0x000000ffff047224 */ /* 0x000fe200078e00ff */
[----:B------:R-:W-:Y:S02]  /*4d50*/  MOV R7, R9 ;  /* 0x0000000900077202 */ /* 0x000fe40000000f00 */
[----:B------:R-:W-:-:S04]  /*4d60*/  IADD3 R0, -R24, R25, R0 ;  /* 0x0000001918007210 */ /* 0x000fc80007ffe100 */
[----:B0-----:R-:W-:-:S04]  /*4d70*/  LEA.HI R2, R0, 0x1, RZ, 0x19 ;  /* 0x0000000100027811 */ /* 0x001fc800078fc8ff */
[----:B------:R-:W-:-:S13]  /*4d80*/  LOP3.LUT P0, R2, R2, 0x3, RZ, 0xc0, !PT ;  /* 0x0000000302027812 */ /* 0x000fda000780c0ff */
[----:B------:R-:W-:Y:S05]  /*4d90*/  @!P0 BRA `(.L_x_211) ;  /* 0x0000000000788947 */ /* 0x000fea0003800000 */
[----:B------:R-:W-:Y:S01]  /*4da0*/  ULDC.64 UR4, c[0x0][0x2b0] ;  /* 0x0000ac0000047ab9 */ /* 0x000fe20000000a00 */
[----:B------:R-:W-:Y:S01]  /*4db0*/  IMAD.MOV.U32 R6, RZ, RZ, R2 ;  /* 0x000000ffff067224 */ /* 0x000fe200078e0002 */
[----:B------:R-:W-:Y:S01]  /*4dc0*/  ISETP.NE.U32.AND P0, PT, RZ, UR4, PT ;  /* 0x00000004ff007c0c */ /* 0x000fe2000bf05070 */
[----:B------:R-:W-:Y:S01]  /*4dd0*/  IMAD.MOV.U32 R7, RZ, RZ, R9 ;  /* 0x000000ffff077224 */ /* 0x000fe200078e0009 */
[----:B------:R-:W-:Y:S02]  /*4de0*/  MOV R4, RZ ;  /* 0x000000ff00047202 */ /* 0x000fe40000000f00 */
[----:B------:R-:W-:-:S13]  /*4df0*/  ISETP.NE.AND.EX P0, PT, RZ, UR5, PT, P0 ;  /* 0x00000005ff007c0c */ /* 0x000fda000bf05300 */
.L_x_215:
[----:B0-----:R-:W-:Y:S01]  /*4e00*/  IMAD.IADD R2, R7, 0x1, -R10 ;  /* 0x0000000107027824 */ /* 0x001fe200078e0a0a */
[----:B------:R-:W-:Y:S01]  /*4e10*/  IADD3 R6, R6, -0x1, RZ ;  /* 0xffffffff06067810 */ /* 0x000fe20007ffe0ff */
[----:B------:R-:W-:Y:S03]  /*4e20*/  BSSY B2, `(.L_x_212) ;  /* 0x0000011000027945 */ /* 0x000fe60003800000 */
[----:B------:R-:W-:Y:S02]  /*4e30*/  ISETP.NE.AND P3, PT, R6, RZ, PT ;  /* 0x000000ff0600720c */ /* 0x000fe40003f65270 */
[----:B--2---:R-:W-:Y:S01]  /*4e40*/  LEA R8, R2, UR38, 0x2 ;  /* 0x0000002602087c11 */ /* 0x004fe2000f8e10ff */
        /* <DEDUP_REMOVED lines=10> */
.L_x_213:
[----:B------:R-:W1:Y:S02]  /*4ef0*/  LDS R2, [R8] ;  /* 0x0000000008027984 */ /* 0x000e640000000800 */
[----:B-1----:R-:W-:-:S04]  /*4f00*/  FADD.FTZ R2, -R13, R2 ;  /* 0x000000020d027221 */ /* 0x002fc80000010100 */
[----:B------:R-:W-:-:S04]  /*4f10*/  FMUL.FTZ R2, R2, 1.4426950216293334961 ;  /* 0x3fb8aa3b02027820 */ /* 0x000fc80000410000 */
[----:B------:R0:W2:Y:S03]  /*4f20*/  MUFU.EX2 R11, R2 ;  /* 0x00000002000b7308 */ /* 0x0000a60000000800 */
.L_x_214:
[----:B------:R-:W-:Y:S05]  /*4f30*/  BSYNC B2 ;  /* 0x0000000000027941 */ /* 0x000fea0003800000 */
.L_x_212:
[----:B--2---:R2:W-:Y:S01]  /*4f40*/  STS [R8], R11 ;  /* 0x0000000b08007388 */ /* 0x0045e20000000800 */
[----:B------:R-:W-:Y:S01]  /*4f50*/  FADD.FTZ R4, R11, R4 ;  /* 0x000000040b047221 */ /* 0x000fe20000010000 */
[----:B------:R-:W-:Y:S01]  /*4f60*/  VIADD R7, R7, 0x80 ;  /* 0x0000008007077836 */ /* 0x000fe20000000000 */
[----:B------:R-:W-:Y:S06]  /*4f70*/  @P3 BRA `(.L_x_215) ;  /* 0xfffffffc00a03947 */ /* 0x000fec000383ffff */
.L_x_211:
[----:B------:R-:W-:Y:S05]  /*4f80*/  BSYNC B1 ;  /* 0x0000000000017941 */ /* 0x000fea0003800000 */
.L_x_210:
[----:B------:R-:W-:-:S13]  /*4f90*/  ISETP.GE.U32.AND P0, PT, R0, 0x180, PT ;  /* 0x000001800000780c */ /* 0x000fda0003f06070 */
[----:B------:R-:W-:Y:S05]  /*4fa0*/  @!P0 BRA `(.L_x_209) ;  /* 0x00000004001c8947 */ /* 0x000fea0003800000 */
[----:B------:R-:W-:Y:S01]  /*4fb0*/  ULDC UR4, c[0x0][0x284] ;  /* 0x0000a10000047ab9 */ /* 0x000fe20000000800 */
[C---:B------:R-:W-:Y:S01]  /*4fc0*/  LEA R3, R7.reuse, 0x400, 0x2 ;  /* 0x0000040007037811 */ /* 0x040fe200078e10ff */
[----:B------:R-:W-:Y:S01]  /*4fd0*/  IMAD R0, R28, UR4, RZ ;  /* 0x000000041c007c24 */ /* 0x000fe2000f8e02ff */
[----:B------:R-:W-:Y:S01]  /*4fe0*/  ULDC.64 UR10, c[0x0][0x2b0] ;  /* 0x0000ac00000a7ab9 */ /* 0x000fe20000000a00 */
[----:B0-----:R-:W-:Y:S02]  /*4ff0*/  SHF.R.S32.HI R2, RZ, 0x1f, R7 ;  /* 0x0000001fff027819 */ /* 0x001fe40000011407 */
[----:B------:R-:W-:Y:S01]  /*5000*/  IMAD R3, R10, -0x4, R3 ;  /* 0xfffffffc0a037824 */ /* 0x000fe200078e0203 */
[----:B------:R-:W-:Y:S02]  /*5010*/  ISETP.NE.U32.AND P0, PT, RZ, UR10, PT ;  /* 0x0000000aff007c0c */ /* 0x000fe4000bf05070 */
[--C-:B------:R-:W-:Y:S02]  /*5020*/  IADD3 R6, P3, P4, R7, UR10, R0.reuse ;  /* 0x0000000a07067c10 */ /* 0x100fe4000fc7e000 */
[----:B--2---:R-:W-:-:S02]  /*5030*/  SHF.R.S32.HI R11, RZ, 0x1f, R0 ;  /* 0x0000001fff0b7819 */ /* 0x004fc40000011400 */
[----:B------:R-:W-:Y:S02]  /*5040*/  IADD3 R0, R3, UR38, RZ ;  /* 0x0000002603007c10 */ /* 0x000fe4000fffe0ff */
[----:B------:R-:W-:Y:S02]  /*5050*/  ISETP.NE.AND.EX P0, PT, RZ, UR11, PT, P0 ;  /* 0x0000000bff007c0c */ /* 0x000fe4000bf05300 */
[----:B------:R-:W-:-:S11]  /*5060*/  IADD3.X R3, R2, UR11, R11, P3, P4 ;  /* 0x0000000b02037c10 */ /* 0x000fd60009fe840b */
.L_x_228:
[----:B------:R-:W-:Y:S01]  /*5070*/  BSSY B1, `(.L_x_216) ;  /* 0x000000b000017945 */ /* 0x000fe20003800000 */
[----:B------:R-:W-:-:S03]  /*5080*/  IMAD.MOV.U32 R2, RZ, RZ, R6 ;  /* 0x000000ffff027224 */ /* 0x000fc600078e0006 */
[----:B------:R-:W-:Y:S05]  /*5090*/  @!P0 BRA `(.L_x_217) ;  /* 0x0000000000108947 */ /* 0x000fea0003800000 */
[----:B------:R-:W2:Y:S02]  /*50a0*/  LDG.E.U8 R6, desc[UR36][R2.64] ;  /* 0x0000002402067981 */ /* 0x000ea4000c1e1100 */
[----:B--2---:R-:W-:-:S13]  /*50b0*/  ISETP.NE.AND P3, PT, R6, RZ, PT ;  /* 0x000000ff0600720c */ /* 0x004fda0003f65270 */
[----:B------:R-:W-:Y:S01]  /*50c0*/  @P3 MOV R11, RZ ;  /* 0x000000ff000b3202 */ /* 0x000fe20000000f00 */
[----:B------:R-:W-:Y:S06]  /*50d0*/  @P3 BRA `(.L_x_218) ;  /* 0x0000000000103947 */ /* 0x000fec0003800000 */
.L_x_217:
[----:B------:R-:W1:Y:S02]  /*50e0*/  LDS R6, [R0+-0x400] ;  /* 0xfffc000000067984 */ /* 0x000e640000000800 */
[----:B-1----:R-:W-:-:S04]  /*50f0*/  FADD.FTZ R6, -R13, R6 ;  /* 0x000000060d067221 */ /* 0x002fc80000010100 */
[----:B------:R-:W-:-:S04]  /*5100*/  FMUL.FTZ R6, R6, 1.4426950216293334961 ;  /* 0x3fb8aa3b06067820 */ /* 0x000fc80000410000 */
[----:B------:R0:W2:Y:S03]  /*5110*/  MUFU.EX2 R11, R6 ;  /* 0x00000006000b7308 */ /* 0x0000a60000000800 */
.L_x_218:
[----:B------:R-:W-:Y:S05]  /*5120*/  BSYNC B1 ;  /* 0x0000000000017941 */ /* 0x000fea0003800000 */
.L_x_216:
[----:B--2---:R2:W-:Y:S01]  /*5130*/  STS [R0+-0x400], R11 ;  /* 0xfffc000b00007388 */ /* 0x0045e20000000800 */
[----:B------:R-:W-:Y:S01]  /*5140*/  BSSY B1, `(.L_x_219) ;  /* 0x000000b000017945 */ /* 0x000fe20003800000 */
[----:B0-----:R-:W-:-:S03]  /*5150*/  FADD.FTZ R6, R11, R4 ;  /* 0x000000040b067221 */ /* 0x001fc60000010000 */
[----:B------:R-:W-:Y:S05]  /*5160*/  @!P0 BRA `(.L_x_220) ;  /* 0x0000000000108947 */ /* 0x000fea0003800000 */
[----:B------:R-:W5:Y:S02]  /*5170*/  LDG.E.U8 R4, desc[UR36][R2.64+0x80] ;  /* 0x0000802402047981 */ /* 0x000f64000c1e1100 */
[----:B-----5:R-:W-:-:S13]  /*5180*/  ISETP.NE.AND P3, PT, R4, RZ, PT ;  /* 0x000000ff0400720c */ /* 0x020fda0003f65270 */
[----:B--2---:R-:W-:Y:S01]  /*5190*/  @P3 IMAD.MOV.U32 R11, RZ, RZ, RZ ;  /* 0x000000ffff0b3224 */ /* 0x004fe200078e00ff */
[----:B------:R-:W-:Y:S06]  /*51a0*/  @P3 BRA `(.L_x_221) ;  /* 0x0000000000103947 */ /* 0x000fec0003800000 */
.L_x_220:
[----:B------:R-:W1:Y:S02]  /*51b0*/  LDS R4, [R0+-0x200] ;  /* 0xfffe000000047984 */ /* 0x000e640000000800 */
[----:B-1----:R-:W-:-:S04]  /*51c0*/  FADD.FTZ R4, -R13, R4 ;  /* 0x000000040d047221 */ /* 0x002fc80000010100 */
[----:B------:R-:W-:-:S04]  /*51d0*/  FMUL.FTZ R4, R4, 1.4426950216293334961 ;  /* 0x3fb8aa3b04047820 */ /* 0x000fc80000410000 */
[----:B--2---:R0:W2:Y:S03]  /*51e0*/  MUFU.EX2 R11, R4 ;  /* 0x00000004000b7308 */ /* 0x0040a60000000800 */
.L_x_221:
[----:B------:R-:W-:Y:S05]  /*51f0*/  BSYNC B1 ;  /* 0x0000000000017941 */ /* 0x000fea0003800000 */
.L_x_219:
[----:B--2---:R2:W-:Y:S01]  /*5200*/  STS [R0+-0x200], R11 ;  /* 0xfffe000b00007388 */ /* 0x0045e20000000800 */
[----:B------:R-:W-:Y:S01]  /*5210*/  BSSY B1, `(.L_x_222) ;  /* 0x000000b000017945 */ /* 0x000fe20003800000 */
[----:B------:R-:W-:-:S03]  /*5220*/  FADD.FTZ R6, R6, R11 ;  /* 0x0000000b06067221 */ /* 0x000fc60000010000 */
[----:B------:R-:W-:Y:S05]  /*5230*/  @!P0 BRA `(.L_x_223) ;  /* 0x0000000000108947 */ /* 0x000fea0003800000 */
[----:B0-----:R-:W5:Y:S01]  /*5240*/  LDG.E.U8 R4, desc[UR36][R2.64+0x100] ;  /* 0x0001002402047981 */ /* 0x001f62000c1e1100 */
[----:B--2---:R-:W-:Y:S01]  /*5250*/  HFMA2.MMA R11, -RZ, RZ, 0, 0 ;  /* 0x00000000ff0b7435 */ /* 0x004fe200000001ff */
[----:B-----5:R-:W-:-:S13]  /*5260*/  ISETP.NE.AND P3, PT, R4, RZ, PT ;  /* 0x000000ff0400720c */ /* 0x020fda0003f65270 */
[----:B------:R-:W-:Y:S05]  /*5270*/  @P3 BRA `(.L_x_224) ;  /* 0x0000000000103947 */ /* 0x000fea0003800000 */
.L_x_223:
[----:B0-----:R-:W1:Y:S02]  /*5280*/  LDS R4, [R0] ;  /* 0x0000000000047984 */ /* 0x001e640000000800 */
[----:B-1----:R-:W-:-:S04]  /*5290*/  FADD.FTZ R4, -R13, R4 ;  /* 0x000000040d047221 */ /* 0x002fc80000010100 */
[----:B------:R-:W-:-:S04]  /*52a0*/  FMUL.FTZ R4, R4, 1.4426950216293334961 ;  /* 0x3fb8aa3b04047820 */ /* 0x000fc80000410000 */
[----:B--2---:R0:W2:Y:S03]  /*52b0*/  MUFU.EX2 R11, R4 ;  /* 0x00000004000b7308 */ /* 0x0040a60000000800 */
.L_x_224:
[----:B------:R-:W-:Y:S05]  /*52c0*/  BSYNC B1 ;  /* 0x0000000000017941 */ /* 0x000fea0003800000 */
.L_x_222:
[----:B--2---:R2:W-:Y:S01]  /*52d0*/  STS [R0], R11 ;  /* 0x0000000b00007388 */ /* 0x0045e20000000800 */
[----:B------:R-:W-:Y:S01]  /*52e0*/  BSSY B1, `(.L_x_225) ;  /* 0x000000b000017945 */ /* 0x000fe20003800000 */
[----:B------:R-:W-:-:S03]  /*52f0*/  FADD.FTZ R8, R6, R11 ;  /* 0x0000000b06087221 */ /* 0x000fc60000010000 */
[----:B------:R-:W-:Y:S05]  /*5300*/  @!P0 BRA `(.L_x_226) ;  /* 0x0000000000108947 */ /* 0x000fea0003800000 */
[----:B0-----:R-:W5:Y:S02]  /*5310*/  LDG.E.U8 R4, desc[UR36][R2.64+0x180] ;  /* 0x0001802402047981 */ /* 0x001f64000c1e1100 */
[----:B-----5:R-:W-:-:S13]  /*5320*/  ISETP.NE.AND P3, PT, R4, RZ, PT ;  /* 0x000000ff0400720c */ /* 0x020fda0003f65270 */
[----:B--2---:R-:W-:Y:S01]  /*5330*/  @P3 IMAD.MOV.U32 R11, RZ, RZ, RZ ;  /* 0x000000ffff0b3224 */ /* 0x004fe200078e00ff */
[----:B------:R-:W-:Y:S06]  /*5340*/  @P3 BRA `(.L_x_227) ;  /* 0x0000000000103947 */ /* 0x000fec0003800000 */
.L_x_226:
[----:B0-----:R-:W1:Y:S02]  /*5350*/  LDS R4, [R0+0x200] ;  /* 0x0002000000047984 */ /* 0x001e640000000800 */
[----:B-1----:R-:W-:-:S04]  /*5360*/  FADD.FTZ R4, -R13, R4 ;  /* 0x000000040d047221 */ /* 0x002fc80000010100 */
[----:B------:R-:W-:-:S04]  /*5370*/  FMUL.FTZ R4, R4, 1.4426950216293334961 ;  /* 0x3fb8aa3b04047820 */ /* 0x000fc80000410000 */
[----:B--2---:R0:W2:Y:S03]  /*5380*/  MUFU.EX2 R11, R4 ;  /* 0x00000004000b7308 */ /* 0x0040a60000000800 */
.L_x_227:
[----:B------:R-:W-:Y:S05]  /*5390*/  BSYNC B1 ;  /* 0x0000000000017941 */ /* 0x000fea0003800000 */
.L_x_225:
[----:B------:R-:W-:Y:S01]  /*53a0*/  IADD3 R7, R7, 0x200, RZ ;  /* 0x0000020007077810 */ /* 0x000fe20007ffe0ff */
[----:B--2---:R2:W-:Y:S01]  /*53b0*/  STS [R0+0x200], R11 ;  /* 0x0002000b00007388 */ /* 0x0045e20000000800 */
[----:B------:R-:W-:Y:S01]  /*53c0*/  IADD3 R6, P4, R2, 0x200, RZ ;  /* 0x0000020002067810 */ /* 0x000fe20007f9e0ff */
[----:B0-----:R-:W-:Y:S01]  /*53d0*/  FADD.FTZ R4, R8, R11 ;  /* 0x0000000b08047221 */ /* 0x001fe20000010000 */
[----:B------:R-:W-:-:S03]  /*53e0*/  ISETP.GE.AND P3, PT, R7, R25, PT ;  /* 0x000000190700720c */ /* 0x000fc60003f66270 */
[----:B------:R-:W-:Y:S01]  /*53f0*/  IMAD.X R3, RZ, RZ, R3, P4 ;  /* 0x000000ffff037224 */ /* 0x000fe200020e0603 */
[----:B--2---:R-:W-:-:S09]  /*5400*/  IADD3 R0, R0, 0x800, RZ ;  /* 0x0000080000007810 */ /* 0x004fd20007ffe0ff */
[----:B------:R-:W-:Y:S05]  /*5410*/  @!P3 BRA `(.L_x_228) ;  /* 0xfffffffc0014b947 */ /* 0x000fea000383ffff */
.L_x_209:
[----:B------:R-:W-:Y:S05]  /*5420*/  BSYNC B0 ;  /* 0x0000000000007941 */ /* 0x000fea0003800000 */
.L_x_208:
[----:B------:R-:W5:Y:S01]  /*5430*/  SHFL.BFLY PT, R3, R4, 0x10, 0x1f ;  /* 0x0e001f0004037f89 */ /* 0x000f6200000e0000 */
[----:B------:R-:W-:Y:S01]  /*5440*/  LOP3.LUT P0, R6, R24, 0x1f, RZ, 0xc0, !PT ;  /* 0x0000001f18067812 */ /* 0x000fe2000780c0ff */
[----:B------:R-:W-:-:S03]  /*5450*/  ULDC.U8 UR4, c[0x0][0x31c] ;  /* 0x0000c70000047ab9 */ /* 0x000fc60000000000 */
[----:B------:R-:W-:-:S09]  /*5460*/  ISETP.GT.U32.AND P3, PT, R6, 0x3, PT ;  /* 0x000000030600780c */ /* 0x000fd20003f64070 */
[----:B-1----:R-:W1:Y:S04]  /*5470*/  @!P0 S2R R13, SR_CgaCtaId ;  /* 0x00000000000d8919 */ /* 0x002e680000008800 */
[----:B------:R-:W2:Y:S01]  /*5480*/  @!P3 S2R R15, SR_CgaCtaId ;  /* 0x00000000000fb919 */ /* 0x000ea20000008800 */
[----:B-----5:R-:W-:Y:S01]  /*5490*/  FADD.FTZ R3, R3, R4 ;  /* 0x0000000403037221 */ /* 0x020fe20000010000 */
[----:B------:R-:W-:-:S04]  /*54a0*/  @!P0 MOV R4, 0x400 ;  /* 0x0000040000048802 */ /* 0x000fc80000000f00 */
[----:B------:R-:W5:Y:S02]  /*54b0*/  SHFL.BFLY PT, R0, R3, 0x8, 0x1f ;  /* 0x0d001f0003007f89 */ /* 0x000f6400000e0000 */
[----:B-----5:R-:W-:Y:S01]  /*54c0*/  FADD.FTZ R0, R3, R0 ;  /* 0x0000000003007221 */ /* 0x020fe20000010000 */
[----:B------:R-:W-:-:S04]  /*54d0*/  @!P0 SHF.R.U32.HI R3, RZ, 0x3, R24 ;  /* 0x00000003ff038819 */ /* 0x000fc80000011618 */
[----:B------:R-:W5:Y:S01]  /*54e0*/  SHFL.BFLY PT, R7, R0, 0x4, 0x1f ;  /* 0x0c801f0000077f89 */ /* 0x000f6200000e0000 */
[----:B------:R-:W-:Y:S01]  /*54f0*/  @!P0 LOP3.LUT R3, R3, 0x1ffffffc, RZ, 0xc0, !PT ;  /* 0x1ffffffc03038812 */ /* 0x000fe200078ec0ff */
[----:B-----5:R-:W-:Y:S01]  /*5500*/  FADD.FTZ R7, R0, R7 ;  /* 0x0000000700077221 */ /* 0x020fe20000010000 */
[----:B-1----:R-:W-:Y:S02]  /*5510*/  @!P0 LEA R0, R13, R4, 0x18 ;  /* 0x000000040d008211 */ /* 0x002fe400078ec0ff */
[----:B------:R-:W-:Y:S02]  /*5520*/  @!P3 MOV R4, 0x400 ;  /* 0x000004000004b802 */ /* 0x000fe40000000f00 */
[----:B0-----:R-:W0:Y:S01]  /*5530*/  SHFL.BFLY PT, R2, R7, 0x2, 0x1f ;  /* 0x0c401f0007027f89 */ /* 0x001e2200000e0000 */
[----:B------:R-:W-:Y:S01]  /*5540*/  @!P0 IMAD.IADD R0, R0, 0x1, R3 ;  /* 0x0000000100008824 */ /* 0x000fe200078e0203 */
[----:B--2---:R-:W-:-:S04]  /*5550*/  @!P3 LEA R15, R15, R4, 0x18 ;  /* 0x000000040f0fb211 */ /* 0x004fc800078ec0ff */
        /* <DEDUP_REMOVED lines=11> */
[----:B0-----:R-:W-:Y:S01]  /*5610*/  FADD.FTZ R7, R4, R3 ;  /* 0x0000000304077221 */ /* 0x001fe20000010000 */
[----:B------:R-:W-:-:S05]  /*5620*/  CS2R R2, SRZ ;  /* 0x0000000000027805 */ /* 0x000fca000001ff00 */
[----:B------:R-:W0:Y:S02]  /*5630*/  SHFL.IDX PT, R7, R7, RZ, 0x1f ;  /* 0x00001fff07077589 */ /* 0x000e2400000e0000 */
[----:B0-----:R-:W-:-:S04]  /*5640*/  FADD.FTZ R8, R7, 9.9999999747524270788e-07 ;  /* 0x358637bd07087421 */ /* 0x001fc80000010000 */
[----:B------:R0:W1:Y:S01]  /*5650*/  MUFU.RCP R13, R8 ;  /* 0x00000008000d7308 */ /* 0x0000620000001000 */
[----:B------:R-:W-:Y:S05]  /*5660*/  @!P0 BRA `(.L_x_229) ;  /* 0x0000000000208947 */ /* 0x000fea0003800000 */
[----:B------:R-:W2:Y:S01]  /*5670*/  LDC R0, c[0x0][0x318] ;  /* 0x0000c600ff007b82 */ /* 0x000ea20000000800 */
[----:B------:R-:W-:Y:S02]  /*5680*/  ULDC UR5, c[0x0][0x288] ;  /* 0x0000a20000057ab9 */ /* 0x000fe40000000800 */
[----:B------:R-:W-:-:S05]  /*5690*/  IMAD R3, R28, UR5, R23 ;  /* 0x000000051c037c24 */ /* 0x000fca000f8e0217 */
[----:B------:R-:W2:Y:S08]  /*56a0*/  LDC R2, c[0x0][0x29c] ;  /* 0x0000a700ff027b82 */ /* 0x000eb00000000800 */
[----:B------:R-:W5:Y:S01]  /*56b0*/  LDC R7, c[0x0][0x284] ;  /* 0x0000a100ff077b82 */ /* 0x000f620000000800 */
[----:B--2---:R-:W-:-:S04]  /*56c0*/  IMAD R0, R3, R0, R2 ;  /* 0x0000000003007224 */ /* 0x004fc800078e0202 */
[----:B-----5:R-:W-:-:S05]  /*56d0*/  IMAD R2, R0, R7, RZ ;  /* 0x0000000700027224 */ /* 0x020fca00078e02ff */
[----:B------:R-:W-:-:S07]  /*56e0*/  SHF.R.S32.HI R3, RZ, 0x1f, R2 ;  /* 0x0000001fff037819 */ /* 0x000fce0000011402 */
.L_x_229:
[----:B------:R-:W-:Y:S04]  /*56f0*/  BSSY B0, `(.L_x_230) ;  /* 0x0000052000007945 */ /* 0x000fe80003800000 */
[----:B------:R-:W-:Y:S05]  /*5700*/  @P1 BRA `(.L_x_231) ;  /* 0x0000000400401947 */ /* 0x000fea0003800000 */
[----:B------:R-:W-:Y:S01]  /*5710*/  LOP3.LUT R0, RZ, R10, RZ, 0x33, !PT ;  /* 0x0000000aff007212 */ /* 0x000fe200078e33ff */
[----:B------:R-:W-:Y:S03]  /*5720*/  BSSY B1, `(.L_x_232) ;  /* 0x000001f000017945 */ /* 0x000fe60003800000 */
[----:B------:R-:W-:-:S04]  /*5730*/  IADD3 R0, -R24, R25, R0 ;  /* 0x0000001918007210 */ /* 0x000fc80007ffe100 */
[C---:B------:R-:W-:Y:S02]  /*5740*/  LEA.HI R4, R0.reuse, 0x1, RZ, 0x19 ;  /* 0x0000000100047811 */ /* 0x040fe400078fc8ff */
[----:B------:R-:W-:Y:S02]  /*5750*/  ISETP.GE.U32.AND P1, PT, R0, 0x180, PT ;  /* 0x000001800000780c */ /* 0x000fe40003f26070 */
[----:B------:R-:W-:-:S13]  /*5760*/  LOP3.LUT P3, R6, R4, 0x3, RZ, 0xc0, !PT ;  /* 0x0000000304067812 */ /* 0x000fda000786c0ff */
[----:B------:R-:W-:Y:S05]  /*5770*/  @!P3 BRA `(.L_x_233) ;  /* 0x000000000064b947 */ /* 0x000fea0003800000 */
[C---:B------:R-:W-:Y:S01]  /*5780*/  IADD3 R12, P3, R9.reuse, R2, RZ ;  /* 0x00000002090c7210 */ /* 0x040fe20007f7e0ff */
[----:B------:R-:W-:Y:S01]  /*5790*/  ULDC.64 UR6, c[0x0][0x310] ;  /* 0x0000c40000067ab9 */ /* 0x000fe20000000a00 */
[----:B------:R-:W-:Y:S01]  /*57a0*/  IMAD R4, R24, 0x2, R17 ;  /* 0x0000000218047824 */ /* 0x000fe200078e0211 */
[----:B------:R-:W-:Y:S02]  /*57b0*/  MOV R0, R6 ;  /* 0x0000000600007202 */ /* 0x000fe40000000f00 */
[----:B------:R-:W-:Y:S01]  /*57c0*/  LEA.HI.X.SX32 R7, R9, R3, 0x1, P3 ;  /* 0x0000000309077211 */ /* 0x000fe200018f0eff */
[----:B------:R-:W-:Y:S01]  /*57d0*/  VIADD R4, R4, UR38 ;  /* 0x0000002604047c36 */ /* 0x000fe20008000000 */
[----:B------:R-:W-:Y:S02]  /*57e0*/  LEA R11, P3, R12, UR6, 0x2 ;  /* 0x000000060c0b7c11 */ /* 0x000fe4000f8610ff */
[----:B0-----:R-:W-:Y:S02]  /*57f0*/  LEA R8, R24, UR38, 0x2 ;  /* 0x0000002618087c11 */ /* 0x001fe4000f8e10ff */
[----:B------:R-:W-:-:S09]  /*5800*/  LEA.HI.X R12, R12, UR7, R7, 0x2, P3 ;  /* 0x000000070c0c7c11 */ /* 0x000fd200098f1407 */
.L_x_234:
[----:B--2---:R0:W1:Y:S01]  /*5810*/  LDS R6, [R8] ;  /* 0x0000000008067984 */ /* 0x0040620000000800 */
[----:B------:R-:W-:Y:S01]  /*5820*/  @P0 IMAD.MOV.U32 R7, RZ, RZ, R12 ;  /* 0x000000ffff070224 */ /* 0x000fe200078e000c */
[----:B------:R-:W-:Y:S01]  /*5830*/  IADD3 R0, R0, -0x1, RZ ;  /* 0xffffffff00007810 */ /* 0x000fe20007ffe0ff */
[----:B------:R-:W-:-:S03]  /*5840*/  VIADD R9, R9, 0x80 ;  /* 0x0000008009097836 */ /* 0x000fc60000000000 */
[----:B------:R-:W-:Y:S02]  /*5850*/  ISETP.NE.AND P3, PT, R0, RZ, PT ;  /* 0x000000ff0000720c */ /* 0x000fe40003f65270 */
[----:B0-----:R-:W-:Y:S01]  /*5860*/  IADD3 R8, R8, 0x200, RZ ;  /* 0x0000020008087810 */ /* 0x001fe20007ffe0ff */
[----:B-1----:R-:W-:-:S05]  /*5870*/  FMUL.FTZ R15, R6, R13 ;  /* 0x0000000d060f7220 */ /* 0x002fca0000410000 */
        /* <DEDUP_REMOVED lines=9> */
.L_x_233:
[----:B------:R-:W-:Y:S05]  /*5910*/  BSYNC B1 ;  /* 0x0000000000017941 */ /* 0x000fea0003800000 */
.L_x_232:
[----:B------:R-:W-:Y:S05]  /*5920*/  @!P1 BRA `(.L_x_231) ;  /* 0x0000000000b89947 */ /* 0x000fea0003800000 */
[C---:B------:R-:W-:Y:S01]  /*5930*/  IADD3 R11, P0, R9.reuse, R2, RZ ;  /* 0x00000002090b7210 */ /* 0x040fe20007f1e0ff */
[C---:B--2---:R-:W-:Y:S01]  /*5940*/  IMAD R7, R9.reuse, 0x2, R17 ;  /* 0x0000000209077824 */ /* 0x044fe200078e0211 */
[C---:B------:R-:W-:Y:S01]  /*5950*/  SHF.L.U32 R0, R10.reuse, 0x2, RZ ;  /* 0x000000020a007819 */ /* 0x040fe200000006ff */
[----:B------:R-:W-:Y:S01]  /*5960*/  ULDC.64 UR6, c[0x0][0x310] ;  /* 0x0000c40000067ab9 */ /* 0x000fe20000000a00 */
[----:B------:R-:W-:Y:S01]  /*5970*/  LEA.HI.X.SX32 R2, R9, R3, 0x1, P0 ;  /* 0x0000000309027211 */ /* 0x000fe200000f0eff */
[----:B------:R-:W-:Y:S01]  /*5980*/  IMAD R7, R10, -0x2, R7 ;  /* 0xfffffffe0a077824 */ /* 0x000fe200078e0207 */
[----:B------:R-:W-:Y:S01]  /*5990*/  LEA R6, P0, R11, UR6, 0x2 ;  /* 0x000000060b067c11 */ /* 0x000fe2000f8010ff */
[----:B------:R-:W-:Y:S01]  /*59a0*/  IMAD R0, R9, 0x4, -R0 ;  /* 0x0000000409007824 */ /* 0x000fe200078e0a00 */
[----:B------:R-:W-:Y:S02]  /*59b0*/  ISETP.NE.AND P3, PT, RZ, UR4, PT ;  /* 0x00000004ff007c0c */ /* 0x000fe4000bf65270 */
[----:B------:R-:W-:Y:S01]  /*59c0*/  LEA.HI.X R11, R11, UR7, R2, 0x2, P0 ;  /* 0x000000070b0b7c11 */ /* 0x000fe200080f1402 */
[----:B------:R-:W-:Y:S01]  /*59d0*/  VIADD R0, R0, UR38 ;  /* 0x0000002600007c36 */ /* 0x000fe20008000000 */
[----:B------:R-:W-:-:S09]  /*59e0*/  IADD3 R7, R7, UR38, RZ ;  /* 0x0000002607077c10 */ /* 0x000fd2000fffe0ff */
.L_x_235:
[----:B------:R-:W1:Y:S01]  /*59f0*/  LDS R2, [R0] ;  /* 0x0000000000027984 */ /* 0x000e620000000800 */
[----:B------:R-:W-:-:S04]  /*5a00*/  IADD3 R9, R9, 0x200, RZ ;  /* 0x0000020009097810 */ /* 0x000fc80007ffe0ff */
[----:B------:R-:W-:Y:S01]  /*5a10*/  ISETP.GE.AND P0, PT, R9, R25, PT ;  /* 0x000000190900720c */ /* 0x000fe20003f06270 */
[----:B-1----:R-:W-:-:S05]  /*5a20*/  FMUL.FTZ R15, R2, R13 ;  /* 0x0000000d020f7220 */ /* 0x002fca0000410000 */
[----:B------:R-:W-:-:S04]  /*5a30*/  F2FP.F16.F32.PACK_AB R2, RZ, R15 ;  /* 0x0000000fff02723e */ /* 0x000fc800000000ff */
[----:B------:R-:W-:-:S05]  /*5a40*/  PRMT R3, R2, 0x7610, R3 ;  /* 0x0000761002037816 */ /* 0x000fca0000000003 */
[----:B------:R1:W-:Y:S04]  /*5a50*/  STS.U16 [R7], R3 ;  /* 0x0000000307007388 */ /* 0x0003e80000000400 */
[----:B------:R-:W2:Y:S01]  /*5a60*/  LDS R2, [R0+0x200] ;  /* 0x0002000000027984 */ /* 0x000ea20000000800 */
[----:B-1----:R-:W-:Y:S02]  /*5a70*/  IMAD.MOV.U32 R3, RZ, RZ, R11 ;  /* 0x000000ffff037224 */ /* 0x002fe400078e000b */
[----:B--2---:R-:W-:-:S05]  /*5a80*/  FMUL.FTZ R21, R2, R13 ;  /* 0x0000000d02157220 */ /* 0x004fca0000410000 */
[----:B------:R-:W-:-:S04]  /*5a90*/  F2FP.F16.F32.PACK_AB R2, RZ, R21 ;  /* 0x00000015ff02723e */ /* 0x000fc800000000ff */
[----:B0-----:R-:W-:-:S05]  /*5aa0*/  PRMT R8, R2, 0x7610, R8 ;  /* 0x0000761002087816 */ /* 0x001fca0000000008 */
        /* <DEDUP_REMOVED lines=15> */
[----:B------:R-:W-:Y:S01]  /*5ba0*/  VIADD R4, R7, 0x400 ;  /* 0x0000040007047836 */ /* 0x000fe20000000000 */
[----:B------:R-:W-:Y:S02]  /*5bb0*/  IADD3.X R11, RZ, R3, RZ, P1, !PT ;  /* 0x00000003ff0b7210 */ /* 0x000fe40000ffe4ff */
[----:B------:R-:W-:Y:S04]  /*5bc0*/  @P3 STG.E desc[UR36][R2.64+0x400], R31 ;  /* 0x0004001f02003986 */ /* 0x000fe8000c101924 */
[----:B------:R-:W-:Y:S04]  /*5bd0*/  @P3 STG.E desc[UR36][R2.64+0x600], R33 ;  /* 0x0006002102003986 */ /* 0x000fe8000c101924 */
[----:B------:R0:W-:Y:S02]  /*5be0*/  STS.U16 [R7+0x300], R14 ;  /* 0x0003000e07007388 */ /* 0x0001e40000000400 */
[----:B0-----:R-:W-:Y:S01]  /*5bf0*/  MOV R7, R4 ;  /* 0x0000000400077202 */ /* 0x001fe20000000f00 */
[----:B------:R-:W-:Y:S06]  /*5c00*/  @!P0 BRA `(.L_x_235) ;  /* 0xfffffffc00788947 */ /* 0x000fec000383ffff */
.L_x_231:
[----:B------:R-:W-:Y:S05]  /*5c10*/  BSYNC B0 ;  /* 0x0000000000007941 */ /* 0x000fea0003800000 */
.L_x_230:
[----:B------:R-:W-:Y:S01]  /*5c20*/  SHF.R.S32.HI R0, RZ, 0x1f, R19 ;  /* 0x0000001fff007819 */ /* 0x000fe20000011413 */
[----:B------:R-:W5:Y:S01]  /*5c30*/  S2UR UR5, SR_CgaCtaId ;  /* 0x00000000000579c3 */ /* 0x000f620000008800 */
[-C--:B------:R-:W-:Y:S01]  /*5c40*/  LEA.HI R5, R5, R24.reuse, RZ, 0x4 ;  /* 0x0000001805057211 */ /* 0x080fe200078f20ff */
[----:B------:R-:W-:Y:S01]  /*5c50*/  ULDC UR6, c[0x0][0x284] ;  /* 0x0000a10000067ab9 */ /* 0x000fe20000000800 */
[----:B------:R-:W-:Y:S01]  /*5c60*/  LEA.HI R0, R0, R19, RZ, 0x3 ;  /* 0x0000001300007211 */ /* 0x000fe200078f18ff */
[----:B------:R-:W-:Y:S01]  /*5c70*/  IMAD.U32 R51, RZ, RZ, UR6 ;  /* 0x00000006ff337e24 */ /* 0x000fe2000f8e00ff */
[----:B------:R-:W-:Y:S01]  /*5c80*/  SHF.R.S32.HI R41, RZ, 0x4, R5 ;  /* 0x00000004ff297819 */ /* 0x000fe20000011405 */
[----:B------:R-:W-:Y:S01]  /*5c90*/  ULDC UR6, c[0x0][0x29c] ;  /* 0x0000a70000067ab9 */ /* 0x000fe20000000800 */
[----:B------:R-:W-:Y:S01]  /*5ca0*/  LOP3.LUT R0, R0, 0xfffffff8, RZ, 0xc0, !PT ;  /* 0xfffffff800007812 */ /* 0x000fe200078ec0ff */
[----:B------:R-:W-:Y:S01]  /*5cb0*/  UMOV UR4, 0x400 ;  /* 0x0000040000047882 */ /* 0x000fe20000000000 */
[----:B------:R-:W-:Y:S01]  /*5cc0*/  LOP3.LUT R3, R5, 0xfffffff0, RZ, 0xc0, !PT ;  /* 0xfffffff005037812 */ /* 0x000fe200078ec0ff */
[----:B------:R-:W-:Y:S01]  /*5cd0*/  UIADD3 UR4, UR4, 0x120, URZ ;  /* 0x0000012004047890 */ /* 0x000fe2000fffe03f */
[----:B------:R-:W-:Y:S01]  /*5ce0*/  BSSY B0, `(.L_x_236) ;  /* 0x0000019000007945 */ /* 0x000fe20003800000 */
[----:B------:R-:W-:Y:S01]  /*5cf0*/  IMAD.IADD R0, R19, 0x1, -R0 ;  /* 0x0000000113007824 */ /* 0x000fe200078e0a00 */
[----:B------:R-:W-:-:S02]  /*5d00*/  IADD3 R3, -R3, R24, RZ ;  /* 0x0000001803037210 */ /* 0x000fc40007ffe1ff */
[----:B------:R-:W-:Y:S02]  /*5d10*/  CS2R R34, SRZ ;  /* 0x0000000000227805 */ /* 0x000fe4000001ff00 */
[----:B------:R-:W-:Y:S02]  /*5d20*/  CS2R R32, SRZ ;  /* 0x0000000000207805 */ /* 0x000fe4000001ff00 */
[----:B------:R-:W-:Y:S02]  /*5d30*/  ISETP.NE.AND P1, PT, R41, R0, PT ;  /* 0x000000002900720c */ /* 0x000fe40003f25270 */
[----:B------:R-:W-:Y:S02]  /*5d40*/  SHF.L.U32 R31, R3, 0x3, RZ ;  /* 0x00000003031f7819 */ /* 0x000fe400000006ff */
[----:B------:R-:W-:Y:S01]  /*5d50*/  ISETP.NE.OR P0, PT, RZ, UR6, P1 ;  /* 0x00000006ff007c0c */ /* 0x000fe20008f05670 */
[----:B-----5:R-:W-:Y:S02]  /*5d60*/  ULEA UR4, UR5, UR4, 0x18 ;  /* 0x0000000405047291 */ /* 0x020fe4000f8ec03f */
[----:B------:R-:W-:-:S02]  /*5d70*/  IMAD R2, R22, R51, R31 ;  /* 0x0000003316027224 */ /* 0x000fc400078e021f */
        /* <DEDUP_REMOVED lines=14> */
.L_x_238:
[----:B-----5:R0:W-:Y:S02]  /*5e60*/  STS.128 [R44], R32 ;  /* 0x000000202c007388 */ /* 0x0201e40000000c00 */
.L_x_237:
[----:B------:R-:W-:Y:S05]  /*5e70*/  BSYNC B0 ;  /* 0x0000000000007941 */ /* 0x000fea0003800000 */
.L_x_236:
[----:B------:R-:W-:Y:S01]  /*5e80*/  IMAD.IADD R46, R41, 0x1, R10 ;  /* 0x00000001292e7824 */ /* 0x000fe200078e020a */
[----:B------:R-:W-:Y:S01]  /*5e90*/  ULDC.64 UR4, c[0x0][0x250] ;  /* 0x0000940000047ab9 */ /* 0x000fe20000000a00 */
[----:B------:R-:W-:Y:S01]  /*5ea0*/  VIMNMX R53, R19, R51, PT ;  /* 0x0000003313357248 */ /* 0x000fe20003fe0100 */
[----:B------:R-:W-:Y:S01]  /*5eb0*/  IMAD.U32 R30, RZ, RZ, UR4 ;  /* 0x00000004ff1e7e24 */ /* 0x000fe2000f8e00ff */
[----:B------:R-:W-:Y:S01]  /*5ec0*/  MOV R29, UR5 ;  /* 0x00000005001d7c02 */ /* 0x000fe20008000f00 */
[----:B------:R-:W-:Y:S01]  /*5ed0*/  ULDC UR7, c[0x0][0x288] ;  /* 0x0000a20000077ab9 */ /* 0x000fe20000000800 */
[----:B------:R-:W-:Y:S01]  /*5ee0*/  SHF.L.U32 R3, R46, 0x7, RZ ;  /* 0x000000072e037819 */ /* 0x000fe200000006ff */
        /* <DEDUP_REMOVED lines=8> */
[----:B------:R-:W-:Y:S01]  /*5f70*/  IMAD.MOV.U32 R11, RZ, RZ, RZ ;  /* 0x000000ffff0b7224 */ /* 0x000fe200078e00ff */
[----:B------:R-:W-:Y:S01]  /*5f80*/  BAR.SYNC.DEFER_BLOCKING 0x0 ;  /* 0x0000000000007b1d */ /* 0x000fe20000010000 */
[C---:B------:R-:W-:Y:S01]  /*5f90*/  LEA R20, P0, R0.reuse, R30, 0x1 ;  /* 0x0000001e00147211 */ /* 0x040fe200078008ff */
[----:B------:R-:W-:Y:S01]  /*5fa0*/  IMAD.MOV.U32 R9, RZ, RZ, RZ ;  /* 0x000000ffff097224 */ /* 0x000fe200078e00ff */
[----:B------:R-:W-:Y:S01]  /*5fb0*/  MOV R52, RZ ;  /* 0x000000ff00347202 */ /* 0x000fe20000000f00 */
[----:B------:R-:W-:Y:S01]  /*5fc0*/  IMAD.MOV.U32 R47, RZ, RZ, RZ ;  /* 0x000000ffff2f7224 */ /* 0x000fe200078e00ff */
[----:B------:R-:W-:Y:S01]  /*5fd0*/  LEA.HI.X R21, R0, R29, R3, 0x1, P0 ;  /* 0x0000001d00157211 */ /* 0x000fe200000f0c03 */
[----:B------:R-:W-:Y:S01]  /*5fe0*/  HFMA2.MMA R0, -RZ, RZ, 0, 0 ;  /* 0x00000000ff007435 */ /* 0x000fe200000001ff */
[----:B------:R-:W-:Y:S01]  /*5ff0*/  ISETP.GE.AND P0, PT, R46, R53, PT ;  /* 0x000000352e00720c */ /* 0x000fe20003f06270 */
[----:B------:R-:W-:Y:S01]  /*6000*/  IMAD.MOV.U32 R3, RZ, RZ, RZ ;  /* 0x000000ffff037224 */ /* 0x000fe200078e00ff */
[----:B------:R-:W-:-:S11]  /*6010*/  MOV R48, RZ ;  /* 0x000000ff00307202 */ /* 0x000fd60000000f00 */
[----:B------:R-:W-:Y:S05]  /*6020*/  @P0 BRA `(.L_x_240) ;  /* 0x0000000800bc0947 */ /* 0x000fea0003800000 */
[----:B--2---:R-:W2:Y:S01]  /*6030*/  LDC R7, c[0x0][0x288] ;  /* 0x0000a200ff077b82 */ /* 0x004ea20000000800 */
[----:B------:R-:W-:Y:S01]  /*6040*/  LOP3.LUT R0, RZ, R51, RZ, 0x33, !PT ;  /* 0x00000033ff007212 */ /* 0x000fe200078e33ff */
[----:B------:R-:W-:Y:S01]  /*6050*/  BSSY B1, `(.L_x_241) ;  /* 0x0000046000017945 */ /* 0x000fe20003800000 */
[----:B------:R-:W-:Y:S01]  /*6060*/  IADD3 R5, -R25, RZ, RZ ;  /* 0x000000ff19057210 */ /* 0x000fe20007ffe1ff */
[----:B------:R-:W-:Y:S01]  /*6070*/  IMAD.MOV.U32 R47, RZ, RZ, RZ ;  /* 0x000000ffff2f7224 */ /* 0x000fe200078e00ff */
[----:B------:R-:W-:Y:S01]  /*6080*/  MOV R58, R46 ;  /* 0x0000002e003a7202 */ /* 0x000fe20000000f00 */
[----:B------:R-:W-:Y:S01]  /*6090*/  IMAD.MOV.U32 R48, RZ, RZ, RZ ;  /* 0x000000ffff307224 */ /* 0x000fe200078e00ff */
[----:B------:R-:W-:Y:S01]  /*60a0*/  VIMNMX R5, R0, R5, !PT ;  /* 0x0000000500057248 */ /* 0x000fe20007fe0100 */
[----:B------:R-:W5:Y:S01]  /*60b0*/  LDC.64 R42, c[0x0][0x2e8] ;  /* 0x0000ba00ff2a7b82 */ /* 0x000f620000000a00 */
[----:B------:R-:W-:Y:S01]  /*60c0*/  IADD3 R0, -R10, -0x2, -R41 ;  /* 0xfffffffe0a007810 */ /* 0x000fe20007ffe929 */
[----:B------:R-:W-:Y:S01]  /*60d0*/  IMAD.MOV.U32 R50, RZ, RZ, RZ ;  /* 0x000000ffff327224 */ /* 0x000fe200078e00ff */
[----:B------:R-:W-:Y:S01]  /*60e0*/  MOV R9, RZ ;  /* 0x000000ff00097202 */ /* 0x000fe20000000f00 */
[----:B------:R-:W-:Y:S01]  /*60f0*/  IMAD.MOV.U32 R52, RZ, RZ, RZ ;  /* 0x000000ffff347224 */ /* 0x000fe200078e00ff */
[----:B------:R-:W-:Y:S01]  /*6100*/  IADD3 R6, R0, -R5, RZ ;  /* 0x8000000500067210 */ /* 0x000fe20007ffe0ff */
[----:B------:R-:W-:Y:S01]  /*6110*/  IMAD.MOV.U32 R0, RZ, RZ, RZ ;  /* 0x000000ffff007224 */ /* 0x000fe200078e00ff */
[----:B------:R-:W-:-:S02]  /*6120*/  MOV R11, RZ ;  /* 0x000000ff000b7202 */ /* 0x000fc40000000f00 */
[----:B------:R-:W-:Y:S01]  /*6130*/  LOP3.LUT P0, RZ, R6, 0x8, RZ, 0xc0, !PT ;  /* 0x0000000806ff7812 */ /* 0x000fe2000780c0ff */
[----:B--2---:R-:W-:-:S04]  /*6140*/  IMAD R4, R26, R7, R23 ;  /* 0x000000071a047224 */ /* 0x004fc800078e0217 */
[----:B------:R-:W-:-:S04]  /*6150*/  IMAD R3, R4, 0x80, R31 ;  /* 0x0000008004037824 */ /* 0x000fc800078e021f */
[----:B-----5:R-:W-:Y:S01]  /*6160*/  IMAD.WIDE R42, R3, 0x2, R42 ;  /* 0x00000002032a7825 */ /* 0x020fe200078e022a */
[----:B------:R-:W-:-:S03]  /*6170*/  MOV R3, RZ ;  /* 0x000000ff00037202 */ /* 0x000fc60000000f00 */
[----:B------:R-:W-:Y:S05]  /*6180*/  @P0 BRA `(.L_x_242) ;  /* 0x0000000000c80947 */ /* 0x000fea0003800000 */
[----:B------:R-:W-:Y:S01]  /*6190*/  IMAD R5, R28, R51, RZ ;  /* 0x000000331c057224 */ /* 0x000fe200078e02ff */
[----:B------:R-:W-:Y:S01]  /*61a0*/  SHF.R.S32.HI R0, RZ, 0x1f, R46 ;  /* 0x0000001fff007819 */ /* 0x000fe2000001142e */
[----:B------:R-:W-:-:S03]  /*61b0*/  ULDC.64 UR4, c[0x0][0x258] ;  /* 0x0000960000047ab9 */ /* 0x000fc60000000a00 */
[----:B------:R-:W-:-:S04]  /*61c0*/  IADD3 R3, P0, R5, R46, RZ ;  /* 0x0000002e05037210 */ /* 0x000fc80007f1e0ff */
[----:B------:R-:W-:Y:S02]  /*61d0*/  LEA.HI.X.SX32 R0, R5, R0, 0x1, P0 ;  /* 0x0000000005007211 */ /* 0x000fe400000f0eff */
[----:B------:R-:W-:-:S04]  /*61e0*/  LEA R4, P0, R3, UR4, 0x2 ;  /* 0x0000000403047c11 */ /* 0x000fc8000f8010ff */
        /* <DEDUP_REMOVED lines=8> */
[----:B-1----:R-:W-:Y:S02]  /*6270*/  LEA.HI.X R13, R3, R29, R0, 0x1, P0 ;  /* 0x0000001d030d7211 */ /* 0x002fe400000f0c00 */
[----:B------:R-:W1:Y:S04]  /*6280*/  LDS.U16 R0, [R49] ;  /* 0x0000000031007984 */ /* 0x000e680000000400 */
[----:B------:R-:W5:Y:S01]  /*6290*/  LDG.E.128 R12, desc[UR36][R12.64] ;  /* 0x000000240c0c7981 */ /* 0x000f62000c1e1d00 */
[----:B------:R-:W-:-:S06]  /*62a0*/  UISETP.NE.AND UP0, UPT, UR6, URZ, UPT ;  /* 0x0000003f0600728c */ /* 0x000fcc000bf05270 */
[----:B------:R-:W-:Y:S01]  /*62b0*/  PLOP3.LUT P2, PT, PT, PT, UP0, 0x80, 0x0 ;  /* 0x000000000000781c */ /* 0x000fe20003f4f008 */
[----:B-1----:R-:W-:-:S12]  /*62c0*/  HADD2.F32 R0, -RZ, R0.H0_H0 ;  /* 0x20000000ff007230 */ /* 0x002fd80000004100 */
[----:B------:R-:W-:Y:S05]  /*62d0*/  @P2 BRA `(.L_x_243) ;  /* 0x0000000000302947 */ /* 0x000fea0003800000 */
[----:B------:R-:W-:Y:S01]  /*62e0*/  ISETP.NE.AND P3, PT, R27, RZ, PT ;  /* 0x000000ff1b00720c */ /* 0x000fe20003f65270 */
[----:B---3--:R-:W1:-:S12]  /*62f0*/  LDS.128 R36, [R44] ;  /* 0x000000002c247984 */ /* 0x008e580000000c00 */
        /* <DEDUP_REMOVED lines=10> */
.L_x_243:
[----:B-----5:R-:W-:Y:S02]  /*63a0*/  HADD2.F32 R3, -RZ, R12.H1_H1 ;  /* 0x3000000cff037230 */ /* 0x020fe40000004100 */
[--C-:B------:R-:W-:Y:S02]  /*63b0*/  HADD2.F32 R5, -RZ, R13.reuse.H0_H0 ;  /* 0x2000000dff057230 */ /* 0x100fe40000004100 */
[----:B------:R-:W-:Y:S02]  /*63c0*/  HADD2.F32 R7, -RZ, R13.H1_H1 ;  /* 0x3000000dff077230 */ /* 0x000fe40000004100 */
[C---:B------:R-:W-:Y:S01]  /*63d0*/  FFMA.FTZ R48, R0.reuse, R3, RZ ;  /* 0x0000000300307223 */ /* 0x040fe200000100ff */
[----:B------:R-:W-:Y:S02]  /*63e0*/  HADD2.F32 R11, -RZ, R14.H1_H1 ;  /* 0x3000000eff0b7230 */ /* 0x000fe40000004100 */
[----:B------:R-:W-:Y:S01]  /*63f0*/  FFMA.FTZ R3, R0, R5, RZ ;  /* 0x0000000500037223 */ /* 0x000fe200000100ff */
[----:B------:R-:W-:-:S02]  /*6400*/  HADD2.F32 R47, -RZ, R12.H0_H0 ;  /* 0x2000000cff2f7230 */ /* 0x000fc40000004100 */
[C---:B------:R-:W-:Y:S01]  /*6410*/  FFMA.FTZ R50, R0.reuse, R7, RZ ;  /* 0x0000000700327223 */ /* 0x040fe200000100ff */
[----:B------:R-:W-:Y:S02]  /*6420*/  HADD2.F32 R9, -RZ, R14.H0_H0 ;  /* 0x2000000eff097230 */ /* 0x000fe40000004100 */
[C---:B------:R-:W-:Y:S01]  /*6430*/  FFMA.FTZ R52, R0.reuse, R11, RZ ;  /* 0x0000000b00347223 */ /* 0x040fe200000100ff */
[--C-:B-1----:R-:W-:Y:S02]  /*6440*/  HADD2.F32 R13, -RZ, R15.reuse.H0_H0 ;  /* 0x2000000fff0d7230 */ /* 0x102fe40000004100 */
[C---:B------:R-:W-:Y:S01]  /*6450*/  FFMA.FTZ R47, R0.reuse, R47, RZ ;  /* 0x0000002f002f7223 */ /* 0x040fe200000100ff */
[----:B------:R-:W-:Y:S02]  /*6460*/  HADD2.F32 R15, -RZ, R15.H1_H1 ;  /* 0x3000000fff0f7230 */ /* 0x000fe40000004100 */
[----:B------:R-:W-:Y:S01]  /*6470*/  FFMA.FTZ R9, R0, R9, RZ ;  /* 0x0000000900097223 */ /* 0x000fe200000100ff */
[----:B------:R-:W-:-:S02]  /*6480*/  VIADD R58, R46, 0x8 ;  /* 0x000000082e3a7836 */ /* 0x000fc40000000000 */
[C---:B------:R-:W-:Y:S01]  /*6490*/  FFMA.FTZ R11, R0.reuse, R13, RZ ;  /* 0x0000000d000b7223 */ /* 0x040fe200000100ff */
[----:B------:R-:W-:-:S07]  /*64a0*/  FFMA.FTZ R0, R0, R15, RZ ;  /* 0x0000000f00007223 */ /* 0x000fce00000100ff */
.L_x_242:
[----:B------:R-:W-:Y:S05]  /*64b0*/  BSYNC B1 ;  /* 0x0000000000017941 */ /* 0x000fea0003800000 */
.L_x_241:
[----:B------:R-:W-:-:S13]  /*64c0*/  LOP3.LUT P0, RZ, R6, 0xfffffff8, RZ, 0xc0, !PT ;  /* 0xfffffff806ff7812 */ /* 0x000fda000780c0ff */
[----:B------:R-:W-:Y:S05]  /*64d0*/  @!P0 BRA `(.L_x_240) ;  /* 0x0000000400908947 */ /* 0x000fea0003800000 */
[----:B------:R-:W-:Y:S01]  /*64e0*/  UISETP.NE.AND UP0, UPT, UR6, URZ, UPT ;  /* 0x0000003f0600728c */ /* 0x000fe2000bf05270 */
[----:B------:R-:W-:-:S05]  /*64f0*/  IMAD R63, R28, R51, RZ ;  /* 0x000000331c3f7224 */ /* 0x000fca00078e02ff */
[----:B------:R-:W-:-:S13]  /*6500*/  PLOP3.LUT P2, PT, PT, PT, UP0, 0x80, 0x0 ;  /* 0x000000000000781c */ /* 0x000fda0003f4f008 */
.L_x_246:
[----:B------:R-:W-:Y:S02]  /*6510*/  SHF.R.S32.HI R4, RZ, 0x1f, R58 ;  /* 0x0000001fff047819 */ /* 0x000fe4000001143a */
[----:B------:R-:W-:Y:S02]  /*6520*/  IADD3 R5, P0, R63, R58, RZ ;  /* 0x0000003a3f057210 */ /* 0x000fe40007f1e0ff */
[----:B------:R-:W-:Y:S02]  /*6530*/  ISETP.NE.AND P4, PT, R27, RZ, PT ;  /* 0x000000ff1b00720c */ /* 0x000fe40003f85270 */
[----:B------:R-:W-:Y:S02]  /*6540*/  LEA.HI.X.SX32 R4, R63, R4, 0x1, P0 ;  /* 0x000000043f047211 */ /* 0x000fe400000f0eff */
[----:B------:R-:W-:-:S04]  /*6550*/  LEA R56, P0, R5, UR8, 0x2 ;  /* 0x0000000805387c11 */ /* 0x000fc8000f8010ff */
[----:B------:R-:W-:-:S05]  /*6560*/  LEA.HI.X R57, R5, UR9, R4, 0x2, P0 ;  /* 0x0000000905397c11 */ /* 0x000fca00080f1404 */
[----:B------:R-:W2:Y:S01]  /*6570*/  LDG.E R4, desc[UR36][R56.64] ;  /* 0x0000002438047981 */ /* 0x000ea2000c1e1900 */
[----:B------:R-:W-:Y:S01]  /*6580*/  MOV R51, UR10 ;  /* 0x0000000a00337c02 */ /* 0x000fe20008000f00 */
[----:B------:R-:W-:Y:S01]  /*6590*/  IMAD.SHL.U32 R5, R58, 0x80, RZ ;  /* 0x000000803a057824 */ /* 0x000fe200078e00ff */
[----:B------:R-:W-:Y:S01]  /*65a0*/  MOV R29, UR13 ;  /* 0x0000000d001d7c02 */ /* 0x000fe20008000f00 */
[----:B------:R-:W-:-:S03]  /*65b0*/  IMAD.U32 R30, RZ, RZ, UR12 ;  /* 0x0000000cff1e7e24 */ /* 0x000fc6000f8e00ff */
[----:B------:R-:W-:-:S04]  /*65c0*/  IADD3 R6, P3, R2, R5, RZ ;  /* 0x0000000502067210 */ /* 0x000fc80007f7e0ff */
[----:B------:R-:W-:Y:S02]  /*65d0*/  LEA.HI.X.SX32 R5, R5, R8, 0x1, P3 ;  /* 0x0000000805057211 */ /* 0x000fe400018f0eff */
[----:B------:R-:W-:-:S04]  /*65e0*/  LEA R54, P3, R6, R30, 0x1 ;  /* 0x0000001e06367211 */ /* 0x000fc800078608ff */
[----:B------:R-:W-:Y:S01]  /*65f0*/  LEA.HI.X R55, R6, R29, R5, 0x1, P3 ;  /* 0x0000001d06377211 */ /* 0x000fe200018f0c05 */
[----:B--2---:R-:W-:-:S04]  /*6600*/  IMAD R4, R4, UR7, RZ ;  /* 0x0000000704047c24 */ /* 0x004fc8000f8e02ff */
[----:B------:R-:W-:-:S05]  /*6610*/  IMAD R4, R4, R51, R58 ;  /* 0x0000003304047224 */ /* 0x000fca00078e023a */
[----:B------:R-:W-:-:S04]  /*6620*/  SHF.L.U32 R4, R4, 0x7, RZ ;  /* 0x0000000704047819 */ /* 0x000fc800000006ff */
[----:B------:R-:W-:-:S04]  /*6630*/  IADD3 R7, P0, R40, R4, RZ ;  /* 0x0000000428077210 */ /* 0x000fc80007f1e0ff */
[----:B------:R-:W-:Y:S02]  /*6640*/  LEA.HI.X.SX32 R12, R4, R45, 0x1, P0 ;  /* 0x0000002d040c7211 */ /* 0x000fe400000f0eff */
[----:B------:R-:W-:-:S04]  /*6650*/  LEA R4, P0, R7, R30, 0x1 ;  /* 0x0000001e07047211 */ /* 0x000fc800078008ff */
[----:B------:R-:W-:-:S06]  /*6660*/  LEA.HI.X R5, R7, R29, R12, 0x1, P0 ;  /* 0x0000001d07057211 */ /* 0x000fcc00000f0c0c */
[----:B------:R-:W5:Y:S01]  /*6670*/  LDG.E.128 R4, desc[UR36][R4.64] ;  /* 0x0000002404047981 */ /* 0x000f62000c1e1d00 */
[----:B------:R-:W-:Y:S05]  /*6680*/  @P2 BRA `(.L_x_244) ;  /* 0x00000000002c2947 */ /* 0x000fea0003800000 */
[----:B-1----:R-:W2:Y:S04]  /*6690*/  @P4 LDG.E.128 R12, desc[UR36][R42.64] ;  /* 0x000000242a0c4981 */ /* 0x002ea8000c1e1d00 */
[----:B---3--:R-:W1:Y:S02]  /*66a0*/  LDS.128 R36, [R44] ;  /* 0x000000002c247984 */ /* 0x008e640000000c00 */
        /* <DEDUP_REMOVED lines=9> */
.L_x_244:
[----:B------:R-:W4:Y:S01]  /*6740*/  LDG.E R56, desc[UR36][R56.64+0x20] ;  /* 0x0000202438387981 */ /* 0x000f22000c1e1900 */
[----:B---3--:R-:W-:-:S05]  /*6750*/  IMAD.IADD R37, R58, 0x1, -R10 ;  /* 0x000000013a257824 */ /* 0x008fca00078e0a0a */
[----:B------:R-:W-:-:S05]  /*6760*/  LEA R59, R37, R16, 0x1 ;  /* 0x00000010253b7211 */ /* 0x000fca00078e08ff */
[----:B------:R-:W3:Y:S01]  /*6770*/  LDS.U16 R36, [R59] ;  /* 0x000000003b247984 */ /* 0x000ee20000000400 */
[----:B----4-:R-:W-:-:S04]  /*6780*/  IMAD R12, R56, UR7, RZ ;  /* 0x00000007380c7c24 */ /* 0x010fc8000f8e02ff */
[----:B------:R-:W-:-:S05]  /*6790*/  IMAD R12, R12, R51, R58 ;  /* 0x000000330c0c7224 */ /* 0x000fca00078e023a */
[----:B------:R-:W-:-:S04]  /*67a0*/  LEA R12, R12, 0x400, 0x7 ;  /* 0x000004000c0c7811 */ /* 0x000fc800078e38ff */
[----:B-1----:R-:W-:-:S04]  /*67b0*/  IADD3 R13, P0, R40, R12, RZ ;  /* 0x0000000c280d7210 */ /* 0x002fc80007f1e0ff */
[----:B------:R-:W-:Y:S02]  /*67c0*/  LEA.HI.X.SX32 R14, R12, R45, 0x1, P0 ;  /* 0x0000002d0c0e7211 */ /* 0x000fe400000f0eff */
[----:B------:R-:W-:-:S04]  /*67d0*/  LEA R12, P0, R13, R30, 0x1 ;  /* 0x0000001e0d0c7211 */ /* 0x000fc800078008ff */
[----:B------:R-:W-:-:S06]  /*67e0*/  LEA.HI.X R13, R13, R29, R14, 0x1, P0 ;  /* 0x0000001d0d0d7211 */ /* 0x000fcc00000f0c0e */
[----:B------:R-:W5:Y:S02]  /*67f0*/  LDG.E.128 R12, desc[UR36][R12.64] ;  /* 0x000000240c0c7981 */ /* 0x000f64000c1e1d00 */
[--C-:B-----5:R-:W-:Y:S02]  /*6800*/  HADD2.F32 R37, -RZ, R4.reuse.H0_H0 ;  /* 0x20000004ff257230 */ /* 0x120fe40000004100 */
[----:B------:R-:W-:Y:S02]  /*6810*/  HADD2.F32 R39, -RZ, R4.H1_H1 ;  /* 0x30000004ff277230 */ /* 0x000fe40000004100 */
[--C-:B------:R-:W-:Y:S02]  /*6820*/  HADD2.F32 R38, -RZ, R6.reuse.H0_H0 ;  /* 0x20000006ff267230 */ /* 0x100fe40000004100 */
[----:B------:R-:W-:Y:S02]  /*6830*/  HADD2.F32 R57, -RZ, R6.H1_H1 ;  /* 0x30000006ff397230 */ /* 0x000fe40000004100 */
[----:B--2---:R-:W-:-:S02]  /*6840*/  HADD2.F32 R4, -RZ, R5.H0_H0 ;  /* 0x20000005ff047230 */ /* 0x004fc40000004100 */
[----:B------:R-:W-:Y:S02]  /*6850*/  HADD2.F32 R6, -RZ, R7.H0_H0 ;  /* 0x20000007ff067230 */ /* 0x000fe40000004100 */
[----:B---3--:R-:W-:Y:S02]  /*6860*/  HADD2.F32 R36, -RZ, R36.H0_H0 ;  /* 0x20000024ff247230 */ /* 0x008fe40000004100 */
[----:B------:R-:W-:Y:S02]  /*6870*/  HADD2.F32 R5, -RZ, R5.H1_H1 ;  /* 0x30000005ff057230 */ /* 0x000fe40000004100 */
[----:B------:R-:W-:Y:S02]  /*6880*/  HADD2.F32 R7, -RZ, R7.H1_H1 ;  /* 0x30000007ff077230 */ /* 0x000fe40000004100 */
        /* <DEDUP_REMOVED lines=20> */
.L_x_245:
[----:B------:R-:W2:Y:S01]  /*69d0*/  LDS.U16 R0, [R59+0x10] ;  /* 0x000010003b007984 */ /* 0x000ea20000000400 */
[----:B------:R-:W-:Y:S02]  /*69e0*/  VIADD R58, R58, 0x10 ;  /* 0x000000103a3a7836 */ /* 0x000fe40000000000 */
[--C-:B------:R-:W-:Y:S02]  /*69f0*/  HADD2.F32 R3, -RZ, R12.reuse.H1_H1 ;  /* 0x3000000cff037230 */ /* 0x100fe40000004100 */
[--C-:B------:R-:W-:Y:S01]  /*6a00*/  HADD2.F32 R5, -RZ, R13.reuse.H0_H0 ;  /* 0x2000000dff057230 */ /* 0x100fe20000004100 */
[----:B------:R-:W-:Y:S01]  /*6a10*/  ISETP.GE.AND P0, PT, R58, R53, PT ;  /* 0x000000353a00720c */ /* 0x000fe20003f06270 */
[----:B------:R-:W-:Y:S02]  /*6a20*/  HADD2.F32 R47, -RZ, R12.H0_H0 ;  /* 0x2000000cff2f7230 */ /* 0x000fe40000004100 */
[----:B-1----:R-:W-:Y:S02]  /*6a30*/  HADD2.F32 R13, -RZ, R13.H1_H1 ;  /* 0x3000000dff0d7230 */ /* 0x002fe40000004100 */
[----:B------:R-:W-:-:S02]  /*6a40*/  HADD2.F32 R9, -RZ, R14.H0_H0 ;  /* 0x2000000eff097230 */ /* 0x000fc40000004100 */
[----:B------:R-:W-:Y:S02]  /*6a50*/  HADD2.F32 R7, -RZ, R14.H1_H1 ;  /* 0x3000000eff077230 */ /* 0x000fe40000004100 */
        /* <DEDUP_REMOVED lines=12> */
.L_x_240:
[----:B------:R-:W-:Y:S05]  /*6b20*/  BSYNC B0 ;  /* 0x0000000000007941 */ /* 0x000fea0003800000 */
.L_x_239:
[----:B------:R-:W-:Y:S01]  /*6b30*/  ISETP.GE.AND P0, PT, R46, R19, PT ;  /* 0x000000132e00720c */ /* 0x000fe20003f06270 */
[----:B------:R-:W-:Y:S01]  /*6b40*/  ULDC UR8, c[0x0][0x29c] ;  /* 0x0000a70000087ab9 */ /* 0x000fe20000000800 */
[----:B------:R-:W-:Y:S01]  /*6b50*/  ULDC UR9, c[0x0][0x288] ;  /* 0x0000a20000097ab9 */ /* 0x000fe20000000800 */
[----:B------:R-:W-:Y:S01]  /*6b60*/  ULDC.64 UR6, c[0x0][0x258] ;  /* 0x0000960000067ab9 */ /* 0x000fe20000000a00 */
[----:B------:R-:W-:Y:S01]  /*6b70*/  ULDC.64 UR10, c[0x0][0x250] ;  /* 0x00009400000a7ab9 */ /* 0x000fe20000000a00 */
[----:B------:R-:W-:Y:S08]  /*6b80*/  BSSY B0, `(.L_x_247) ;  /* 0x0000104000007945 */ /* 0x000ff00003800000 */
[----:B------:R-:W-:Y:S05]  /*6b90*/  @P0 BRA `(.L_x_248) ;  /* 0x0000001000080947 */ /* 0x000fea0003800000 */
[----:B--2---:R-:W2:Y:S01]  /*6ba0*/  LDC R7, c[0x0][0x288] ;  /* 0x0000a200ff077b82 */ /* 0x004ea20000000800 */
[----:B------:R-:W-:Y:S01]  /*6bb0*/  IADD3 R25, -R41, -0x2, R25 ;  /* 0xfffffffe29197810 */ /* 0x000fe20007ffe119 */
[----:B------:R-:W-:Y:S03]  /*6bc0*/  BSSY B1, `(.L_x_249) ;  /* 0x0000055000017945 */ /* 0x000fe60003800000 */
[----:B------:R-:W-:-:S03]  /*6bd0*/  IADD3 R25, R25, -R10, RZ ;  /* 0x8000000a19197210 */ /* 0x000fc60007ffe0ff */
[----:B-1----:R-:W1:Y:S01]  /*6be0*/  LDC.64 R12, c[0x0][0x2e8] ;  /* 0x0000ba00ff0c7b82 */ /* 0x002e620000000a00 */
[----:B------:R-:W-:Y:S01]  /*6bf0*/  LOP3.LUT P0, RZ, R25, 0x8, RZ, 0xc0, !PT ;  /* 0x0000000819ff7812 */ /* 0x000fe2000780c0ff */
[----:B--2---:R-:W-:-:S04]  /*6c00*/  IMAD R4, R26, R7, R23 ;  /* 0x000000071a047224 */ /* 0x004fc800078e0217 */
[----:B------:R-:W-:-:S04]  /*6c10*/  IMAD R5, R4, 0x80, R31 ;  /* 0x0000008004057824 */ /* 0x000fc800078e021f */
[----:B-1----:R-:W-:-:S04]  /*6c20*/  IMAD.WIDE R12, R5, 0x2, R12 ;  /* 0x00000002050c7825 */ /* 0x002fc800078e020c */
[----:B------:R-:W-:Y:S05]  /*6c30*/  @P0 BRA `(.L_x_250) ;  /* 0x0000000400340947 */ /* 0x000fea0003800000 */
[----:B------:R-:W-:Y:S01]  /*6c40*/  ISETP.GE.AND P0, PT, R46, R51, PT ;  /* 0x000000332e00720c */ /* 0x000fe20003f06270 */
[----:B------:R-:W-:-:S12]  /*6c50*/  BSSY B2, `(.L_x_251) ;  /* 0x000004a000027945 */ /* 0x000fd80003800000 */
[----:B------:R-:W-:Y:S05]  /*6c60*/  @!P0 BRA `(.L_x_252) ;  /* 0x0000000400208947 */ /* 0x000fea0003800000 */
[----:B------:R-:W-:Y:S01]  /*6c70*/  IABS R15, R51 ;  /* 0x00000033000f7213 */ /* 0x000fe20000000000 */
[----:B------:R-:W-:Y:S01]  /*6c80*/  ULDC.64 UR4, c[0x0][0x258] ;  /* 0x0000960000047ab9 */ /* 0x000fe20000000a00 */
[----:B---3--:R-:W-:Y:S01]  /*6c90*/  IABS R36, R46 ;  /* 0x0000002e00247213 */ /* 0x008fe20000000000 */
[----:B------:R-:W1:Y:S01]  /*6ca0*/  LDS.U16 R49, [R49] ;  /* 0x0000000031317984 */ /* 0x000e620000000400 */
[----:B------:R-:W2:Y:S01]  /*6cb0*/  I2F.RP R6, R15 ;  /* 0x0000000f00067306 */ /* 0x000ea20000209400 */
[----:B------:R-:W-:Y:S02]  /*6cc0*/  ISETP.GE.AND P2, PT, R46, RZ, PT ;  /* 0x000000ff2e00720c */ /* 0x000fe40003f46270 */
[----:B------:R-:W-:-:S05]  /*6cd0*/  ISETP.NE.AND P3, PT, R51, RZ, PT ;  /* 0x000000ff3300720c */ /* 0x000fca0003f65270 */
[----:B--2---:R-:W2:Y:S02]  /*6ce0*/  MUFU.RCP R6, R6 ;  /* 0x0000000600067308 */ /* 0x004ea40000001000 */
[----:B--2---:R-:W-:-:S06]  /*6cf0*/  IADD3 R14, R6, 0xffffffe, RZ ;  /* 0x0ffffffe060e7810 */ /* 0x004fcc0007ffe0ff */
[----:B------:R2:W3:Y:S02]  /*6d00*/  F2I.FTZ.U32.TRUNC.NTZ R5, R14 ;  /* 0x0000000e00057305 */ /* 0x0004e4000021f000 */
[----:B--2---:R-:W-:Y:S02]  /*6d10*/  IMAD R14, R28, R51, RZ ;  /* 0x000000331c0e7224 */ /* 0x004fe400078e02ff */
[----:B---3--:R-:W-:-:S04]  /*6d20*/  IMAD.MOV R4, RZ, RZ, -R5 ;  /* 0x000000ffff047224 */ /* 0x008fc800078e0a05 */
[----:B------:R-:W-:Y:S01]  /*6d30*/  IMAD R37, R4, R15, RZ ;  /* 0x0000000f04257224 */ /* 0x000fe200078e02ff */
[----:B------:R-:W-:-:S05]  /*6d40*/  MOV R4, RZ ;  /* 0x000000ff00047202 */ /* 0x000fca0000000f00 */
[----:B------:R-:W-:-:S04]  /*6d50*/  IMAD.HI.U32 R4, R5, R37, R4 ;  /* 0x0000002505047227 */ /* 0x000fc800078e0004 */
[----:B------:R-:W-:-:S04]  /*6d60*/  IMAD.MOV.U32 R5, RZ, RZ, R36 ;  /* 0x000000ffff057224 */ /* 0x000fc800078e0024 */
[----:B------:R-:W-:-:S05]  /*6d70*/  IMAD.HI.U32 R4, R4, R5, RZ ;  /* 0x0000000504047227 */ /* 0x000fca00078e00ff */
[----:B------:R-:W-:-:S05]  /*6d80*/  IADD3 R4, -R4, RZ, RZ ;  /* 0x000000ff04047210 */ /* 0x000fca0007ffe1ff */
[----:B------:R-:W-:-:S05]  /*6d90*/  IMAD R4, R15, R4, R5 ;  /* 0x000000040f047224 */ /* 0x000fca00078e0205 */
[----:B------:R-:W-:-:S13]  /*6da0*/  ISETP.GT.U32.AND P0, PT, R15, R4, PT ;  /* 0x000000040f00720c */ /* 0x000fda0003f04070 */
[----:B------:R-:W-:-:S05]  /*6db0*/  @!P0 IMAD.IADD R4, R4, 0x1, -R15 ;  /* 0x0000000104048824 */ /* 0x000fca00078e0a0f */
[----:B------:R-:W-:-:S13]  /*6dc0*/  ISETP.GT.U32.AND P0, PT, R15, R4, PT ;  /* 0x000000040f00720c */ /* 0x000fda0003f04070 */
[----:B------:R-:W-:-:S05]  /*6dd0*/  @!P0 IADD3 R4, R4, -R15, RZ ;  /* 0x8000000f04048210 */ /* 0x000fca0007ffe0ff */
[----:B------:R-:W-:Y:S01]  /*6de0*/  @!P2 IMAD.MOV R4, RZ, RZ, -R4 ;  /* 0x000000ffff04a224 */ /* 0x000fe200078e0a04 */
        /* <DEDUP_REMOVED lines=14> */
[----:B------:R-:W-:-:S06]  /*6ed0*/  LEA.HI.X R5, R6, R29, R5, 0x1, P0 ;  /* 0x0000001d06057211 */ /* 0x000fcc00000f0c05 */
[----:B------:R-:W5:Y:S01]  /*6ee0*/  LDG.E.128 R4, desc[UR36][R4.64] ;  /* 0x0000002404047981 */ /* 0x000f62000c1e1d00 */
[----:B------:R-:W-:Y:S01]  /*6ef0*/  UISETP.NE.AND UP0, UPT, UR4, URZ, UPT ;  /* 0x0000003f0400728c */ /* 0x000fe2000bf05270 */
[----:B-1----:R-:W-:-:S05]  /*6f00*/  HADD2.F32 R14, -RZ, R49.H0_H0 ;  /* 0x20000031ff0e7230 */ /* 0x002fca0000004100 */
[----:B------:R-:W-:-:S13]  /*6f10*/  PLOP3.LUT P2, PT, PT, PT, UP0, 0x80, 0x0 ;  /* 0x000000000000781c */ /* 0x000fda0003f4f008 */
[----:B------:R-:W-:Y:S05]  /*6f20*/  @P2 BRA `(.L_x_253) ;  /* 0x0000000000302947 */ /* 0x000fea0003800000 */
[----:B------:R-:W-:Y:S01]  /*6f30*/  ISETP.NE.AND P4, PT, R27, RZ, PT ;  /* 0x000000ff1b00720c */ /* 0x000fe20003f85270 */
        /* <DEDUP_REMOVED lines=11> */
.L_x_253:
[--C-:B-----5:R-:W-:Y:S02]  /*6ff0*/  HADD2.F32 R15, -RZ, R4.reuse.H0_H0 ;  /* 0x20000004ff0f7230 */ /* 0x120fe40000004100 */
[----:B-1----:R-:W-:Y:S02]  /*7000*/  HADD2.F32 R21, -RZ, R4.H1_H1 ;  /* 0x30000004ff157230 */ /* 0x002fe40000004100 */
[--C-:B------:R-:W-:Y:S02]  /*7010*/  HADD2.F32 R20, -RZ, R6.reuse.H0_H0 ;  /* 0x20000006ff147230 */ /* 0x100fe40000004100 */
[C---:B------:R-:W-:Y:S01]  /*7020*/  FFMA.FTZ R47, R14.reuse, R15, R47 ;  /* 0x0000000f0e2f7223 */ /* 0x040fe2000001002f */
[----:B------:R-:W-:Y:S02]  /*7030*/  HADD2.F32 R37, -RZ, R6.H1_H1 ;  /* 0x30000006ff257230 */ /* 0x000fe40000004100 */
[----:B------:R-:W-:Y:S01]  /*7040*/  FFMA.FTZ R48, R14, R21, R48 ;  /* 0x000000150e307223 */ /* 0x000fe20000010030 */
[----:B------:R-:W-:-:S02]  /*7050*/  HADD2.F32 R4, -RZ, R5.H0_H0 ;  /* 0x20000005ff047230 */ /* 0x000fc40000004100 */
[C---:B------:R-:W-:Y:S01]  /*7060*/  FFMA.FTZ R9, R14.reuse, R20, R9 ;  /* 0x000000140e097223 */ /* 0x040fe20000010009 */
[----:B------:R-:W-:Y:S02]  /*7070*/  HADD2.F32 R6, -RZ, R7.H0_H0 ;  /* 0x20000007ff067230 */ /* 0x000fe40000004100 */
[C---:B------:R-:W-:Y:S01]  /*7080*/  FFMA.FTZ R52, R14.reuse, R37, R52 ;  /* 0x000000250e347223 */ /* 0x040fe20000010034 */
[----:B------:R-:W-:Y:S02]  /*7090*/  HADD2.F32 R5, -RZ, R5.H1_H1 ;  /* 0x30000005ff057230 */ /* 0x000fe40000004100 */
[C---:B------:R-:W-:Y:S01]  /*70a0*/  FFMA.FTZ R3, R14.reuse, R4, R3 ;  /* 0x000000040e037223 */ /* 0x040fe20000010003 */
[----:B------:R-:W-:Y:S02]  /*70b0*/  HADD2.F32 R7, -RZ, R7.H1_H1 ;  /* 0x30000007ff077230 */ /* 0x000fe40000004100 */
[C---:B------:R-:W-:Y:S01]  /*70c0*/  FFMA.FTZ R11, R14.reuse, R6, R11 ;  /* 0x000000060e0b7223 */ /* 0x040fe2000001000b */
[----:B------:R-:W-:-:S02]  /*70d0*/  FFMA.FTZ R50, R14, R5, R50 ;  /* 0x000000050e327223 */ /* 0x000fc40000010032 */
[----:B------:R-:W-:-:S07]  /*70e0*/  FFMA.FTZ R0, R14, R7, R0 ;  /* 0x000000070e007223 */ /* 0x000fce0000010000 */
.L_x_252:
[----:B------:R-:W-:Y:S05]  /*70f0*/  BSYNC B2 ;  /* 0x0000000000027941 */ /* 0x000fea0003800000 */
.L_x_251:
[----:B------:R-:W-:-:S07]  /*7100*/  VIADD R46, R46, 0x8 ;  /* 0x000000082e2e7836 */ /* 0x000fce0000000000 */
.L_x_250:
[----:B------:R-:W-:Y:S05]  /*7110*/  BSYNC B1 ;  /* 0x0000000000017941 */ /* 0x000fea0003800000 */
.L_x_249:
[----:B------:R-:W-:-:S13]  /*7120*/  LOP3.LUT P0, RZ, R25, 0xfffffff8, RZ, 0xc0, !PT ;  /* 0xfffffff819ff7812 */ /* 0x000fda000780c0ff */
[----:B------:R-:W-:Y:S05]  /*7130*/  @!P0 BRA `(.L_x_248) ;  /* 0x0000000800a08947 */ /* 0x000fea0003800000 */
[C---:B------:R-:W-:Y:S01]  /*7140*/  LEA R17, R46.reuse, R17, 0x1 ;  /* 0x000000112e117211 */ /* 0x040fe200078e08ff */
[----:B------:R-:W-:Y:S01]  /*7150*/  IMAD.MOV.U32 R25, RZ, RZ, RZ ;  /* 0x000000ffff197224 */ /* 0x000fe200078e00ff */
[----:B------:R-:W-:-:S03]  /*7160*/  LEA R51, R46, 0x400, 0x7 ;  /* 0x000004002e337811 */ /* 0x000fc600078e38ff */
[----:B------:R-:W-:-:S05]  /*7170*/  IMAD R17, R10, -0x2, R17 ;  /* 0xfffffffe0a117824 */ /* 0x000fca00078e0211 */
[----:B------:R-:W-:-:S07]  /*7180*/  IADD3 R42, R17, UR38, RZ ;  /* 0x00000026112a7c10 */ /* 0x000fce000fffe0ff */
.L_x_260:
[----:B------:R-:W1:Y:S01]  /*7190*/  LDC R49, c[0x0][0x284] ;  /* 0x0000a100ff317b82 */ /* 0x000e620000000800 */
[----:B------:R-:W-:Y:S01]  /*71a0*/  VIADD R5, R51, 0xfffffc00 ;  /* 0xfffffc0033057836 */ /* 0x000fe20000000000 */
[----:B------:R-:W-:Y:S01]  /*71b0*/  MOV R30, UR10 ;  /* 0x0000000a001e7c02 */ /* 0x000fe20008000f00 */
[----:B------:R-:W-:Y:S01]  /*71c0*/  IMAD.U32 R29, RZ, RZ, UR11 ;  /* 0x0000000bff1d7e24 */ /* 0x000fe2000f8e00ff */
[----:B------:R-:W-:Y:S01]  /*71d0*/  BSSY B1, `(.L_x_254) ;  /* 0x000004e000017945 */ /* 0x000fe20003800000 */
[----:B------:R-:W-:Y:S02]  /*71e0*/  IADD3 R43, R42, R25, RZ ;  /* 0x000000192a2b7210 */ /* 0x000fe40007ffe0ff */
[----:B------:R-:W-:-:S04]  /*71f0*/  IADD3 R4, P0, R2, R5, RZ ;  /* 0x0000000502047210 */ /* 0x000fc80007f1e0ff */
[----:B------:R-:W-:Y:S02]  /*7200*/  LEA.HI.X.SX32 R5, R5, R8, 0x1, P0 ;  /* 0x0000000805057211 */ /* 0x000fe400000f0eff */
[----:B------:R-:W-:-:S04]  /*7210*/  LEA R14, P3, R4, R30, 0x1 ;  /* 0x0000001e040e7211 */ /* 0x000fc800078608ff */
[----:B------:R-:W-:Y:S02]  /*7220*/  LEA.HI.X R15, R4, R29, R5, 0x1, P3 ;  /* 0x0000001d040f7211 */ /* 0x000fe400018f0c05 */
[----:B-1----:R-:W-:-:S13]  /*7230*/  ISETP.GE.AND P0, PT, R46, R49, PT ;  /* 0x000000312e00720c */ /* 0x002fda0003f06270 */
[----:B------:R-:W-:Y:S05]  /*7240*/  @!P0 BRA `(.L_x_255) ;  /* 0x0000000400188947 */ /* 0x000fea0003800000 */
[----:B------:R-:W-:Y:S02]  /*7250*/  IABS R7, R49 ;  /* 0x0000003100077213 */ /* 0x000fe40000000000 */
[----:B------:R-:W-:Y:S02]  /*7260*/  IABS R20, R46 ;  /* 0x0000002e00147213 */ /* 0x000fe40000000000 */
[----:B------:R-:W1:Y:S01]  /*7270*/  I2F.RP R6, R7 ;  /* 0x0000000700067306 */ /* 0x000e620000209400 */
[----:B------:R-:W-:Y:S02]  /*7280*/  ISETP.GE.AND P2, PT, R46, RZ, PT ;  /* 0x000000ff2e00720c */ /* 0x000fe40003f46270 */
[----:B------:R-:W-:-:S05]  /*7290*/  ISETP.NE.AND P3, PT, R49, RZ, PT ;  /* 0x000000ff3100720c */ /* 0x000fca0003f65270 */
[----:B-1----:R-:W1:Y:S02]  /*72a0*/  MUFU.RCP R6, R6 ;  /* 0x0000000600067308 */ /* 0x002e640000001000 */
[----:B-1----:R-:W-:-:S06]  /*72b0*/  VIADD R17, R6, 0xffffffe ;  /* 0x0ffffffe06117836 */ /* 0x002fcc0000000000 */
[----:B------:R1:W2:Y:S02]  /*72c0*/  F2I.FTZ.U32.TRUNC.NTZ R5, R17 ;  /* 0x0000001100057305 */ /* 0x0002a4000021f000 */
[----:B-1----:R-:W1:Y:S01]  /*72d0*/  LDS.U16 R17, [R43] ;  /* 0x000000002b117984 */ /* 0x002e620000000400 */
[----:B--2---:R-:W-:-:S05]  /*72e0*/  IADD3 R4, RZ, -R5, RZ ;  /* 0x80000005ff047210 */ /* 0x004fca0007ffe0ff */
[----:B------:R-:W-:Y:S02]  /*72f0*/  IMAD R21, R4, R7, RZ ;  /* 0x0000000704157224 */ /* 0x000fe400078e02ff */
[----:B------:R-:W-:-:S04]  /*7300*/  IMAD.MOV.U32 R4, RZ, RZ, RZ ;  /* 0x000000ffff047224 */ /* 0x000fc800078e00ff */
[----:B------:R-:W-:Y:S01]  /*7310*/  IMAD.HI.U32 R4, R5, R21, R4 ;  /* 0x0000001505047227 */ /* 0x000fe200078e0004 */
[----:B------:R-:W-:-:S05]  /*7320*/  MOV R5, R20 ;  /* 0x0000001400057202 */ /* 0x000fca0000000f00 */
[----:B------:R-:W-:-:S04]  /*7330*/  IMAD.HI.U32 R4, R4, R5, RZ ;  /* 0x0000000504047227 */ /* 0x000fc800078e00ff */
[----:B------:R-:W-:-:S04]  /*7340*/  IMAD.MOV R4, RZ, RZ, -R4 ;  /* 0x000000ffff047224 */ /* 0x000fc800078e0a04 */
        /* <DEDUP_REMOVED lines=15> */
[----:B------:R-:W-:-:S04]  /*7440*/  IMAD R5, R5, R49, R4 ;  /* 0x0000003105057224 */ /* 0x000fc800078e0204 */
[----:B------:R-:W-:-:S05]  /*7450*/  IMAD.SHL.U32 R5, R5, 0x80, RZ ;  /* 0x0000008005057824 */ /* 0x000fca00078e00ff */
        /* <DEDUP_REMOVED lines=21> */
.L_x_256:
[--C-:B-----5:R-:W-:Y:S02]  /*75b0*/  HADD2.F32 R17, -RZ, R4.reuse.H0_H0 ;  /* 0x20000004ff117230 */ /* 0x120fe40000004100 */
[----:B------:R-:W-:Y:S02]  /*75c0*/  HADD2.F32 R21, -RZ, R4.H1_H1 ;  /* 0x30000004ff157230 */ /* 0x000fe40000004100 */
[--C-:B---3--:R-:W-:Y:S02]  /*75d0*/  HADD2.F32 R36, -RZ, R6.reuse.H0_H0 ;  /* 0x20000006ff247230 */ /* 0x108fe40000004100 */
[C---:B------:R-:W-:Y:S01]  /*75e0*/  FFMA.FTZ R47, R20.reuse, R17, R47 ;  /* 0x00000011142f7223 */ /* 0x040fe2000001002f */
[----:B------:R-:W-:Y:S02]  /*75f0*/  HADD2.F32 R37, -RZ, R6.H1_H1 ;  /* 0x30000006ff257230 */ /* 0x000fe40000004100 */
[----:B------:R-:W-:Y:S01]  /*7600*/  FFMA.FTZ R48, R20, R21, R48 ;  /* 0x0000001514307223 */ /* 0x000fe20000010030 */
[----:B-1----:R-:W-:-:S02]  /*7610*/  HADD2.F32 R4, -RZ, R5.H0_H0 ;  /* 0x20000005ff047230 */ /* 0x002fc40000004100 */
        /* <DEDUP_REMOVED lines=9> */
.L_x_255:
[----:B------:R-:W-:Y:S05]  /*76b0*/  BSYNC B1 ;  /* 0x0000000000017941 */ /* 0x000fea0003800000 */
.L_x_254:
[----:B------:R-:W-:Y:S01]  /*76c0*/  IADD3 R6, R46, 0x8, RZ ;  /* 0x000000082e067810 */ /* 0x000fe20007ffe0ff */
[----:B------:R-:W-:Y:S03]  /*76d0*/  BSSY B1, `(.L_x_257) ;  /* 0x0000049000017945 */ /* 0x000fe60003800000 */
[----:B------:R-:W-:-:S13]  /*76e0*/  ISETP.GE.AND P0, PT, R6, R49, PT ;  /* 0x000000310600720c */ /* 0x000fda0003f06270 */
[----:B------:R-:W-:Y:S05]  /*76f0*/  @!P0 BRA `(.L_x_258) ;  /* 0x0000000400188947 */ /* 0x000fea0003800000 */
[----:B------:R-:W-:Y:S02]  /*7700*/  IABS R7, R49 ;  /* 0x0000003100077213 */ /* 0x000fe40000000000 */
[----:B---3--:R-:W-:Y:S02]  /*7710*/  IABS R36, R6 ;  /* 0x0000000600247213 */ /* 0x008fe40000000000 */
[----:B------:R-:W1:Y:S01]  /*7720*/  I2F.RP R17, R7 ;  /* 0x0000000700117306 */ /* 0x000e620000209400 */
[----:B------:R-:W-:Y:S02]  /*7730*/  ISETP.GE.AND P2, PT, R6, RZ, PT ;  /* 0x000000ff0600720c */ /* 0x000fe40003f46270 */
[----:B------:R-:W-:-:S05]  /*7740*/  ISETP.NE.AND P3, PT, R49, RZ, PT ;  /* 0x000000ff3100720c */ /* 0x000fca0003f65270 */
[----:B-1----:R-:W1:Y:S02]  /*7750*/  MUFU.RCP R17, R17 ;  /* 0x0000001100117308 */ /* 0x002e640000001000 */
[----:B-1----:R-:W-:Y:S02]  /*7760*/  VIADD R20, R17, 0xffffffe ;  /* 0x0ffffffe11147836 */ /* 0x002fe40000000000 */
[----:B------:R-:W1:Y:S04]  /*7770*/  LDS.U16 R17, [R43+0x10] ;  /* 0x000010002b117984 */ /* 0x000e680000000400 */
[----:B------:R-:W2:Y:S02]  /*7780*/  F2I.FTZ.U32.TRUNC.NTZ R5, R20 ;  /* 0x0000001400057305 */ /* 0x000ea4000021f000 */
        /* <DEDUP_REMOVED lines=45> */
.L_x_259:
[--C-:B-1---5:R-:W-:Y:S02]  /*7a60*/  HADD2.F32 R14, -RZ, R4.reuse.H0_H0 ;  /* 0x20000004ff0e7230 */ /* 0x122fe40000004100 */
[----:B------:R-:W-:Y:S02]  /*7a70*/  HADD2.F32 R15, -RZ, R4.H1_H1 ;  /* 0x30000004ff0f7230 */ /* 0x000fe40000004100 */
        /* <DEDUP_REMOVED lines=14> */
.L_x_258:
[----:B------:R-:W-:Y:S05]  /*7b60*/  BSYNC B1 ;  /* 0x0000000000017941 */ /* 0x000fea0003800000 */
.L_x_257:
[----:B------:R-:W-:Y:S01]  /*7b70*/  IADD3 R46, R46, 0x10, RZ ;  /* 0x000000102e2e7810 */ /* 0x000fe20007ffe0ff */
[----:B------:R-:W-:Y:S01]  /*7b80*/  VIADD R25, R25, 0x20 ;  /* 0x0000002019197836 */ /* 0x000fe20000000000 */
[----:B------:R-:W-:Y:S02]  /*7b90*/  IADD3 R51, R51, 0x800, RZ ;  /* 0x0000080033337810 */ /* 0x000fe40007ffe0ff */
[----:B------:R-:W-:-:S13]  /*7ba0*/  ISETP.GE.AND P0, PT, R46, R19, PT ;  /* 0x000000132e00720c */ /* 0x000fda0003f06270 */
[----:B------:R-:W-:Y:S05]  /*7bb0*/  @!P0 BRA `(.L_x_260) ;  /* 0xfffffff400748947 */ /* 0x000fea000383ffff */
.L_x_248:
[----:B------:R-:W-:Y:S05]  /*7bc0*/  BSYNC B0 ;  /* 0x0000000000007941 */ /* 0x000fea0003800000 */
.L_x_247:
[----:B------:R-:W-:Y:S04]  /*7bd0*/  BSSY B0, `(.L_x_261) ;  /* 0x0000034000007945 */ /* 0x000fe80003800000 */
[----:B------:R-:W-:Y:S05]  /*7be0*/  @P1 BRA `(.L_x_262) ;  /* 0x0000000000c81947 */ /* 0x000fea0003800000 */
[----:B------:R-:W-:-:S05]  /*7bf0*/  IMAD.SHL.U32 R5, R19, 0x80, RZ ;  /* 0x0000008013057824 */ /* 0x000fca00078e00ff */
[----:B--2---:R-:W-:-:S04]  /*7c00*/  IADD3 R6, P0, R2, R5, RZ ;  /* 0x0000000502067210 */ /* 0x004fc80007f1e0ff */
[----:B------:R-:W-:Y:S02]  /*7c10*/  LEA.HI.X.SX32 R5, R5, R8, 0x1, P0 ;  /* 0x0000000805057211 */ /* 0x000fe400000f0eff */
[----:B------:R-:W-:-:S04]  /*7c20*/  LEA R4, P0, R6, R30, 0x1 ;  /* 0x0000001e06047211 */ /* 0x000fc800078008ff */
[----:B------:R-:W-:-:S06]  /*7c30*/  LEA.HI.X R5, R6, R29, R5, 0x1, P0 ;  /* 0x0000001d06057211 */ /* 0x000fcc00000f0c05 */
[----:B------:R-:W5:Y:S01]  /*7c40*/  LDG.E.128 R4, desc[UR36][R4.64] ;  /* 0x0000002404047981 */ /* 0x000f62000c1e1d00 */
[----:B------:R-:W-:Y:S01]  /*7c50*/  IADD3 R19, R19, -R10, RZ ;  /* 0x8000000a13137210 */ /* 0x000fe20007ffe0ff */
[----:B------:R-:W-:Y:S04]  /*7c60*/  BSSY B1, `(.L_x_263) ;  /* 0x000001a000017945 */ /* 0x000fe80003800000 */
[----:B------:R-:W-:-:S06]  /*7c70*/  IMAD R16, R19, 0x2, R16 ;  /* 0x0000000213107824 */ /* 0x000fcc00078e0210 */
[----:B------:R-:W2:Y:S02]  /*7c80*/  LDS.U16 R16, [R16] ;  /* 0x0000000010107984 */ /* 0x000ea40000000400 */
[----:B--2---:R-:W-:Y:S01]  /*7c90*/  HADD2.F32 R10, -RZ, R16.H0_H0 ;  /* 0x20000010ff0a7230 */ /* 0x004fe20000004100 */
[----:B------:R-:W-:Y:S06]  /*7ca0*/  @P2 BRA `(.L_x_264) ;  /* 0x0000000000542947 */ /* 0x000fec0003800000 */
[----:B------:R-:W-:-:S13]  /*7cb0*/  ISETP.NE.AND P3, PT, R27, RZ, PT ;  /* 0x000000ff1b00720c */ /* 0x000fda0003f65270 */
[----:B------:R-:W2:Y:S08]  /*7cc0*/  @P3 LDC R14, c[0x0][0x288] ;  /* 0x0000a200ff0e3b82 */ /* 0x000eb00000000800 */
[----:B-1----:R-:W1:Y:S01]  /*7cd0*/  @P3 LDC.64 R12, c[0x0][0x2e8] ;  /* 0x0000ba00ff0c3b82 */ /* 0x002e620000000a00 */
[----:B--2---:R-:W-:-:S05]  /*7ce0*/  @P3 IMAD R14, R26, R14, R23 ;  /* 0x0000000e1a0e3224 */ /* 0x004fca00078e0217 */
[----:B------:R-:W-:-:S05]  /*7cf0*/  @P3 LEA R15, R14, R31, 0x7 ;  /* 0x0000001f0e0f3211 */ /* 0x000fca00078e38ff */
[----:B-1----:R-:W-:-:S05]  /*7d00*/  @P3 IMAD.WIDE R14, R15, 0x2, R12 ;  /* 0x000000020f0e3825 */ /* 0x002fca00078e020c */
[----:B---3--:R-:W2:Y:S01]  /*7d10*/  @P3 LDG.E.128 R36, desc[UR36][R14.64] ;  /* 0x000000240e243981 */ /* 0x008ea2000c1e1d00 */
[----:B------:R-:W-:Y:S01]  /*7d20*/  IMAD.SHL.U32 R13, R18, 0x80, RZ ;  /* 0x00000080120d7824 */ /* 0x000fe200078e00ff */
[----:B-----5:R-:W-:Y:S01]  /*7d30*/  HFMA2.MMA R4, R4, 1, 1, R32 ;  /* 0x3c003c0004047835 */ /* 0x020fe20000000020 */
[----:B------:R-:W-:Y:S01]  /*7d40*/  HADD2 R5, R5, R33 ;  /* 0x0000002105057230 */ /* 0x000fe20000000000 */
[----:B------:R-:W-:Y:S01]  /*7d50*/  HFMA2.MMA R6, R6, 1, 1, R34 ;  /* 0x3c003c0006067835 */ /* 0x000fe20000000022 */
[----:B------:R-:W-:Y:S01]  /*7d60*/  HADD2 R7, R7, R35 ;  /* 0x0000002307077230 */ /* 0x000fe20000000000 */
[----:B------:R-:W-:-:S04]  /*7d70*/  IADD3 R2, P0, R2, R13, RZ ;  /* 0x0000000d02027210 */ /* 0x000fc80007f1e0ff */
[----:B------:R-:W-:Y:S02]  /*7d80*/  LEA.HI.X.SX32 R8, R13, R8, 0x1, P0 ;  /* 0x000000080d087211 */ /* 0x000fe400000f0eff */
[----:B------:R-:W-:-:S04]  /*7d90*/  LEA R12, P0, R2, R30, 0x1 ;  /* 0x0000001e020c7211 */ /* 0x000fc800078008ff */
[----:B------:R-:W-:Y:S01]  /*7da0*/  LEA.HI.X R13, R2, R29, R8, 0x1, P0 ;  /* 0x0000001d020d7211 */ /* 0x000fe200000f0c08 */
[----:B--2---:R-:W-:Y:S01]  /*7db0*/  @P3 HFMA2.MMA R5, R5, R37, -RZ ;  /* 0x0000002505053235 */ /* 0x004fe200001000ff */
[----:B------:R-:W-:Y:S01]  /*7dc0*/  @P3 HMUL2 R4, R4, R36 ;  /* 0x0000002404043232 */ /* 0x000fe20000000000 */
[----:B------:R-:W-:Y:S01]  /*7dd0*/  @P3 HFMA2.MMA R7, R7, R39, -RZ ;  /* 0x0000002707073235 */ /* 0x000fe200001000ff */
[----:B------:R-:W-:-:S06]  /*7de0*/  @P3 HMUL2 R6, R6, R38 ;  /* 0x0000002606063232 */ /* 0x000fcc0000000000 */
[----:B------:R2:W-:Y:S04]  /*7df0*/  STG.E.128 desc[UR36][R12.64], R4 ;  /* 0x000000040c007986 */ /* 0x0005e8000c101d24 */
.L_x_264:
[----:B------:R-:W-:Y:S05]  /*7e00*/  BSYNC B1 ;  /* 0x0000000000017941 */ /* 0x000fea0003800000 */
.L_x_263:
[--C-:B-----5:R-:W-:Y:S02]  /*7e10*/  HADD2.F32 R2, -RZ, R4.reuse.H0_H0 ;  /* 0x20000004ff027230 */ /* 0x120fe40000004100 */
[----:B-12---:R-:W-:Y:S02]  /*7e20*/  HADD2.F32 R13, -RZ, R4.H1_H1 ;  /* 0x30000004ff0d7230 */ /* 0x006fe40000004100 */
        /* <DEDUP_REMOVED lines=14> */
.L_x_262:
[----:B------:R-:W-:Y:S05]  /*7f10*/  BSYNC B0 ;  /* 0x0000000000007941 */ /* 0x000fea0003800000 */
.L_x_261:
[C---:B------:R-:W-:Y:S01]  /*7f20*/  LOP3.LUT R2, R24.reuse, 0xffffffc0, RZ, 0xc0, !PT ;  /* 0xffffffc018027812 */ /* 0x040fe200078ec0ff */
[----:B------:R-:W-:Y:S01]  /*7f30*/  IMAD R41, R41, 0x80, R31 ;  /* 0x0000008029297824 */ /* 0x000fe200078e021f */
[----:B------:R-:W-:Y:S01]  /*7f40*/  ISETP.GT.AND P1, PT, R24, 0x3f, PT ;  /* 0x0000003f1800780c */ /* 0x000fe20003f24270 */
[----:B------:R-:W-:Y:S01]  /*7f50*/  BAR.SYNC.DEFER_BLOCKING 0x0 ;  /* 0x0000000000007b1d */ /* 0x000fe20000010000 */
[----:B------:R-:W-:Y:S02]  /*7f60*/  ISETP.NE.AND P0, PT, R2, 0x40, PT ;  /* 0x000000400200780c */ /* 0x000fe40003f05270 */
[C---:B------:R-:W-:Y:S02]  /*7f70*/  ISETP.GT.AND P6, PT, R24.reuse, 0x1f, PT ;  /* 0x0000001f1800780c */ /* 0x040fe40003fc4270 */
[C---:B------:R-:W-:Y:S01]  /*7f80*/  ISETP.GT.AND P4, PT, R24.reuse, 0xf, PT ;  /* 0x0000000f1800780c */ /* 0x040fe20003f84270 */
[----:B------:R-:W-:Y:S01]  /*7f90*/  BSSY B0, `(.L_x_265) ;  /* 0x000000e000007945 */ /* 0x000fe20003800000 */
[----:B------:R-:W-:-:S02]  /*7fa0*/  LOP3.LUT R4, R24, 0xffffffe0, RZ, 0xc0, !PT ;  /* 0xffffffe018047812 */ /* 0x000fc400078ec0ff */
[C---:B------:R-:W-:Y:S02]  /*7fb0*/  LOP3.LUT R5, R24.reuse, 0xfffffff0, RZ, 0xc0, !PT ;  /* 0xfffffff018057812 */ /* 0x040fe400078ec0ff */
[----:B------:R-:W-:Y:S02]  /*7fc0*/  IADD3 R24, R24, 0xf, RZ ;  /* 0x0000000f18187810 */ /* 0x000fe40007ffe0ff */
[----:B------:R-:W-:Y:S02]  /*7fd0*/  ISETP.NE.AND P2, PT, R4, 0x20, PT ;  /* 0x000000200400780c */ /* 0x000fe40003f45270 */
[----:B------:R-:W-:Y:S02]  /*7fe0*/  ISETP.NE.AND P3, PT, R5, 0x10, PT ;  /* 0x000000100500780c */ /* 0x000fe40003f65270 */
[----:B------:R-:W-:Y:S02]  /*7ff0*/  ISETP.GT.U32.AND P5, PT, R24, 0x1e, PT ;  /* 0x0000001e1800780c */ /* 0x000fe40003fa4070 */
[----:B------:R-:W-:Y:S01]  /*8000*/  LEA R41, R41, UR38, 0x1 ;  /* 0x0000002629297c11 */ /* 0x000fe2000f8e08ff */
[----:B------:R-:W-:Y:S10]  /*8010*/  @P0 BRA `(.L_x_266) ;  /* 0x0000000000140947 */ /* 0x000ff40003800000 */
[----:B------:R-:W-:Y:S02]  /*8020*/  F2FP.F16.F32.PACK_AB R4, R48, R47 ;  /* 0x0000002f3004723e */ /* 0x000fe400000000ff */
[----:B------:R-:W-:Y:S02]  /*8030*/  F2FP.F16.F32.PACK_AB R5, R50, R3 ;  /* 0x000000033205723e */ /* 0x000fe400000000ff */
[----:B--2---:R-:W-:Y:S02]  /*8040*/  F2FP.F16.F32.PACK_AB R6, R52, R9 ;  /* 0x000000093406723e */ /* 0x004fe400000000ff */
[----:B------:R-:W-:-:S05]  /*8050*/  F2FP.F16.F32.PACK_AB R7, R0, R11 ;  /* 0x0000000b0007723e */ /* 0x000fca00000000ff */
[----:B------:R2:W-:Y:S02]  /*8060*/  STS.128 [R41+-0x400], R4 ;  /* 0xfffc000429007388 */ /* 0x0005e40000000c00 */
.L_x_266:
[----:B------:R-:W-:Y:S05]  /*8070*/  BSYNC B0 ;  /* 0x0000000000007941 */ /* 0x000fea0003800000 */
.L_x_265:
[----:B------:R-:W-:Y:S06]  /*8080*/  BAR.SYNC.DEFER_BLOCKING 0x0 ;  /* 0x0000000000007b1d */ /* 0x000fec0000010000 */
[----:B------:R-:W-:Y:S04]  /*8090*/  BSSY B0, `(.L_x_267) ;  /* 0x0000013000007945 */ /* 0x000fe80003800000 */
[----:B------:R-:W-:Y:S05]  /*80a0*/  @P1 BRA `(.L_x_268) ;  /* 0x0000000000441947 */ /* 0x000fea0003800000 */
[----:B--2---:R-:W2:Y:S02]  /*80b0*/  LDS.128 R4, [R41] ;  /* 0x0000000029047984 */ /* 0x004ea40000000c00 */
[--C-:B--2---:R-:W-:Y:S02]  /*80c0*/  HADD2.F32 R2, -RZ, R4.reuse.H0_H0 ;  /* 0x20000004ff027230 */ /* 0x104fe40000004100 */
[----:B-1----:R-:W-:Y:S02]  /*80d0*/  HADD2.F32 R13, -RZ, R4.H1_H1 ;  /* 0x30000004ff0d7230 */ /* 0x002fe40000004100 */
[--C-:B------:R-:W-:Y:S02]  /*80e0*/  HADD2.F32 R8, -RZ, R6.reuse.H0_H0 ;  /* 0x20000006ff087230 */ /* 0x100fe40000004100 */
[----:B------:R-:W-:Y:S01]  /*80f0*/  FADD.FTZ R47, R47, R2 ;  /* 0x000000022f2f7221 */ /* 0x000fe20000010000 */
[----:B------:R-:W-:Y:S02]  /*8100*/  HADD2.F32 R15, -RZ, R6.H1_H1 ;  /* 0x30000006ff0f7230 */ /* 0x000fe40000004100 */
[----:B------:R-:W-:Y:S01]  /*8110*/  FADD.FTZ R48, R48, R13 ;  /* 0x0000000d30307221 */ /* 0x000fe20000010000 */
[----:B------:R-:W-:-:S02]  /*8120*/  HADD2.F32 R4, -RZ, R5.H0_H0 ;  /* 0x20000005ff047230 */ /* 0x000fc40000004100 */
[----:B------:R-:W-:Y:S01]  /*8130*/  FADD.FTZ R9, R9, R8 ;  /* 0x0000000809097221 */ /* 0x000fe20000010000 */
[----:B------:R-:W-:Y:S02]  /*8140*/  HADD2.F32 R6, -RZ, R7.H0_H0 ;  /* 0x20000007ff067230 */ /* 0x000fe40000004100 */
[----:B------:R-:W-:Y:S01]  /*8150*/  FADD.FTZ R52, R52, R15 ;  /* 0x0000000f34347221 */ /* 0x000fe20000010000 */
[----:B------:R-:W-:Y:S02]  /*8160*/  HADD2.F32 R5, -RZ, R5.H1_H1 ;  /* 0x30000005ff057230 */ /* 0x000fe40000004100 */
[----:B------:R-:W-:Y:S01]  /*8170*/  FADD.FTZ R3, R3, R4 ;  /* 0x0000000403037221 */ /* 0x000fe20000010000 */
[----:B------:R-:W-:Y:S02]  /*8180*/  HADD2.F32 R7, -RZ, R7.H1_H1 ;  /* 0x30000007ff077230 */ /* 0x000fe40000004100 */
[----:B------:R-:W-:Y:S01]  /*8190*/  FADD.FTZ R11, R11, R6 ;  /* 0x000000060b0b7221 */ /* 0x000fe20000010000 */
[----:B------:R-:W-:-:S02]  /*81a0*/  FADD.FTZ R50, R50, R5 ;  /* 0x0000000532327221 */ /* 0x000fc40000010000 */
[----:B------:R-:W-:-:S07]  /*81b0*/  FADD.FTZ R0, R0, R7 ;  /* 0x0000000700007221 */ /* 0x000fce0000010000 */
.L_x_268:
[----:B------:R-:W-:Y:S05]  /*81c0*/  BSYNC B0 ;  /* 0x0000000000007941 */ /* 0x000fea0003800000 */
.L_x_267:
[----:B------:R-:W-:Y:S06]  /*81d0*/  BAR.SYNC.DEFER_BLOCKING 0x0 ;  /* 0x0000000000007b1d */ /* 0x000fec0000010000 */
[----:B------:R-:W-:Y:S04]  /*81e0*/  BSSY B0, `(.L_x_269) ;  /* 0x0000007000007945 */ /* 0x000fe80003800000 */
[----:B------:R-:W-:Y:S05]  /*81f0*/  @P2 BRA `(.L_x_270) ;  /* 0x0000000000142947 */ /* 0x000fea0003800000 */
[----:B--2---:R-:W-:Y:S02]  /*8200*/  F2FP.F16.F32.PACK_AB R4, R48, R47 ;  /* 0x0000002f3004723e */ /* 0x004fe400000000ff */
[----:B------:R-:W-:Y:S02]  /*8210*/  F2FP.F16.F32.PACK_AB R5, R50, R3 ;  /* 0x000000033205723e */ /* 0x000fe400000000ff */
[----:B------:R-:W-:Y:S02]  /*8220*/  F2FP.F16.F32.PACK_AB R6, R52, R9 ;  /* 0x000000093406723e */ /* 0x000fe400000000ff */
[----:B------:R-:W-:-:S05]  /*8230*/  F2FP.F16.F32.PACK_AB R7, R0, R11 ;  /* 0x0000000b0007723e */ /* 0x000fca00000000ff */
[----:B------:R2:W-:Y:S02]  /*8240*/  STS.128 [R41+-0x200], R4 ;  /* 0xfffe000429007388 */ /* 0x0005e40000000c00 */
.L_x_270:
[----:B------:R-:W-:Y:S05]  /*8250*/  BSYNC B0 ;  /* 0x0000000000007941 */ /* 0x000fea0003800000 */
.L_x_269:
        /* <DEDUP_REMOVED lines=20> */
.L_x_272:
[----:B------:R-:W-:Y:S05]  /*83a0*/  BSYNC B0 ;  /* 0x0000000000007941 */ /* 0x000fea0003800000 */
.L_x_271:
        /* <DEDUP_REMOVED lines=8> */
.L_x_274:
[----:B------:R-:W-:Y:S05]  /*8430*/  BSYNC B0 ;  /* 0x0000000000007941 */ /* 0x000fea0003800000 */
.L_x_273:
[----:B------:R-:W-:Y:S06]  /*8440*/  BAR.SYNC.DEFER_BLOCKING 0x0 ;  /* 0x0000000000007b1d */ /* 0x000fec0000010000 */
[----:B------:R-:W-:Y:S04]  /*8450*/  BSSY B0, `(.L_x_275) ;  /* 0x0000013000007945 */ /* 0x000fe80003800000 */
[----:B------:R-:W-:Y:S05]  /*8460*/  @P4 BRA `(.L_x_276) ;  /* 0x0000000000444947 */ /* 0x000fea0003800000 */
[----:B--2---:R-:W2:Y:S02]  /*8470*/  LDS.128 R40, [R41] ;  /* 0x0000000029287984 */ /* 0x004ea40000000c00 */
[----:B--2---:R-:W-:Y:S02]  /*8480*/  HADD2.F32 R8, -RZ, R43.H0_H0 ;  /* 0x2000002bff087230 */ /* 0x004fe40000004100 */
[--C-:B------:R-:W-:Y:S02]  /*8490*/  HADD2.F32 R2, -RZ, R40.reuse.H0_H0 ;  /* 0x20000028ff027230 */ /* 0x100fe40000004100 */
[----:B------:R-:W-:Y:S02]  /*84a0*/  HADD2.F32 R5, -RZ, R40.H1_H1 ;  /* 0x30000028ff057230 */ /* 0x000fe40000004100 */
[----:B------:R-:W-:Y:S01]  /*84b0*/  FADD.FTZ R11, R11, R8 ;  /* 0x000000080b0b7221 */ /* 0x000fe20000010000 */
[--C-:B------:R-:W-:Y:S02]  /*84c0*/  HADD2.F32 R4, -RZ, R41.reuse.H0_H0 ;  /* 0x20000029ff047230 */ /* 0x100fe40000004100 */
[----:B------:R-:W-:Y:S01]  /*84d0*/  FADD.FTZ R47, R47, R2 ;  /* 0x000000022f2f7221 */ /* 0x000fe20000010000 */
[----:B------:R-:W-:-:S02]  /*84e0*/  HADD2.F32 R7, -RZ, R41.H1_H1 ;  /* 0x30000029ff077230 */ /* 0x000fc40000004100 */
[----:B------:R-:W-:Y:S01]  /*84f0*/  FADD.FTZ R48, R48, R5 ;  /* 0x0000000530307221 */ /* 0x000fe20000010000 */
[--C-:B------:R-:W-:Y:S02]  /*8500*/  HADD2.F32 R6, -RZ, R42.reuse.H0_H0 ;  /* 0x2000002aff067230 */ /* 0x100fe40000004100 */
[----:B------:R-:W-:Y:S01]  /*8510*/  FADD.FTZ R3, R3, R4 ;  /* 0x0000000403037221 */ /* 0x000fe20000010000 */
[----:B-1----:R-:W-:Y:S02]  /*8520*/  HADD2.F32 R13, -RZ, R42.H1_H1 ;  /* 0x3000002aff0d7230 */ /* 0x002fe40000004100 */
[----:B------:R-:W-:Y:S01]  /*8530*/  FADD.FTZ R50, R50, R7 ;  /* 0x0000000732327221 */ /* 0x000fe20000010000 */
[----:B------:R-:W-:Y:S02]  /*8540*/  HADD2.F32 R43, -RZ, R43.H1_H1 ;  /* 0x3000002bff2b7230 */ /* 0x000fe40000004100 */
[----:B------:R-:W-:Y:S01]  /*8550*/  FADD.FTZ R9, R9, R6 ;  /* 0x0000000609097221 */ /* 0x000fe20000010000 */
[----:B------:R-:W-:-:S02]  /*8560*/  FADD.FTZ R52, R52, R13 ;  /* 0x0000000d34347221 */ /* 0x000fc40000010000 */
[----:B------:R-:W-:-:S07]  /*8570*/  FADD.FTZ R0, R0, R43 ;  /* 0x0000002b00007221 */ /* 0x000fce0000010000 */
.L_x_276:
[----:B------:R-:W-:Y:S05]  /*8580*/  BSYNC B0 ;  /* 0x0000000000007941 */ /* 0x000fea0003800000 */
.L_x_275:
[----:B------:R-:W-:Y:S06]  /*8590*/  BAR.SYNC.DEFER_BLOCKING 0x0 ;  /* 0x0000000000007b1d */ /* 0x000fec0000010000 */
[----:B------:R-:W-:Y:S05]  /*85a0*/  @P5 EXIT ;  /* 0x000000000000594d */ /* 0x000fea0003800000 */
[----:B------:R-:W5:Y:S02]  /*85b0*/  LDC R2, c[0x0][0x308] ;  /* 0x0000c200ff027b82 */ /* 0x000f640000000800 */
[----:B-----5:R-:W-:-:S13]  /*85c0*/  ISETP.NE.AND P0, PT, R2, 0x2, PT ;  /* 0x000000020200780c */ /* 0x020fda0003f05270 */
[----:B------:R-:W-:Y:S05]  /*85d0*/  @!P0 BRA `(.L_x_277) ;  /* 0x0000000000308947 */ /* 0x000fea0003800000 */
[----:B--2---:R-:W2:Y:S01]  /*85e0*/  LDC.64 R4, c[0x0][0x210] ;  /* 0x00008400ff047b82 */ /* 0x004ea20000000a00 */
[----:B------:R-:W-:Y:S02]  /*85f0*/  IADD3 R31, R22, R31, RZ ;  /* 0x0000001f161f7210 */ /* 0x000fe40007ffe0ff */
[----:B------:R-:W-:Y:S02]  /*8600*/  F2FP.F16.F32.PACK_AB R47, R48, R47 ;  /* 0x0000002f302f723e */ /* 0x000fe400000000ff */
[----:B------:R-:W-:Y:S02]  /*8610*/  F2FP.F16.F32.PACK_AB R3, R50, R3 ;  /* 0x000000033203723e */ /* 0x000fe400000000ff */
[----:B------:R-:W-:Y:S02]  /*8620*/  F2FP.F16.F32.PACK_AB R9, R52, R9 ;  /* 0x000000093409723e */ /* 0x000fe400000000ff */
[----:B------:R-:W-:Y:S01]  /*8630*/  F2FP.F16.F32.PACK_AB R11, R0, R11 ;  /* 0x0000000b000b723e */ /* 0x000fe200000000ff */
[----:B--2---:R-:W-:-:S05]  /*8640*/  IMAD.WIDE R4, R31, 0x2, R4 ;  /* 0x000000021f047825 */ /* 0x004fca00078e0204 */
[----:B------:R-:W-:Y:S04]  /*8650*/  STG.E desc[UR36][R4.64], R47 ;  /* 0x0000002f04007986 */ /* 0x000fe8000c101924 */
[----:B------:R-:W-:Y:S04]  /*8660*/  STG.E desc[UR36][R4.64+0x4], R3 ;  /* 0x0000040304007986 */ /* 0x000fe8000c101924 */
[----:B------:R-:W-:Y:S04]  /*8670*/  STG.E desc[UR36][R4.64+0x8], R9 ;  /* 0x0000080904007986 */ /* 0x000fe8000c101924 */
[----:B------:R-:W-:Y:S01]  /*8680*/  STG.E desc[UR36][R4.64+0xc], R11 ;  /* 0x00000c0b04007986 */ /* 0x000fe2000c101924 */
[----:B------:R-:W-:Y:S05]  /*8690*/  EXIT ;  /* 0x000000000000794d */ /* 0x000fea0003800000 */
.L_x_277:
[----:B--2---:R-:W2:Y:S01]  /*86a0*/  LDC.64 R4, c[0x0][0x300] ;  /* 0x0000c000ff047b82 */ /* 0x004ea20000000a00 */
[----:B------:R-:W-:Y:S01]  /*86b0*/  IADD3 R22, R22, R31, RZ ;  /* 0x0000001f16167210 */ /* 0x000fe20007ffe0ff */
[----:B------:R-:W-:Y:S01]  /*86c0*/  ULDC.64 UR4, c[0x0][0x210] ;  /* 0x0000840000047ab9 */ /* 0x000fe20000000a00 */
[----:B--2---:R-:W2:Y:S02]  /*86d0*/  LDG.E R4, desc[UR36][R4.64] ;  /* 0x0000002404047981 */ /* 0x004ea4000c1e1900 */
[C---:B--2---:R-:W-:Y:S01]  /*86e0*/  FMUL.FTZ R48, R4.reuse, R48 ;  /* 0x0000003004307220 */ /* 0x044fe20000410000 */
[C---:B------:R-:W-:Y:S01]  /*86f0*/  FMUL.FTZ R3, R4.reuse, R3 ;  /* 0x0000000304037220 */ /* 0x040fe20000410000 */
[C---:B------:R-:W-:Y:S01]  /*8700*/  FMUL.FTZ R50, R4.reuse, R50 ;  /* 0x0000003204327220 */ /* 0x040fe20000410000 */
[C---:B------:R-:W-:Y:S01]  /*8710*/  FMUL.FTZ R9, R4.reuse, R9 ;  /* 0x0000000904097220 */ /* 0x040fe20000410000 */
[C---:B------:R-:W-:Y:S01]  /*8720*/  FMUL.FTZ R47, R4.reuse, R47 ;  /* 0x0000002f042f7220 */ /* 0x040fe20000410000 */
[C---:B------:R-:W-:Y:S01]  /*8730*/  FMUL.FTZ R52, R4.reuse, R52 ;  /* 0x0000003404347220 */ /* 0x040fe20000410000 */
[----:B------:R-:W2:Y:S01]  /*8740*/  F2I.S8.NTZ R48, R48 ;  /* 0x0000003000307305 */ /* 0x000ea20000202100 */
[C---:B------:R-:W-:Y:S01]  /*8750*/  FMUL.FTZ R11, R4.reuse, R11 ;  /* 0x0000000b040b7220 */ /* 0x040fe20000410000 */
[----:B------:R-:W-:-:S06]  /*8760*/  FMUL.FTZ R0, R4, R0 ;  /* 0x0000000004007220 */ /* 0x000fcc0000410000 */
[----:B------:R-:W5:Y:S01]  /*8770*/  F2I.S8.NTZ R3, R3 ;  /* 0x0000000300037305 */ /* 0x000f620000202100 */
[----:B--2---:R-:W-:-:S07]  /*8780*/  PRMT R2, R48, 0x8880, RZ ;  /* 0x0000888030027816 */ /* 0x004fce00000000ff */
[----:B------:R-:W2:Y:S01]  /*8790*/  F2I.S8.NTZ R50, R50 ;  /* 0x0000003200327305 */ /* 0x000ea20000202100 */
[----:B------:R-:W-:Y:S02]  /*87a0*/  PRMT R2, R2, 0x7710, RZ ;  /* 0x0000771002027816 */ /* 0x000fe400000000ff */
[----:B-----5:R-:W-:-:S05]  /*87b0*/  PRMT R5, R3, 0x8880, RZ ;  /* 0x0000888003057816 */ /* 0x020fca00000000ff */
[----:B------:R-:W5:Y:S01]  /*87c0*/  F2I.S8.NTZ R9, R9 ;  /* 0x0000000900097305 */ /* 0x000f620000202100 */
[----:B-1----:R-:W-:Y:S02]  /*87d0*/  LOP3.LUT R13, R2, 0xff, RZ, 0xc0, !PT ;  /* 0x000000ff020d7812 */ /* 0x002fe400078ec0ff */
[----:B------:R-:W-:Y:S02]  /*87e0*/  PRMT R3, R5, 0x7710, RZ ;  /* 0x0000771005037816 */ /* 0x000fe400000000ff */
[----:B------:R-:W-:Y:S02]  /*87f0*/  SHF.L.U64.HI R8, R13, 0x8, RZ ;  /* 0x000000080d087819 */ /* 0x000fe400000102ff */
[----:B--2---:R-:W-:Y:S01]  /*8800*/  PRMT R6, R50, 0x8880, RZ ;  /* 0x0000888032067816 */ /* 0x004fe200000000ff */
[----:B------:R-:W1:Y:S01]  /*8810*/  F2I.S8.NTZ R47, R47 ;  /* 0x0000002f002f7305 */ /* 0x000e620000202100 */
[----:B------:R-:W-:Y:S02]  /*8820*/  LOP3.LUT R7, R3, 0xff, RZ, 0xc0, !PT ;  /* 0x000000ff03077812 */ /* 0x000fe400078ec0ff */
[----:B------:R-:W-:-:S02]  /*8830*/  PRMT R4, R6, 0x7710, RZ ;  /* 0x0000771006047816 */ /* 0x000fc400000000ff */
[C---:B------:R-:W-:Y:S01]  /*8840*/  SHF.L.U64.HI R3, R7.reuse, 0x10, RZ ;  /* 0x0000001007037819 */ /* 0x040fe200000102ff */
[----:B------:R-:W-:Y:S01]  /*8850*/  IMAD.U32 R7, R7, 0x10000, RZ ;  /* 0x0001000007077824 */ /* 0x000fe200078e00ff */
[----:B------:R-:W-:Y:S01]  /*8860*/  LOP3.LUT R6, R4, 0xff, RZ, 0xc0, !PT ;  /* 0x000000ff04067812 */ /* 0x000fe200078ec0ff */
[----:B------:R-:W2:Y:S01]  /*8870*/  F2I.S8.NTZ R52, R52 ;  /* 0x0000003400347305 */ /* 0x000ea20000202100 */
[----:B-----5:R-:W-:Y:S02]  /*8880*/  PRMT R2, R9, 0x8880, RZ ;  /* 0x0000888009027816 */ /* 0x020fe400000000ff */
[----:B------:R-:W-:Y:S02]  /*8890*/  SHF.L.U64.HI R4, R6, 0x18, RZ ;  /* 0x0000001806047819 */ /* 0x000fe400000102ff */
[----:B------:R-:W-:Y:S02]  /*88a0*/  PRMT R2, R2, 0x7710, RZ ;  /* 0x0000771002027816 */ /* 0x000fe400000000ff */
[----:B-1----:R-:W-:Y:S01]  /*88b0*/  PRMT R47, R47, 0x8880, RZ ;  /* 0x000088802f2f7816 */ /* 0x002fe200000000ff */
[----:B------:R-:W1:Y:S01]  /*88c0*/  F2I.S8.NTZ R11, R11 ;  /* 0x0000000b000b7305 */ /* 0x000e620000202100 */
[----:B------:R-:W-:-:S02]  /*88d0*/  LOP3.LUT R4, R4, R3, R8, 0xfe, !PT ;  /* 0x0000000304047212 */ /* 0x000fc400078efe08 */
[----:B------:R-:W-:Y:S02]  /*88e0*/  LOP3.LUT R3, R2, 0xff, RZ, 0xc0, !PT ;  /* 0x000000ff02037812 */ /* 0x000fe400078ec0ff */
[----:B--2---:R-:W-:-:S03]  /*88f0*/  PRMT R52, R52, 0x8880, RZ ;  /* 0x0000888034347816 */ /* 0x004fc600000000ff */
[----:B------:R2:W5:Y:S01]  /*8900*/  F2I.S8.NTZ R5, R0 ;  /* 0x0000000000057305 */ /* 0x0005620000202100 */
[----:B------:R-:W-:Y:S02]  /*8910*/  LOP3.LUT R3, R3, 0xffffff00, R4, 0xf8, !PT ;  /* 0xffffff0003037812 */ /* 0x000fe400078ef804 */
[----:B------:R-:W-:Y:S02]  /*8920*/  PRMT R2, R52, 0x7710, RZ ;  /* 0x0000771034027816 */ /* 0x000fe400000000ff */
[----:B------:R-:W-:Y:S02]  /*8930*/  IADD3 R4, P0, R22, UR4, RZ ;  /* 0x0000000416047c10 */ /* 0x000fe4000ff1e0ff */
[----:B-1----:R-:W-:Y:S02]  /*8940*/  PRMT R11, R11, 0x8880, RZ ;  /* 0x000088800b0b7816 */ /* 0x002fe400000000ff */
[----:B--2---:R-:W-:Y:S02]  /*8950*/  PRMT R0, R47, 0x7710, RZ ;  /* 0x000077102f007816 */ /* 0x004fe400000000ff */
[----:B------:R-:W-:-:S02]  /*8960*/  PRMT R2, R2, 0x7604, RZ ;  /* 0x0000760402027816 */ /* 0x000fc400000000ff */
[----:B------:R-:W-:Y:S02]  /*8970*/  PRMT R8, R0, 0x6540, R13 ;  /* 0x0000654000087816 */ /* 0x000fe4000000000d */
[----:B------:R-:W-:Y:S02]  /*8980*/  PRMT R0, R11, 0x7710, RZ ;  /* 0x000077100b007816 */ /* 0x000fe400000000ff */
[----:B------:R-:W-:Y:S02]  /*8990*/  LOP3.LUT R3, R2, 0xffff00ff, R3, 0xf8, !PT ;  /* 0xffff00ff02037812 */ /* 0x000fe400078ef803 */
[----:B------:R-:W-:Y:S02]  /*89a0*/  PRMT R0, R0, 0x7054, RZ ;  /* 0x0000705400007816 */ /* 0x000fe400000000ff */
[----:B-----5:R-:W-:Y:S02]  /*89b0*/  PRMT R5, R5, 0x8880, RZ ;  /* 0x0000888005057816 */ /* 0x020fe400000000ff */
[----:B------:R-:W-:-:S02]  /*89c0*/  LOP3.LUT R3, R0, 0xff00ffff, R3, 0xf8, !PT ;  /* 0xff00ffff00037812 */ /* 0x000fc400078ef803 */
[----:B------:R-:W-:Y:S02]  /*89d0*/  LOP3.LUT R7, R7, 0xff00ffff, R8, 0xf8, !PT ;  /* 0xff00ffff07077812 */ /* 0x000fe400078ef808 */
[----:B------:R-:W-:Y:S02]  /*89e0*/  PRMT R0, R5, 0x7710, RZ ;  /* 0x0000771005007816 */ /* 0x000fe400000000ff */
[----:B------:R-:W-:Y:S02]  /*89f0*/  PRMT R2, R7, 0x4210, R6 ;  /* 0x0000421007027816 */ /* 0x000fe40000000006 */
[----:B------:R-:W-:Y:S02]  /*8a00*/  LEA.HI.X.SX32 R5, R22, UR5, 0x1, P0 ;  /* 0x0000000516057c11 */ /* 0x000fe400080f0eff */
[----:B------:R-:W-:-:S05]  /*8a10*/  PRMT R3, R3, 0x4210, R0 ;  /* 0x0000421003037816 */ /* 0x000fca0000000000 */
[----:B------:R-:W-:Y:S01]  /*8a20*/  STG.E.64 desc[UR36][R4.64], R2 ;  /* 0x0000000204007986 */ /* 0x000fe2000c101b24 */
[----:B------:R-:W-:Y:S05]  /*8a30*/  EXIT ;  /* 0x000000000000794d */ /* 0x000fea0003800000 */
.L_x_166:
[----:B0-2---:R-:W-:Y:S01]  /*8a40*/  HFMA2.MMA R11, -RZ, RZ, 0, 1.847743988037109375e-06 ;  /* 0x0000001fff0b7435 */ /* 0x005fe200000001ff */
[----:B------:R-:W-:Y:S02]  /*8a50*/  IMAD.MOV.U32 R12, RZ, RZ, 0x10 ;  /* 0x00000010ff0c7424 */ /* 0x000fe400078e00ff */
[----:B------:R-:W-:-:S08]  /*8a60*/  IMAD.MOV.U32 R15, RZ, RZ, -0x1 ;  /* 0xffffffffff0f7424 */ /* 0x000fd000078e00ff */
[----:B-1--4-:R-:W-:Y:S05]  /*8a70*/  WARPSYNC.COLLECTIVE R15, `(.L_x_278) ;  /* 0x000000000f087348 */ /* 0x012fea0003c00000 */
[----:B------:R0:W2:Y:S02]  /*8a80*/  SHFL.BFLY P6, R14, R13, R12, R11 ;  /* 0x0c00000c0d0e7389 */ /* 0x0000a400000c000b */
[----:B012-4-:R-:W-:Y:S01]  /*8a90*/  ENDCOLLECTIVE ;  /* 0x000000000000791b */ /* 0x017fe20003800000 */
.L_x_278:
[----:B------:R-:W-:Y:S02]  /*8aa0*/  IMAD.MOV.U32 R12, RZ, RZ, 0x8 ;  /* 0x00000008ff0c7424 */ /* 0x000fe400078e00ff */
[----:B------:R-:W-:-:S05]  /*8ab0*/  FADD.FTZ R0, R13, R14 ;  /* 0x0000000e0d007221 */ /* 0x000fca0000010000 */
[----:B------:R-:W-:-:S07]  /*8ac0*/  MOV R13, R0 ;  /* 0x00000000000d7202 */ /* 0x000fce0000000f00 */
[----:B------:R-:W-:Y:S05]  /*8ad0*/  WARPSYNC.COLLECTIVE R15, `(.L_x_279) ;  /* 0x000000000f087348 */ /* 0x000fea0003c00000 */
[----:B------:R0:W1:Y:S02]  /*8ae0*/  SHFL.BFLY P6, R14, R13, R12, R11 ;  /* 0x0c00000c0d0e7389 */ /* 0x00006400000c000b */
[----:B01----:R-:W-:Y:S01]  /*8af0*/  ENDCOLLECTIVE ;  /* 0x000000000000791b */ /* 0x003fe20003800000 */
.L_x_279:
[----:B------:R-:W-:Y:S02]  /*8b00*/  IMAD.MOV.U32 R12, RZ, RZ, 0x4 ;  /* 0x00000004ff0c7424 */ /* 0x000fe400078e00ff */
[----:B------:R-:W-:-:S05]  /*8b10*/  FADD.FTZ R2, R0, R14 ;  /* 0x0000000e00027221 */ /* 0x000fca0000010000 */
[----:B------:R-:W-:-:S07]  /*8b20*/  MOV R13, R2 ;  /* 0x00000002000d7202 */ /* 0x000fce0000000f00 */
[----:B------:R-:W-:Y:S05]  /*8b30*/  WARPSYNC.COLLECTIVE R15, `(.L_x_280) ;  /* 0x000000000f087348 */ /* 0x000fea0003c00000 */
[----:B------:R0:W1:Y:S02]  /*8b40*/  SHFL.BFLY P6, R14, R13, R12, R11 ;  /* 0x0c00000c0d0e7389 */ /* 0x00006400000c000b */
[----:B01----:R-:W-:Y:S01]  /*8b50*/  ENDCOLLECTIVE ;  /* 0x000000000000791b */ /* 0x003fe20003800000 */
.L_x_280:
[----:B------:R-:W-:Y:S02]  /*8b60*/  IMAD.MOV.U32 R12, RZ, RZ, 0x2 ;  /* 0x00000002ff0c7424 */ /* 0x000fe400078e00ff */
[----:B------:R-:W-:-:S05]  /*8b70*/  FADD.FTZ R3, R2, R14 ;  /* 0x0000000e02037221 */ /* 0x000fca0000010000 */
[----:B------:R-:W-:-:S07]  /*8b80*/  MOV R13, R3 ;  /* 0x00000003000d7202 */ /* 0x000fce0000000f00 */
[----:B------:R-:W-:Y:S05]  /*8b90*/  WARPSYNC.COLLECTIVE R15, `(.L_x_281) ;  /* 0x000000000f087348 */ /* 0x000fea0003c00000 */
[----:B------:R0:W1:Y:S02]  /*8ba0*/  SHFL.BFLY P6, R14, R13, R12, R11 ;  /* 0x0c00000c0d0e7389 */ /* 0x00006400000c000b */
[----:B01----:R-:W-:Y:S01]  /*8bb0*/  ENDCOLLECTIVE ;  /* 0x000000000000791b */ /* 0x003fe20003800000 */
.L_x_281:
[----:B------:R-:W-:Y:S02]  /*8bc0*/  IMAD.MOV.U32 R12, RZ, RZ, 0x1 ;  /* 0x00000001ff0c7424 */ /* 0x000fe400078e00ff */
[----:B------:R-:W-:-:S05]  /*8bd0*/  FADD.FTZ R4, R3, R14 ;  /* 0x0000000e03047221 */ /* 0x000fca0000010000 */
[----:B------:R-:W-:-:S07]  /*8be0*/  MOV R13, R4 ;  /* 0x00000004000d7202 */ /* 0x000fce0000000f00 */
[----:B------:R-:W-:Y:S05]  /*8bf0*/  WARPSYNC.COLLECTIVE R15, `(.L_x_282) ;  /* 0x000000000f087348 */ /* 0x000fea0003c00000 */
[----:B------:R0:W1:Y:S02]  /*8c00*/  SHFL.BFLY P6, R14, R13, R12, R11 ;  /* 0x0c00000c0d0e7389 */ /* 0x00006400000c000b */
[----:B01----:R-:W-:Y:S01]  /*8c10*/  ENDCOLLECTIVE ;  /* 0x000000000000791b */ /* 0x003fe20003800000 */
.L_x_282:
[----:B------:R-:W-:Y:S05]  /*8c20*/  BRA `(.L_x_283) ;  /* 0xffffff9400287947 */ /* 0x000fea000383ffff */
.L_x_203:
[----:B------:R-:W-:Y:S01]  /*8c30*/  BSSY B1, `(.L_x_284) ;  /* 0x0000007000017945 */ /* 0x000fe20003800000 */
[----:B------:R-:W-:Y:S01]  /*8c40*/  MOV R12, 0x1 ;  /* 0x00000001000c7802 */ /* 0x000fe20000000f00 */
[----:B------:R-:W-:Y:S01]  /*8c50*/  IMAD.MOV.U32 R11, RZ, RZ, 0x1f ;  /* 0x0000001fff0b7424 */ /* 0x000fe200078e00ff */
[----:B------:R-:W-:-:S07]  /*8c60*/  MOV R15, 0xffffffff ;  /* 0xffffffff000f7802 */ /* 0x000fce0000000f00 */
[----:B01-34-:R-:W-:Y:S05]  /*8c70*/  WARPSYNC.COLLECTIVE R15, `(.L_x_285) ;  /* 0x000000000f087348 */ /* 0x01bfea0003c00000 */
[----:B------:R2:W0:Y:S02]  /*8c80*/  SHFL.BFLY P6, R14, R13, R12, R11 ;  /* 0x0c00000c0d0e7389 */ /* 0x00042400000c000b */
[----:B01234-:R-:W-:Y:S01]  /*8c90*/  ENDCOLLECTIVE ;  /* 0x000000000000791b */ /* 0x01ffe20003800000 */
.L_x_285:
[----:B------:R-:W-:Y:S05]  /*8ca0*/  BSYNC B1 ;  /* 0x0000000000017941 */ /* 0x000fea0003800000 */
.L_x_284:
[----:B------:R-:W-:Y:S05]  /*8cb0*/  BRA `(.L_x_286) ;  /* 0xffffffb800d87947 */ /* 0x000fea000383ffff */
.L_x_207:
[----:B0-2---:R-:W-:Y:S01]  /*8cc0*/  HFMA2.MMA R12, -RZ, RZ, 0, 9.5367431640625e-07 ;  /* 0x00000010ff0c7435 */ /* 0x005fe200000001ff */
[----:B------:R-:W-:Y:S01]  /*8cd0*/  BSSY B0, `(.L_x_287) ;  /* 0x0000007000007945 */ /* 0x000fe20003800000 */
[----:B------:R-:W-:Y:S01]  /*8ce0*/  IMAD.MOV.U32 R13, RZ, RZ, R0 ;  /* 0x000000ffff0d7224 */ /* 0x000fe200078e0000 */
[----:B------:R-:W-:Y:S01]  /*8cf0*/  MOV R15, 0xffffffff ;  /* 0xffffffff000f7802 */ /* 0x000fe20000000f00 */
[----:B------:R-:W-:-:S07]  /*8d00*/  IMAD.MOV.U32 R11, RZ, RZ, 0x1f ;  /* 0x0000001fff0b7424 */ /* 0x000fce00078e00ff */
[----:B-1-34-:R-:W-:Y:S05]  /*8d10*/  WARPSYNC.COLLECTIVE R15, `(.L_x_288) ;  /* 0x000000000f087348 */ /* 0x01afea0003c00000 */
[----:B------:R0:W2:Y:S02]  /*8d20*/  SHFL.BFLY P6, R14, R13, R12, R11 ;  /* 0x0c00000c0d0e7389 */ /* 0x0000a400000c000b */
[----:B01234-:R-:W-:Y:S01]  /*8d30*/  ENDCOLLECTIVE ;  /* 0x000000000000791b */ /* 0x01ffe20003800000 */
.L_x_288:
[----:B------:R-:W-:Y:S05]  /*8d40*/  BSYNC B0 ;  /* 0x0000000000007941 */ /* 0x000fea0003800000 */
.L_x_287:
[----:B------:R-:W-:Y:S01]  /*8d50*/  HFMA2.MMA R11, -RZ, RZ, 0, 1.847743988037109375e-06 ;  /* 0x0000001fff0b7435 */ /* 0x000fe200000001ff */
[----:B------:R-:W-:Y:S01]  /*8d60*/  FMNMX.FTZ R13, R14, R0, !PT ;  /* 0x000000000e0d7209 */ /* 0x000fe20007810000 */
[----:B------:R-:W-:Y:S02]  /*8d70*/  IMAD.MOV.U32 R12, RZ, RZ, 0x8 ;  /* 0x00000008ff0c7424 */ /* 0x000fe400078e00ff */
[----:B------:R-:W-:-:S07]  /*8d80*/  IMAD.MOV.U32 R15, RZ, RZ, -0x1 ;  /* 0xffffffffff0f7424 */ /* 0x000fce00078e00ff */
[----:B------:R-:W-:Y:S05]  /*8d90*/  WARPSYNC.COLLECTIVE R15, `(.L_x_289) ;  /* 0x000000000f087348 */ /* 0x000fea0003c00000 */
[----:B------:R0:W1:Y:S02]  /*8da0*/  SHFL.BFLY P6, R14, R13, R12, R11 ;  /* 0x0c00000c0d0e7389 */ /* 0x00006400000c000b */
[----:B01----:R-:W-:Y:S01]  /*8db0*/  ENDCOLLECTIVE ;  /* 0x000000000000791b */ /* 0x003fe20003800000 */
.L_x_289:
[----:B------:R-:W-:Y:S01]  /*8dc0*/  IMAD.MOV.U32 R12, RZ, RZ, 0x4 ;  /* 0x00000004ff0c7424 */ /* 0x000fe200078e00ff */
[----:B------:R-:W-:-:S04]  /*8dd0*/  FMNMX.FTZ R2, R13, R14, !PT ;  /* 0x0000000e0d027209 */ /* 0x000fc80007810000 */
[----:B------:R-:W-:-:S07]  /*8de0*/  MOV R13, R2 ;  /* 0x00000002000d7202 */ /* 0x000fce0000000f00 */
[----:B------:R-:W-:Y:S05]  /*8df0*/  WARPSYNC.COLLECTIVE R15, `(.L_x_290) ;  /* 0x000000000f087348 */ /* 0x000fea0003c00000 */
[----:B------:R0:W1:Y:S02]  /*8e00*/  SHFL.BFLY P6, R14, R13, R12, R11 ;  /* 0x0c00000c0d0e7389 */ /* 0x00006400000c000b */
[----:B01----:R-:W-:Y:S01]  /*8e10*/  ENDCOLLECTIVE ;  /* 0x000000000000791b */ /* 0x003fe20003800000 */
.L_x_290:
[----:B------:R-:W-:Y:S01]  /*8e20*/  IMAD.MOV.U32 R12, RZ, RZ, 0x2 ;  /* 0x00000002ff0c7424 */ /* 0x000fe200078e00ff */
[----:B------:R-:W-:-:S04]  /*8e30*/  FMNMX.FTZ R3, R2, R14, !PT ;  /* 0x0000000e02037209 */ /* 0x000fc80007810000 */
[----:B------:R-:W-:-:S07]  /*8e40*/  MOV R13, R3 ;  /* 0x00000003000d7202 */ /* 0x000fce0000000f00 */
[----:B------:R-:W-:Y:S05]  /*8e50*/  WARPSYNC.COLLECTIVE R15, `(.L_x_291) ;  /* 0x000000000f087348 */ /* 0x000fea0003c00000 */
[----:B------:R0:W1:Y:S02]  /*8e60*/  SHFL.BFLY P6, R14, R13, R12, R11 ;  /* 0x0c00000c0d0e7389 */ /* 0x00006400000c000b */
[----:B01----:R-:W-:Y:S01]  /*8e70*/  ENDCOLLECTIVE ;  /* 0x000000000000791b */ /* 0x003fe20003800000 */
.L_x_291:
[----:B------:R-:W-:Y:S05]  /*8e80*/  BRA `(.L_x_292) ;  /* 0xffffffbc00207947 */ /* 0x000fea000383ffff */
.L_x_293:
        /* <DEDUP_REMOVED lines=15> */
.L_x_2832:


//--------------------- .text._ZN4mmha33masked_multihead_attention_kernelItLi128ELi128ELi4ELi16ELi64ELb1ELb1EEEv26Multihead_attention_paramsIT_XT5_EE --------------------------
	.section	.text._ZN4mmha33masked_multihead_attention_kernelItLi128ELi128ELi4ELi16ELi64ELb1ELb1EEEv26Multihead_attention_paramsIT_XT5_EE,"ax",@progbits
	.align	128
        .global         _ZN4mmha33masked_multihead_attention_kernelItLi128ELi128ELi4ELi16ELi64ELb1ELb1EEEv26Multihead_attention_paramsIT_XT5_EE
        .type           _ZN4mmha33masked_multihead_attention_kernelItLi128ELi128ELi4ELi16ELi64ELb1ELb1EEEv26Multihead_attention_paramsIT_XT5_EE,@function
        .size           _ZN4mmha33masked_multihead_attention_kernelItLi128ELi128ELi4ELi16ELi64ELb1ELb1EEEv26Multihead_attention_paramsIT_XT5_EE,(.L_x_2833 - _ZN4mmha33masked_multihead_attention_kernelItLi128ELi128ELi4ELi16ELi64ELb1ELb1EEEv26Multihead_attention_paramsIT_XT5_EE)
        .other          _ZN4mmha33masked_multihead_attention_kernelItLi128ELi128ELi4ELi16ELi64ELb1ELb1EEEv26Multihead_attention_paramsIT_XT5_EE,@"STO_CUDA_ENTRY STV_DEFAULT"
_ZN4mmha33masked_multihead_attention_kernelItLi128ELi128ELi4ELi16ELi64ELb1ELb1EEEv26Multihead_attention_paramsIT_XT5_EE:
.text._ZN4mmha33masked_multihead_attention_kernelItLi128ELi128ELi4ELi16ELi64ELb1ELb1EEEv26Multihead_attention_paramsIT_XT5_EE:
[----:B------:R-:W0:Y:S08]  /*0000*/  LDC R1, c[0x0][0x28] ;  /* 0x00000a00ff017b82 */ /* 0x000e300000000800 */
[----:B------:R-:W1:Y:S01]  /*0010*/  LDC.64 R2, c[0x0][0x320] ;  /* 0x0000c800ff027b82 */ /* 0x000e620000000a00 */
[----:B------:R-:W-:Y:S01]  /*0020*/  ULDC UR6, c[0x0][0x284] ;  /* 0x0000a10000067ab9 */ /* 0x000fe20000000800 */
[----:B------:R-:W2:Y:S01]  /*0030*/  S2R R25, SR_CTAID.Y ;  /* 0x0000000000197919 */ /* 0x000ea20000002600 */
[----:B------:R-:W-:Y:S01]  /*0040*/  UIADD3 UR4, UR6, 0x4, URZ ;  /* 0x0000000406047890 */ /* 0x000fe2000fffe03f */
[----:B------:R-:W-:-:S03]  /*0050*/  ULDC.64 UR36, c[0x0][0x208] ;  /* 0x0000820000247ab9 */ /* 0x000fc60000000a00 */
[----:B------:R-:W-:-:S04]  /*0060*/  USHF.R.S32.HI UR5, URZ, 0x1f, UR4 ;  /* 0x0000001f3f057899 */ /* 0x000fc80008011404 */
[----:B------:R-:W-:-:S04]  /*0070*/  ULEA.HI UR5, UR5, UR4, URZ, 0x2 ;  /* 0x0000000405057291 */ /* 0x000fc8000f8f103f */
[----:B------:R-:W-:-:S04]  /*0080*/  USHF.L.U32 UR5, UR5, 0x2, URZ ;  /* 0x0000000205057899 */ /* 0x000fc8000800063f */
[----:B------:R-:W-:Y:S01]  /*0090*/  ULOP3.LUT UR38, UR5, 0xfffffff0, URZ, 0xc0, !UPT ;  /* 0xfffffff005267892 */ /* 0x000fe2000f8ec03f */
        /* <DEDUP_REMOVED lines=8> */
.L_x_294:
[----:B------:R-:W0:Y:S08]  /*0120*/  LDC R6, c[0x0][0x280] ;  /* 0x0000a000ff067b82 */ /* 0x000e300000000800 */
[----:B------:R-:W1:Y:S08]  /*0130*/  LDC.64 R8, c[0x0][0x2f0] ;  /* 0x0000bc00ff087b82 */ /* 0x000e700000000a00 */
[----:B------:R-:W2:Y:S01]  /*0140*/  LDC R24, c[0x0][0x29c] ;  /* 0x0000a700ff187b82 */ /* 0x000ea20000000800 */
[----:B------:R-:W3:Y:S01]  /*0150*/  S2R R19, SR_TID.X ;  /* 0x0000000000137919 */ /* 0x000ee20000002100 */
[----:B------:R-:W-:Y:S01]  /*0160*/  MOV R23, RZ ;  /* 0x000000ff00177202 */ /* 0x000fe20000000f00 */
[----:B------:R-:W-:Y:S01]  /*0170*/  ULDC UR5, c[0x0][0x288] ;  /* 0x0000a20000057ab9 */ /* 0x000fe20000000800 */
[----:B0-----:R-:W-:-:S04]  /*0180*/  IABS R7, R6 ;  /* 0x0000000600077213 */ /* 0x001fc80000000000 */
[----:B------:R-:W0:Y:S01]  /*0190*/  I2F.RP R0, R7 ;  /* 0x0000000700007306 */ /* 0x000e220000209400 */
[----:B-1----:R-:W-:-:S04]  /*01a0*/  ISETP.NE.U32.AND P0, PT, R8, RZ, PT ;  /* 0x000000ff0800720c */ /* 0x002fc80003f05070 */
[----:B------:R-:W-:-:S04]  /*01b0*/  ISETP.NE.AND.EX P0, PT, R9, RZ, PT, P0 ;  /* 0x000000ff0900720c */ /* 0x000fc80003f05300 */
[----:B--2---:R-:W-:Y:S01]  /*01c0*/  ISETP.EQ.AND P3, PT, R24, RZ, P0 ;  /* 0x000000ff1800720c */ /* 0x004fe20000762270 */
[----:B0-----:R-:W0:Y:S01]  /*01d0*/  MUFU.RCP R0, R0 ;  /* 0x0000000000007308 */ /* 0x001e220000001000 */
[----:B------:R-:W1:Y:S01]  /*01e0*/  S2R R22, SR_CTAID.X ;  /* 0x0000000000167919 */ /* 0x000e620000002500 */
[----:B------:R-:W2:Y:S10]  /*01f0*/  S2UR UR39, SR_CgaCtaId ;  /* 0x00000000002779c3 */ /* 0x000eb40000008800 */
[----:B------:R-:W4:Y:S01]  /*0200*/  @P3 LDC.64 R8, c[0x0][0x2f0] ;  /* 0x0000bc00ff083b82 */ /* 0x000f220000000a00 */
[----:B0-----:R-:W-:-:S04]  /*0210*/  VIADD R2, R0, 0xffffffe ;  /* 0x0ffffffe00027836 */ /* 0x001fc80000000000 */
[----:B------:R0:W3:Y:S02]  /*0220*/  F2I.FTZ.U32.TRUNC.NTZ R3, R2 ;  /* 0x0000000200037305 */ /* 0x0000e4000021f000 */
[----:B0-----:R-:W-:Y:S01]  /*0230*/  HFMA2.MMA R2, -RZ, RZ, 0, 0 ;  /* 0x00000000ff027435 */ /* 0x001fe200000001ff */
[----:B---3--:R-:W-:-:S04]  /*0240*/  IMAD.MOV R4, RZ, RZ, -R3 ;  /* 0x000000ffff047224 */ /* 0x008fc800078e0a03 */
[----:B------:R-:W-:Y:S01]  /*0250*/  IMAD R5, R4, R7, RZ ;  /* 0x0000000704057224 */ /* 0x000fe200078e02ff */
[----:B------:R-:W-:-:S04]  /*0260*/  IABS R4, R25 ;  /* 0x0000001900047213 */ /* 0x000fc80000000000 */
[----:B------:R-:W-:Y:S01]  /*0270*/  IMAD.HI.U32 R3, R3, R5, R2 ;  /* 0x0000000503037227 */ /* 0x000fe200078e0002 */
[----:B------:R-:W-:Y:S01]  /*0280*/  ISETP.GT.AND P5, PT, R19, 0x1f, PT ;  /* 0x0000001f1300780c */ /* 0x000fe20003fa4270 */
[----:B------:R-:W-:Y:S01]  /*0290*/  UMOV UR4, 0x400 ;  /* 0x0000040000047882 */ /* 0x000fe20000000000 */
[----:B------:R-:W-:Y:S01]  /*02a0*/  BSSY B0, `(.L_x_295) ;  /* 0x000003e000007945 */ /* 0x000fe20003800000 */
[----:B-1----:R-:W-:Y:S01]  /*02b0*/  IMAD R18, R25, UR5, R22 ;  /* 0x0000000519127c24 */ /* 0x002fe2000f8e0216 */
[----:B------:R-:W-:Y:S01]  /*02c0*/  P2R R2, PR, RZ, 0x8 ;  /* 0x00000008ff027803 */ /* 0x000fe20000000000 */
[----:B------:R-:W-:-:S04]  /*02d0*/  IMAD.HI.U32 R47, R3, R4, RZ ;  /* 0x00000004032f7227 */ /* 0x000fc800078e00ff */
[----:B------:R-:W-:-:S04]  /*02e0*/  IMAD.MOV R0, RZ, RZ, -R47 ;  /* 0x000000ffff007224 */ /* 0x000fc800078e0a2f */
[C---:B------:R-:W-:Y:S02]  /*02f0*/  IMAD R0, R7.reuse, R0, R4 ;  /* 0x0000000007007224 */ /* 0x040fe400078e0204 */
[----:B------:R-:W0:Y:S03]  /*0300*/  LDC.64 R4, c[0x0][0x328] ;  /* 0x0000ca00ff047b82 */ /* 0x000e260000000a00 */
[----:B------:R-:W-:-:S13]  /*0310*/  ISETP.GT.U32.AND P1, PT, R7, R0, PT ;  /* 0x000000000700720c */ /* 0x000fda0003f24070 */
[----:B------:R-:W-:Y:S01]  /*0320*/  @!P1 IMAD.IADD R0, R0, 0x1, -R7 ;  /* 0x0000000100009824 */ /* 0x000fe200078e0a07 */
[----:B------:R-:W-:Y:S02]  /*0330*/  @!P1 IADD3 R47, R47, 0x1, RZ ;  /* 0x000000012f2f9810 */ /* 0x000fe40007ffe0ff */
[----:B------:R-:W-:Y:S02]  /*0340*/  ISETP.NE.AND P1, PT, R6, RZ, PT ;  /* 0x000000ff0600720c */ /* 0x000fe40003f25270 */
[----:B------:R-:W-:Y:S02]  /*0350*/  ISETP.GE.U32.AND P0, PT, R0, R7, PT ;  /* 0x000000070000720c */ /* 0x000fe40003f06070 */
[C---:B------:R-:W-:Y:S01]  /*0360*/  LOP3.LUT R0, R25.reuse, R6, RZ, 0x3c, !PT ;  /* 0x0000000619007212 */ /* 0x040fe200078e3cff */
[----:B0-----:R-:W-:-:S03]  /*0370*/  IMAD.WIDE R4, R25, 0x4, R4 ;  /* 0x0000000419047825 */ /* 0x001fc600078e0204 */
[----:B------:R-:W-:Y:S02]  /*0380*/  ISETP.GE.AND P2, PT, R0, RZ, PT ;  /* 0x000000ff0000720c */ /* 0x000fe40003f46270 */
[----:B------:R-:W0:Y:S01]  /*0390*/  LDC R0, c[0x0][0x278] ;  /* 0x00009e00ff007b82 */ /* 0x000e220000000800 */
[----:B------:R-:W3:Y:S04]  /*03a0*/  LDG.E R4, desc[UR36][R4.64] ;  /* 0x0000002404047981 */ /* 0x000ee8000c1e1900 */
[----:B------:R-:W-:-:S06]  /*03b0*/  @P0 VIADD R47, R47, 0x1 ;  /* 0x000000012f2f0836 */ /* 0x000fcc0000000000 */
[----:B------:R-:W-:Y:S01]  /*03c0*/  @!P2 IMAD.MOV R47, RZ, RZ, -R47 ;  /* 0x000000ffff2fa224 */ /* 0x000fe200078e0a2f */
[----:B------:R-:W-:Y:S02]  /*03d0*/  @!P1 LOP3.LUT R47, RZ, R6, RZ, 0x33, !PT ;  /* 0x00000006ff2f9212 */ /* 0x000fe400078e33ff */
[----:B------:R-:W1:Y:S01]  /*03e0*/  LDC.64 R6, c[0x0][0x2a8] ;  /* 0x0000aa00ff067b82 */ /* 0x000e620000000a00 */
[----:B------:R-:W-:Y:S02]  /*03f0*/  IMAD.SHL.U32 R3, R22, 0x80, RZ ;  /* 0x0000008016037824 */ /* 0x000fe400078e00ff */
[----:B----4-:R-:W-:Y:S01]  /*0400*/  @P3 IMAD.WIDE R8, R47, 0x4, R8 ;  /* 0x000000042f083825 */ /* 0x010fe200078e0208 */
[----:B------:R-:W-:-:S03]  /*0410*/  UIADD3 UR4, UR4, 0x210, URZ ;  /* 0x0000021004047890 */ /* 0x000fc6000fffe03f */
[----:B------:R-:W-:Y:S01]  /*0420*/  IMAD.SHL.U32 R18, R18, 0x80, RZ ;  /* 0x0000008012127824 */ /* 0x000fe200078e00ff */
[----:B------:R4:W5:Y:S01]  /*0430*/  @P3 LDG.E R23, desc[UR36][R8.64] ;  /* 0x0000002408173981 */ /* 0x000962000c1e1900 */
[----:B--2---:R-:W-:Y:S01]  /*0440*/  ULEA UR39, UR39, UR4, 0x18 ;  /* 0x0000000427277291 */ /* 0x004fe2000f8ec03f */
[----:B0-----:R-:W-:Y:S01]  /*0450*/  ISETP.NE.AND P0, PT, R0, RZ, PT ;  /* 0x000000ff0000720c */ /* 0x001fe20003f05270 */
[----:B----4-:R-:W-:Y:S01]  /*0460*/  IMAD R9, R25, R0, R3 ;  /* 0x0000000019097224 */ /* 0x010fe200078e0203 */
[----:B------:R-:W-:Y:S02]  /*0470*/  P2R R0, PR, RZ, 0x20 ;  /* 0x00000020ff007803 */ /* 0x000fe40000000000 */
[----:B------:R-:W-:Y:S02]  /*0480*/  SHF.L.U32 R0, R19, 0x2, RZ ;  /* 0x0000000213007819 */ /* 0x000fe400000006ff */
[----:B------:R-:W-:Y:S02]  /*0490*/  SEL R9, R18, R9, !P0 ;  /* 0x0000000912097207 */ /* 0x000fe40004000000 */
[----:B---3--:R-:W-:-:S02]  /*04a0*/  R2UR UR40, R4 ;  /* 0x00000000042872ca */ /* 0x008fc400000e0000 */
[----:B------:R-:W-:Y:S01]  /*04b0*/  CS2R R4, SRZ ;  /* 0x0000000000047805 */ /* 0x000fe2000001ff00 */
[----:B-1----:R-:W-:-:S12]  /*04c0*/  @P5 BRA `(.L_x_296) ;  /* 0x00000000006c5947 */ /* 0x002fd80003800000 */
[----:B------:R-:W0:Y:S01]  /*04d0*/  LDC R4, c[0x0][0x308] ;  /* 0x0000c200ff047b82 */ /* 0x000e220000000800 */
[----:B------:R-:W-:Y:S01]  /*04e0*/  IMAD.IADD R9, R9, 0x1, R0 ;  /* 0x0000000109097824 */ /* 0x000fe200078e0200 */
[----:B0-----:R-:W-:-:S13]  /*04f0*/  ISETP.NE.AND P0, PT, R4, 0x2, PT ;  /* 0x000000020400780c */ /* 0x001fda0003f05270 */
[----:B------:R-:W0:Y:S02]  /*0500*/  @P0 LDC.64 R4, c[0x0][0x218] ;  /* 0x00008600ff040b82 */ /* 0x000e240000000a00 */
[----:B0-----:R-:W-:-:S06]  /*0510*/  @P0 IMAD.WIDE R4, R9, 0x2, R4 ;  /* 0x0000000209040825 */ /* 0x001fcc00078e0204 */
[----:B------:R-:W5:Y:S01]  /*0520*/  @P0 LDG.E.64 R4, desc[UR36][R4.64] ;  /* 0x0000002404040981 */ /* 0x000f62000c1e1b00 */
[----:B------:R-:W-:Y:S05]  /*0530*/  @P0 BRA `(.L_x_296) ;  /* 0x0000000000500947 */ /* 0x000fea0003800000 */
[----:B------:R-:W-:Y:S02]  /*0540*/  ULDC.64 UR8, c[0x0][0x218] ;  /* 0x0000860000087ab9 */ /* 0x000fe40000000a00 */
[----:B------:R-:W-:-:S04]  /*0550*/  IADD3 R8, P0, R9, UR8, RZ ;  /* 0x0000000809087c10 */ /* 0x000fc8000ff1e0ff */
[----:B------:R-:W-:Y:S01]  /*0560*/  LEA.HI.X.SX32 R9, R9, UR9, 0x1, P0 ;  /* 0x0000000909097c11 */ /* 0x000fe200080f0eff */
[----:B-----5:R-:W0:Y:S04]  /*0570*/  LDC.64 R4, c[0x0][0x2f8] ;  /* 0x0000be00ff047b82 */ /* 0x020e280000000a00 */
        /* <DEDUP_REMOVED lines=10> */
[----:B0-----:R-:W-:-:S06]  /*0620*/  FMUL.FTZ R5, R11, R4 ;  /* 0x000000040b057220 */ /* 0x001fcc0000410000 */
[----:B------:R-:W0:Y:S01]  /*0630*/  I2F.S16 R10, R10 ;  /* 0x0000000a000a7306 */ /* 0x000e220000101400 */
[----:B-1----:R-:W-:-:S05]  /*0640*/  FMUL.FTZ R8, R12, R4 ;  /* 0x000000040c087220 */ /* 0x002fca0000410000 */
[----:B------:R-:W-:Y:S01]  /*0650*/  F2FP.F16.F32.PACK_AB R5, R8, R5 ;  /* 0x000000050805723e */ /* 0x000fe200000000ff */
[----:B0-----:R-:W-:-:S05]  /*0660*/  FMUL.FTZ R4, R10, R4 ;  /* 0x000000040a047220 */ /* 0x001fca0000410000 */
[----:B------:R-:W-:-:S07]  /*0670*/  F2FP.F16.F32.PACK_AB R4, R4, R13 ;  /* 0x0000000d0404723e */ /* 0x000fce00000000ff */
.L_x_296:
[----:B------:R-:W-:Y:S05]  /*0680*/  BSYNC B0 ;  /* 0x0000000000007941 */ /* 0x000fea0003800000 */
.L_x_295:
[----:B------:R-:W-:Y:S01]  /*0690*/  ULDC.64 UR8, c[0x0][0x220] ;  /* 0x0000880000087ab9 */ /* 0x000fe20000000a00 */
[C---:B------:R-:W-:Y:S01]  /*06a0*/  ISETP.LT.AND P2, PT, R19.reuse, 0x20, P3 ;  /* 0x000000201300780c */ /* 0x040fe20001f41270 */
[----:B------:R-:W0:Y:S01]  /*06b0*/  @!P5 LDC.64 R8, c[0x0][0x248] ;  /* 0x00009200ff08db82 */ /* 0x000e220000000a00 */
[----:B------:R-:W-:Y:S01]  /*06c0*/  ISETP.EQ.U32.AND P0, PT, RZ, UR8, PT ;  /* 0x00000008ff007c0c */ /* 0x000fe2000bf02070 */
[----:B------:R-:W-:Y:S01]  /*06d0*/  UIADD3 UR41, UR40, -0x1, URZ ;  /* 0xffffffff28297890 */ /* 0x000fe2000fffe03f */
[----:B------:R-:W-:Y:S02]  /*06e0*/  LEA.HI R10, R19, R19, RZ, 0x1 ;  /* 0x00000013130a7211 */ /* 0x000fe400078f08ff */
[----:B------:R-:W-:Y:S02]  /*06f0*/  CS2R R32, SRZ ;  /* 0x0000000000207805 */ /* 0x000fe4000001ff00 */
[----:B------:R-:W-:Y:S01]  /*0700*/  ISETP.EQ.OR.EX P0, PT, RZ, UR9, P5, P0 ;  /* 0x00000009ff007c0c */ /* 0x000fe2000af02700 */
[----:B------:R-:W-:Y:S01]  /*0710*/  IMAD.MOV.U32 R17, RZ, RZ, RZ ;  /* 0x000000ffff117224 */ /* 0x000fe200078e00ff */
[C---:B------:R-:W-:Y:S01]  /*0720*/  LOP3.LUT R12, R10.reuse, 0x3ffffffe, RZ, 0xc0, !PT ;  /* 0x3ffffffe0a0c7812 */ /* 0x040fe200078ec0ff */
[----:B------:R-:W-:Y:S01]  /*0730*/  IMAD.SHL.U32 R10, R10, 0x4, RZ ;  /* 0x000000040a0a7824 */ /* 0x000fe200078e00ff */
[----:B------:R-:W-:-:S02]  /*0740*/  ISETP.NE.U32.AND P1, PT, R6, RZ, PT ;  /* 0x000000ff0600720c */ /* 0x000fc40003f25070 */
[----:B------:R-:W-:Y:S01]  /*0750*/  IADD3 R12, -R12, R19, RZ ;  /* 0x000000130c0c7210 */ /* 0x000fe20007ffe1ff */
[----:B------:R-:W1:Y:S01]  /*0760*/  @P2 LDC.64 R14, c[0x0][0x2e0] ;  /* 0x0000b800ff0e2b82 */ /* 0x000e620000000a00 */
[----:B------:R-:W-:Y:S01]  /*0770*/  LOP3.LUT R13, R10, 0xfffffff8, RZ, 0xc0, !PT ;  /* 0xfffffff80a0d7812 */ /* 0x000fe200078ec0ff */
[----:B-----5:R-:W-:Y:S01]  /*0780*/  @P2 IMAD R27, R23, UR5, R22 ;  /* 0x00000005171b2c24 */ /* 0x020fe2000f8e0216 */
[----:B------:R-:W-:Y:S01]  /*0790*/  ISETP.NE.AND.EX P1, PT, R7, RZ, PT, P1 ;  /* 0x000000ff0700720c */ /* 0x000fe20003f25310 */
[----:B------:R-:W-:Y:S01]  /*07a0*/  IMAD.SHL.U32 R29, R12, 0x4, RZ ;  /* 0x000000040c1d7824 */ /* 0x000fe200078e00ff */
[----:B------:R-:W-:Y:S01]  /*07b0*/  IADD3 R28, R18, R13, RZ ;  /* 0x0000000d121c7210 */ /* 0x000fe20007ffe0ff */
[----:B------:R-:W-:Y:S01]  /*07c0*/  IMAD.U32 R12, RZ, RZ, UR41 ;  /* 0x00000029ff0c7e24 */ /* 0x000fe2000f8e00ff */
[----:B------:R-:W-:Y:S01]  /*07d0*/  SHF.R.S32.HI R16, RZ, 0x1f, R25 ;  /* 0x0000001fff107819 */ /* 0x000fe20000011419 */
[----:B------:R-:W2:Y:S01]  /*07e0*/  @!P0 LDC.64 R10, c[0x0][0x220] ;  /* 0x00008800ff0a8b82 */ /* 0x000ea20000000a00 */
[----:B------:R-:W-:Y:S01]  /*07f0*/  IADD3 R21, R3, R0, RZ ;  /* 0x0000000003157210 */ /* 0x000fe20007ffe0ff */
[----:B------:R-:W-:-:S02]  /*0800*/  @!P5 IMAD R13, R12, 0x8, R29 ;  /* 0x000000080c0dd824 */ /* 0x000fc400078e021d */
[----:B------:R-:W-:Y:S01]  /*0810*/  @P2 IMAD R3, R27, 0x80, R0 ;  /* 0x000000801b032824 */ /* 0x000fe200078e0200 */
[----:B------:R-:W-:Y:S01]  /*0820*/  CS2R R26, SRZ ;  /* 0x00000000001a7805 */ /* 0x000fe2000001ff00 */
[----:B------:R-:W-:Y:S02]  /*0830*/  @!P5 IMAD R13, R28, UR6, R13 ;  /* 0x000000061c0ddc24 */ /* 0x000fe4000f8e020d */
[----:B------:R-:W-:Y:S02]  /*0840*/  @P1 LEA R12, P3, R25, R6, 0x2 ;  /* 0x00000006190c1211 */ /* 0x000fe400078610ff */
[----:B0-----:R-:W-:Y:S02]  /*0850*/  @!P5 IMAD.WIDE R8, R13, 0x2, R8 ;  /* 0x000000020d08d825 */ /* 0x001fe400078e0208 */
[----:B------:R-:W-:-:S03]  /*0860*/  @P1 LEA.HI.X R13, R25, R7, R16, 0x2, P3 ;  /* 0x00000007190d1211 */ /* 0x000fc600018f1410 */
[----:B------:R0:W5:Y:S01]  /*0870*/  @!P5 LDG.E.64 R26, desc[UR36][R8.64] ;  /* 0x00000024081ad981 */ /* 0x000162000c1e1b00 */
[----:B--2---:R-:W-:Y:S01]  /*0880*/  @!P0 IMAD.WIDE R6, R21, 0x2, R10 ;  /* 0x0000000215068825 */ /* 0x004fe200078e020a */
[----:B------:R-:W-:Y:S02]  /*0890*/  IABS R16, UR41 ;  /* 0x0000002900107c13 */ /* 0x000fe40008000000 */
[----:B------:R-:W5:Y:S01]  /*08a0*/  @P1 LDG.E R17, desc[UR36][R12.64] ;  /* 0x000000240c111981 */ /* 0x000f62000c1e1900 */
[----:B-1----:R-:W-:-:S03]  /*08b0*/  @P2 IMAD.WIDE R10, R3, 0x2, R14 ;  /* 0x00000002030a2825 */ /* 0x002fc600078e020e */
[----:B------:R1:W5:Y:S04]  /*08c0*/  @!P0 LDG.E.64 R32, desc[UR36][R6.64] ;  /* 0x0000002406208981 */ /* 0x000368000c1e1b00 */
[----:B------:R-:W5:Y:S01]  /*08d0*/  @P2 LDG.E.64 R10, desc[UR36][R10.64] ;  /* 0x000000240a0a2981 */ /* 0x000f62000c1e1b00 */
[----:B------:R-:W-:-:S05]  /*08e0*/  IMAD.U32 R3, RZ, RZ, UR6 ;  /* 0x00000006ff037e24 */ /* 0x000fca000f8e00ff */
[----:B------:R-:W-:-:S04]  /*08f0*/  IABS R31, R3 ;  /* 0x00000003001f7213 */ /* 0x000fc80000000000 */
[----:B------:R-:W2:Y:S08]  /*0900*/  I2F.RP R3, R31 ;  /* 0x0000001f00037306 */ /* 0x000eb00000209400 */
[----:B--2---:R-:W2:Y:S02]  /*0910*/  MUFU.RCP R3, R3 ;  /* 0x0000000300037308 */ /* 0x004ea40000001000 */
[----:B--2---:R-:W-:-:S06]  /*0920*/  IADD3 R14, R3, 0xffffffe, RZ ;  /* 0x0ffffffe030e7810 */ /* 0x004fcc0007ffe0ff */
[----:B------:R2:W0:Y:S02]  /*0930*/  F2I.FTZ.U32.TRUNC.NTZ R15, R14 ;  /* 0x0000000e000f7305 */ /* 0x000424000021f000 */
[----:B--2---:R-:W-:Y:S02]  /*0940*/  IMAD.MOV.U32 R14, RZ, RZ, RZ ;  /* 0x000000ffff0e7224 */ /* 0x004fe400078e00ff */
[----:B0-----:R-:W-:-:S04]  /*0950*/  IMAD.MOV R8, RZ, RZ, -R15 ;  /* 0x000000ffff087224 */ /* 0x001fc800078e0a0f */
[----:B-1----:R-:W-:-:S04]  /*0960*/  IMAD R7, R8, R31, RZ ;  /* 0x0000001f08077224 */ /* 0x002fc800078e02ff */
[----:B------:R-:W-:Y:S02]  /*0970*/  IMAD.HI.U32 R15, R15, R7, R14 ;  /* 0x000000070f0f7227 */ /* 0x000fe400078e000e */
[----:B------:R-:W0:Y:S04]  /*0980*/  LDC R7, c[0x0][0x290] ;  /* 0x0000a400ff077b82 */ /* 0x000e280000000800 */
[----:B------:R-:W-:-:S05]  /*0990*/  IMAD.HI.U32 R15, R15, R16, RZ ;  /* 0x000000100f0f7227 */ /* 0x000fca00078e00ff */
[----:B------:R-:W-:-:S05]  /*09a0*/  IADD3 R15, -R15, RZ, RZ ;  /* 0x000000ff0f0f7210 */ /* 0x000fca0007ffe1ff */
[----:B------:R-:W-:-:S05]  /*09b0*/  IMAD R16, R31, R15, R16 ;  /* 0x0000000f1f107224 */ /* 0x000fca00078e0210 */
[----:B------:R-:W-:Y:S02]  /*09c0*/  ISETP.GT.U32.AND P0, PT, R31, R16, PT ;  /* 0x000000101f00720c */ /* 0x000fe40003f04070 */
[----:B------:R-:W-:-:S11]  /*09d0*/  ISETP.NE.AND P4, PT, R24, RZ, PT ;  /* 0x000000ff1800720c */ /* 0x000fd60003f85270 */
[----:B------:R-:W-:-:S05]  /*09e0*/  @!P0 IMAD.IADD R16, R16, 0x1, -R31 ;  /* 0x0000000110108824 */ /* 0x000fca00078e0a1f */
[----:B------:R-:W-:Y:S02]  /*09f0*/  ISETP.GT.U32.AND P1, PT, R31, R16, PT ;  /* 0x000000101f00720c */ /* 0x000fe40003f24070 */
[----:B------:R-:W-:Y:S02]  /*0a00*/  ISETP.LE.AND P3, PT, RZ, UR41, PT ;  /* 0x00000029ff007c0c */ /* 0x000fe4000bf63270 */
[----:B------:R-:W-:Y:S02]  /*0a10*/  ISETP.NE.AND P0, PT, RZ, UR6, PT ;  /* 0x00000006ff007c0c */ /* 0x000fe4000bf05270 */
[----:B------:R-:W-:-:S07]  /*0a20*/  P2R R3, PR, RZ, 0x10 ;  /* 0x00000010ff037803 */ /* 0x000fce0000000000 */
[----:B------:R-:W-:Y:S01]  /*0a30*/  @!P1 IMAD.IADD R16, R16, 0x1, -R31 ;  /* 0x0000000110109824 */ /* 0x000fe200078e0a1f */
[----:B------:R-:W-:-:S04]  /*0a40*/  CS2R R30, SRZ ;  /* 0x00000000001e7805 */ /* 0x000fc8000001ff00 */
[----:B------:R-:W-:Y:S02]  /*0a50*/  @!P3 IADD3 R16, -R16, RZ, RZ ;  /* 0x000000ff1010b210 */ /* 0x000fe40007ffe1ff */
[----:B------:R-:W-:Y:S01]  /*0a60*/  @!P0 LOP3.LUT R16, RZ, UR6, RZ, 0x33, !PT ;  /* 0x00000006ff108c12 */ /* 0x000fe2000f8e33ff */
        /* <DEDUP_REMOVED lines=10> */
.L_x_298:
[----:B------:R-:W-:Y:S05]  /*0b10*/  BSYNC B0 ;  /* 0x0000000000007941 */ /* 0x000fea0003800000 */
.L_x_297:
[----:B-----5:R-:W-:Y:S01]  /*0b20*/  @!P4 HFMA2.MMA R26, R26, 1, 1, R30 ;  /* 0x3c003c001a1ac835 */ /* 0x020fe2000000001e */
[----:B------:R-:W-:Y:S01]  /*0b30*/  @!P4 HADD2 R27, R27, R31 ;  /* 0x0000001f1b1bc230 */ /* 0x000fe20000000000 */
[----:B------:R-:W-:Y:S01]  /*0b40*/  ISETP.NE.AND P1, PT, R24, RZ, PT ;  /* 0x000000ff1800720c */ /* 0x000fe20003f25270 */
[----:B------:R-:W-:Y:S01]  /*0b50*/  ULDC.U8 UR4, c[0x0][0x294] ;  /* 0x0000a50000047ab9 */ /* 0x000fe20000000000 */
[----:B------:R-:W-:Y:S01]  /*0b60*/  UIADD3 UR42, UR38, UR39, URZ ;  /* 0x00000027262a7290 */ /* 0x000fe2000fffe03f */
[----:B------:R-:W-:Y:S01]  /*0b70*/  HFMA2.MMA R33, R5, 1, 1, R33 ;  /* 0x3c003c0005217835 */ /* 0x000fe20000000021 */
[----:B------:R-:W-:Y:S01]  /*0b80*/  P2R R3, PR, RZ, 0x2 ;  /* 0x00000002ff037803 */ /* 0x000fe20000000000 */
[----:B------:R-:W-:Y:S01]  /*0b90*/  @P2 HFMA2.MMA R27, R27, R11, -RZ ;  /* 0x0000000b1b1b2235 */ /* 0x000fe200001000ff */
[----:B------:R-:W-:Y:S01]  /*0ba0*/  ISETP.NE.AND P1, PT, RZ, UR4, PT ;  /* 0x00000004ff007c0c */ /* 0x000fe2000bf25270 */
[----:B------:R-:W-:Y:S01]  /*0bb0*/  HADD2 R32, R4, R32 ;  /* 0x0000002004207230 */ /* 0x000fe20000000000 */
[----:B------:R-:W-:Y:S01]  /*0bc0*/  ISETP.GE.AND P0, PT, R19, 0x20, PT ;  /* 0x000000201300780c */ /* 0x000fe20003f06270 */
[----:B------:R-:W-:Y:S01]  /*0bd0*/  @P2 HMUL2 R26, R26, R10 ;  /* 0x0000000a1a1a2232 */ /* 0x000fe20000000000 */
[----:B------:R-:W-:Y:S01]  /*0be0*/  ISETP.GT.AND P2, PT, R7, RZ, PT ;  /* 0x000000ff0700720c */ /* 0x000fe20003f44270 */
[----:B------:R-:W-:-:S12]  /*0bf0*/  IMAD R47, R47, UR5, RZ ;  /* 0x000000052f2f7c24 */ /* 0x000fd8000f8e02ff */
        /* <DEDUP_REMOVED lines=10> */
[----:B0-----:R-:W-:-:S02]  /*0ca0*/  VIADD R4, R3, 0xffffffe ;  /* 0x0ffffffe03047836 */ /* 0x001fc40000000000 */
[----:B------:R-:W-:-:S04]  /*0cb0*/  IMAD.MOV R3, RZ, RZ, -R10 ;  /* 0x000000ffff037224 */ /* 0x000fc800078e0a0a */
[----:B------:R0:W1:Y:S02]  /*0cc0*/  F2I.FTZ.U32.TRUNC.NTZ R5, R4 ;  /* 0x0000000400057305 */ /* 0x000064000021f000 */
[----:B0-----:R-:W-:Y:S01]  /*0cd0*/  MOV R4, RZ ;  /* 0x000000ff00047202 */ /* 0x001fe20000000f00 */
[----:B-1----:R-:W-:-:S04]  /*0ce0*/  IMAD.MOV R9, RZ, RZ, -R5 ;  /* 0x000000ffff097224 */ /* 0x002fc800078e0a05 */
[----:B------:R-:W-:-:S04]  /*0cf0*/  IMAD R9, R9, R6, RZ ;  /* 0x0000000609097224 */ /* 0x000fc800078e02ff */
        /* <DEDUP_REMOVED lines=10> */
[----:B------:R-:W-:-:S03]  /*0da0*/  ISETP.NE.AND P2, PT, R35, RZ, PT ;  /* 0x000000ff2300720c */ /* 0x000fc60003f45270 */
[----:B------:R-:W-:-:S05]  /*0db0*/  IMAD.MOV.U32 R34, RZ, RZ, R5 ;  /* 0x000000ffff227224 */ /* 0x000fca00078e0005 */
        /* <DEDUP_REMOVED lines=18> */
[----:B------:R-:W-:-:S02]  /*0ee0*/  IMAD.U32 R7, RZ, RZ, UR5 ;  /* 0x00000005ff077e24 */ /* 0x000fc4000f8e00ff */
[----:B------:R-:W-:Y:S02]  /*0ef0*/  IMAD.U32 R11, RZ, RZ, UR7 ;  /* 0x00000007ff0b7e24 */ /* 0x000fe4000f8e00ff */
[----:B------:R-:W-:Y:S02]  /*0f00*/  IMAD.MOV.U32 R8, RZ, RZ, 0x53f ;  /* 0x0000053fff087424 */ /* 0x000fe400078e00ff */
[----:B0-----:R-:W-:-:S07]  /*0f10*/  IMAD.MOV.U32 R13, RZ, RZ, RZ ;  /* 0x000000ffff0d7224 */ /* 0x001fce00078e00ff */
[----:B------:R-:W-:-:S07]  /*0f20*/  LEPC R20, `(.L_x_301) ;  /* 0x000000001014794e */ /* 0x000fce0000000000 */
[----:B-1----:R-:W-:Y:S05]  /*0f30*/  CALL.ABS.NOINC R14 ;  /* 0x000000000e007343 */ /* 0x002fea0003c00000 */
.L_x_301:
[----:B------:R-:W0:Y:S01]  /*0f40*/  LDC R7, c[0x0][0x290] ;  /* 0x0000a400ff077b82 */ /* 0x000e220000000800 */
[----:B------:R-:W-:Y:S01]  /*0f50*/  ISETP.NE.AND P6, PT, R37, RZ, PT ;  /* 0x000000ff2500720c */ /* 0x000fe20003fc5270 */
[----:B------:R-:W-:-:S05]  /*0f60*/  IMAD R0, R35, R34, R36 ;  /* 0x0000002223007224 */ /* 0x000fca00078e0224 */
[----:B------:R-:W-:-:S05]  /*0f70*/  LEA R0, R0, UR39, 0x1 ;  /* 0x0000002700007c11 */ /* 0x000fca000f8e08ff */
[----:B0-----:R-:W-:Y:S02]  /*0f80*/  IMAD R3, R7, 0x2, R0 ;  /* 0x0000000207037824 */ /* 0x001fe400078e0200 */
[----:B------:R-:W-:Y:S05]  /*0f90*/  @!P6 BRA `(.L_x_302) ;  /* 0x00000000000ce947 */ /* 0x000fea0003800000 */
[----:B------:R-:W-:Y:S01]  /*0fa0*/  ISETP.NE.AND P5, PT, R24, RZ, PT ;  /* 0x000000ff1800720c */ /* 0x000fe20003fa5270 */
[----:B------:R0:W-:-:S12]  /*0fb0*/  STS.64 [R0], R32 ;  /* 0x0000002000007388 */ /* 0x0001d80000000a00 */
[----:B------:R0:W-:Y:S02]  /*0fc0*/  @!P5 STS.64 [R3], R26 ;  /* 0x0000001a0300d388 */ /* 0x0001e40000000a00 */
.L_x_302:
        /* <DEDUP_REMOVED lines=26> */
[----:B------:R-:W-:Y:S01]  /*1170*/  VIADD R7, R9, 0x2 ;  /* 0x0000000209077836 */ /* 0x000fe20000000000 */
[----:B------:R-:W-:Y:S01]  /*1180*/  ULDC UR4, c[0x0][0x29c] ;  /* 0x0000a70000047ab9 */ /* 0x000fe20000000800 */
        /* <DEDUP_REMOVED lines=33> */
.L_x_306:
[C---:B------:R-:W-:Y:S01]  /*13a0*/  LEA R20, R7.reuse, R5, 0x1 ;  /* 0x0000000507147211 */ /* 0x040fe200078e08ff */
[----:B------:R-:W-:Y:S01]  /*13b0*/  IMAD R21, R7, 0x2, R4 ;  /* 0x0000000207157824 */ /* 0x000fe200078e0204 */
[----:B------:R-:W-:Y:S01]  /*13c0*/  LEA.HI R34, R34, R34, RZ, 0x1 ;  /* 0x0000002222227211 */ /* 0x000fe200078f08ff */
[----:B------:R-:W-:Y:S02]  /*13d0*/  BSSY B2, `(.L_x_308) ;  /* 0x000003b000027945 */ /* 0x000fe40003800000 */
[----:B------:R-:W-:Y:S02]  /*13e0*/  LDS R27, [R20] ;  /* 0x00000000141b7984 */ /* 0x000fe40000000800 */
[----:B------:R-:W-:Y:S02]  /*13f0*/  IMAD.SHL.U32 R34, R34, 0x2, RZ ;  /* 0x0000000222227824 */ /* 0x000fe400078e00ff */
[----:B------:R-:W0:Y:S03]  /*1400*/  LDS R6, [R21] ;  /* 0x0000000015067984 */ /* 0x000e260000000800 */
        /* <DEDUP_REMOVED lines=8> */
[----:B------:R-:W-:Y:S01]  /*1490*/  HADD2.F32 R15, -RZ, R33.H1_H1 ;  /* 0x30000021ff0f7230 */ /* 0x000fe20000004100 */
[----:B------:R-:W0:Y:S01]  /*14a0*/  MUFU.RCP R7, R10 ;  /* 0x0000000a00077308 */ /* 0x000e220000001000 */
[----:B------:R-:W-:Y:S01]  /*14b0*/  HADD2.F32 R11, -RZ, R27.H1_H1 ;  /* 0x3000001bff0b7230 */ /* 0x000fe20000004100 */
[----:B------:R-:W-:Y:S01]  /*14c0*/  I2FP.F32.S32 R6, R6 ;  /* 0x0000000600067245 */ /* 0x000fe20000201400 */
[----:B------:R-:W-:Y:S02]  /*14d0*/  HADD2.F32 R33, -RZ, R33.H0_H0 ;  /* 0x20000021ff217230 */ /* 0x000fe40000004100 */
[----:B------:R-:W-:Y:S02]  /*14e0*/  HADD2.F32 R27, -RZ, R27.H0_H0 ;  /* 0x2000001bff1b7230 */ /* 0x000fe40000004100 */
[----:B0-----:R-:W-:-:S04]  /*14f0*/  FMUL.FTZ R6, R6, R7 ;  /* 0x0000000706067220 */ /* 0x001fc80000410000 */
[----:B------:R-:W-:Y:S01]  /*1500*/  FMUL.FTZ R8, R6, 13.28771209716796875 ;  /* 0x41549a7806087820 */ /* 0x000fe20000410000 */
[----:B------:R-:W-:-:S03]  /*1510*/  I2FP.F32.S32 R6, R34 ;  /* 0x0000002200067245 */ /* 0x000fc60000201400 */
[----:B------:R-:W0:Y:S02]  /*1520*/  MUFU.EX2 R9, -R8 ;  /* 0x8000000800097308 */ /* 0x000e240000000800 */
[----:B------:R-:W-:-:S04]  /*1530*/  FMUL.FTZ R6, R6, R7 ;  /* 0x0000000706067220 */ /* 0x000fc80000410000 */
        /* <DEDUP_REMOVED lines=36> */
.L_x_309:
[----:B------:R-:W-:Y:S05]  /*1780*/  BSYNC B2 ;  /* 0x0000000000027941 */ /* 0x000fea0003800000 */
.L_x_308:
[C-C-:B------:R-:W-:Y:S02]  /*1790*/  PRMT R6, R26.reuse, 0x5410, R27.reuse ;  /* 0x000054101a067816 */ /* 0x140fe4000000001b */
[----:B------:R-:W-:-:S03]  /*17a0*/  PRMT R7, R26, 0x7632, R27 ;  /* 0x000076321a077816 */ /* 0x000fc6000000001b */
[----:B------:R0:W-:Y:S04]  /*17b0*/  STS [R21], R6 ;  /* 0x0000000615007388 */ /* 0x0001e80000000800 */
[----:B------:R0:W-:Y:S02]  /*17c0*/  STS [R20], R7 ;  /* 0x0000000714007388 */ /* 0x0001e40000000800 */
.L_x_307:
[----:B------:R-:W-:Y:S05]  /*17d0*/  BSYNC B1 ;  /* 0x0000000000017941 */ /* 0x000fea0003800000 */
.L_x_305:
[C-C-:B0-----:R-:W-:Y:S02]  /*17e0*/  PRMT R7, R32.reuse, 0x5410, R33.reuse ;  /* 0x0000541020077816 */ /* 0x141fe40000000021 */
[----:B------:R-:W-:-:S03]  /*17f0*/  PRMT R6, R32, 0x7632, R33 ;  /* 0x0000763220067816 */ /* 0x000fc60000000021 */
[----:B------:R1:W-:Y:S04]  /*1800*/  STS [R4], R7 ;  /* 0x0000000704007388 */ /* 0x0003e80000000800 */
[----:B------:R1:W-:Y:S02]  /*1810*/  STS [R5], R6 ;  /* 0x0000000605007388 */ /* 0x0003e40000000800 */
.L_x_304:
[----:B------:R-:W-:Y:S05]  /*1820*/  BSYNC B0 ;  /* 0x0000000000007941 */ /* 0x000fea0003800000 */
.L_x_303:
[----:B------:R-:W-:Y:S06]  /*1830*/  BAR.SYNC.DEFER_BLOCKING 0x0 ;  /* 0x0000000000007b1d */ /* 0x000fec0000010000 */
[----:B------:R-:W-:Y:S04]  /*1840*/  BSSY B0, `(.L_x_310) ;  /* 0x0000005000007945 */ /* 0x000fe80003800000 */
[----:B------:R-:W-:Y:S05]  /*1850*/  @!P6 BRA `(.L_x_311) ;  /* 0x00000000000ce947 */ /* 0x000fea0003800000 */
[----:B------:R-:W-:Y:S01]  /*1860*/  ISETP.NE.AND P0, PT, R24, RZ, PT ;  /* 0x000000ff1800720c */ /* 0x000fe20003f05270 */
[----:B0-----:R2:W3:-:S12]  /*1870*/  LDS.64 R32, [R0] ;  /* 0x0000000000207984 */ /* 0x0014d80000000a00 */
[----:B------:R2:W4:Y:S02]  /*1880*/  @!P0 LDS.64 R26, [R3] ;  /* 0x00000000031a8984 */ /* 0x0005240000000a00 */
.L_x_311:
[----:B------:R-:W-:Y:S05]  /*1890*/  BSYNC B0 ;  /* 0x0000000000007941 */ /* 0x000fea0003800000 */
.L_x_310:
[----:B------:R-:W-:Y:S06]  /*18a0*/  BAR.SYNC.DEFER_BLOCKING 0x0 ;  /* 0x0000000000007b1d */ /* 0x000fec0000010000 */
[----:B------:R-:W-:Y:S05]  /*18b0*/  BRA `(.L_x_300) ;  /* 0x0000000400707947 */ /* 0x000fea0003800000 */
.L_x_299:
[C---:B------:R-:W-:Y:S01]  /*18c0*/  ISETP.NE.AND P0, PT, R24.reuse, RZ, PT ;  /* 0x000000ff1800720c */ /* 0x040fe20003f05270 */
[----:B------:R-:W-:Y:S01]  /*18d0*/  BSSY B0, `(.L_x_300) ;  /* 0x000005a000007945 */ /* 0x000fe20003800000 */
[----:B------:R-:W-:-:S11]  /*18e0*/  IMAD.IADD R24, R24, 0x1, -R17 ;  /* 0x0000000118187824 */ /* 0x000fd600078e0a11 */
[----:B------:R-:W-:Y:S05]  /*18f0*/  @!P0 BRA `(.L_x_312) ;  /* 0x0000000000948947 */ /* 0x000fea0003800000 */
[----:B------:R-:W-:-:S13]  /*1900*/  ISETP.GE.AND P0, PT, R0, R7, PT ;  /* 0x000000070000720c */ /* 0x000fda0003f06270 */
[----:B------:R-:W-:Y:S05]  /*1910*/  @P0 BRA `(.L_x_313) ;  /* 0x0000000400540947 */ /* 0x000fea0003800000 */
[----:B------:R-:W-:Y:S01]  /*1920*/  I2FP.F32.S32 R7, R7 ;  /* 0x0000000700077245 */ /* 0x000fe20000201400 */
[----:B------:R-:W-:Y:S01]  /*1930*/  VIADD R3, R0, 0x2 ;  /* 0x0000000200037836 */ /* 0x000fe20000000000 */
[----:B------:R-:W-:Y:S01]  /*1940*/  I2FP.F32.S32 R0, R0 ;  /* 0x0000000000007245 */ /* 0x000fe20000201400 */
[--C-:B------:R-:W-:Y:S02]  /*1950*/  HADD2.F32 R8, -RZ, R33.reuse.H1_H1 ;  /* 0x30000021ff087230 */ /* 0x100fe40000004100 */
[--C-:B------:R-:W-:Y:S01]  /*1960*/  HADD2.F32 R11, -RZ, R32.reuse.H1_H1 ;  /* 0x30000020ff0b7230 */ /* 0x100fe20000004100 */
[----:B------:R-:W0:Y:S01]  /*1970*/  MUFU.RCP R7, R7 ;  /* 0x0000000700077308 */ /* 0x000e220000001000 */
[----:B------:R-:W-:Y:S01]  /*1980*/  I2FP.F32.S32 R3, R3 ;  /* 0x0000000300037245 */ /* 0x000fe20000201400 */
[----:B------:R-:W-:Y:S02]  /*1990*/  HADD2.F32 R32, -RZ, R32.H0_H0 ;  /* 0x20000020ff207230 */ /* 0x000fe40000004100 */
[----:B------:R-:W-:-:S02]  /*19a0*/  HADD2.F32 R33, -RZ, R33.H0_H0 ;  /* 0x20000021ff217230 */ /* 0x000fc40000004100 */
        /* <DEDUP_REMOVED lines=11> */
[----:B------:R-:W-:-:S07]  /*1a60*/  FMUL.RZ R10, R0, 0.15915493667125701904 ;  /* 0x3e22f983000a7820 */ /* 0x000fce000040c000 */
        /* <DEDUP_REMOVED lines=14> */
.L_x_312:
[----:B------:R-:W-:-:S13]  /*1b50*/  ISETP.GE.AND P0, PT, R0, R7, PT ;  /* 0x000000070000720c */ /* 0x000fda0003f06270 */
[----:B------:R-:W-:Y:S05]  /*1b60*/  @P0 BRA `(.L_x_313) ;  /* 0x0000000000c00947 */ /* 0x000fea0003800000 */
[----:B------:R-:W-:Y:S01]  /*1b70*/  I2FP.F32.S32 R7, R7 ;  /* 0x0000000700077245 */ /* 0x000fe20000201400 */
[--C-:B------:R-:W-:Y:S01]  /*1b80*/  HADD2.F32 R12, -RZ, R27.reuse.H1_H1 ;  /* 0x3000001bff0c7230 */ /* 0x100fe20000004100 */
[----:B------:R-:W-:Y:S01]  /*1b90*/  IADD3 R3, R0, 0x2, RZ ;  /* 0x0000000200037810 */ /* 0x000fe20007ffe0ff */
[----:B------:R-:W-:Y:S01]  /*1ba0*/  HADD2.F32 R13, -RZ, R27.H0_H0 ;  /* 0x2000001bff0d7230 */ /* 0x000fe20000004100 */
[----:B------:R-:W-:Y:S02]  /*1bb0*/  I2FP.F32.S32 R0, R0 ;  /* 0x0000000000007245 */ /* 0x000fe40000201400 */
[----:B------:R-:W0:Y:S01]  /*1bc0*/  MUFU.RCP R7, R7 ;  /* 0x0000000700077308 */ /* 0x000e220000001000 */
[----:B------:R-:W-:Y:S02]  /*1bd0*/  I2FP.F32.S32 R4, R3 ;  /* 0x0000000300047245 */ /* 0x000fe40000201400 */
[----:B------:R-:W-:-:S03]  /*1be0*/  I2FP.F32.S32 R24, R24 ;  /* 0x0000001800187245 */ /* 0x000fc60000201400 */
[-C--:B0-----:R-:W-:Y:S01]  /*1bf0*/  FMUL.FTZ R4, R4, R7.reuse ;  /* 0x0000000704047220 */ /* 0x081fe20000410000 */
[----:B------:R-:W-:-:S03]  /*1c00*/  FMUL.FTZ R0, R0, R7 ;  /* 0x0000000700007220 */ /* 0x000fc60000410000 */
[----:B------:R-:W-:Y:S01]  /*1c10*/  FMUL.FTZ R5, R4, 13.28771209716796875 ;  /* 0x41549a7804057820 */ /* 0x000fe20000410000 */
[----:B------:R-:W-:-:S04]  /*1c20*/  FMUL.FTZ R0, R0, 13.28771209716796875 ;  /* 0x41549a7800007820 */ /* 0x000fc80000410000 */
[----:B------:R-:W0:Y:S08]  /*1c30*/  MUFU.EX2 R3, -R0 ;  /* 0x8000000000037308 */ /* 0x000e300000000800 */
[----:B------:R-:W1:Y:S01]  /*1c40*/  MUFU.EX2 R5, -R5 ;  /* 0x8000000500057308 */ /* 0x000e620000000800 */
[C---:B0-----:R-:W-:Y:S01]  /*1c50*/  FMUL.FTZ R3, R24.reuse, R3 ;  /* 0x0000000318037220 */ /* 0x041fe20000410000 */
[----:B-1----:R-:W-:-:S04]  /*1c60*/  FMUL.FTZ R4, R24, R5 ;  /* 0x0000000518047220 */ /* 0x002fc80000410000 */
[----:B------:R-:W-:Y:S01]  /*1c70*/  FMUL.RZ R7, R4, 0.15915493667125701904 ;  /* 0x3e22f98304077820 */ /* 0x000fe2000040c000 */
[----:B------:R-:W-:Y:S01]  /*1c80*/  FMUL.RZ R4, R3, 0.15915493667125701904 ;  /* 0x3e22f98303047820 */ /* 0x000fe2000040c000 */
[--C-:B------:R-:W-:Y:S02]  /*1c90*/  HADD2.F32 R3, -RZ, R33.reuse.H1_H1 ;  /* 0x30000021ff037230 */ /* 0x100fe40000004100 */
[----:B------:R-:W0:Y:S01]  /*1ca0*/  MUFU.SIN R8, R7 ;  /* 0x0000000700087308 */ /* 0x000e220000000400 */
[----:B------:R-:W-:-:S07]  /*1cb0*/  HADD2.F32 R33, -RZ, R33.H0_H0 ;  /* 0x20000021ff217230 */ /* 0x000fce0000004100 */
[----:B------:R-:W1:Y:S08]  /*1cc0*/  MUFU.COS R9, R7 ;  /* 0x0000000700097308 */ /* 0x000e700000000000 */
[----:B------:R-:W2:Y:S01]  /*1cd0*/  MUFU.SIN R6, R4 ;  /* 0x0000000400067308 */ /* 0x000ea20000000400 */
[C---:B0-----:R-:W-:Y:S01]  /*1ce0*/  FMUL.FTZ R10, R8.reuse, R3 ;  /* 0x00000003080a7220 */ /* 0x041fe20000410000 */
[----:B------:R-:W-:-:S06]  /*1cf0*/  FMUL.FTZ R0, R8, R12 ;  /* 0x0000000c08007220 */ /* 0x000fcc0000410000 */
[----:B------:R0:W3:Y:S01]  /*1d00*/  MUFU.COS R5, R4 ;  /* 0x0000000400057308 */ /* 0x0000e20000000000 */
[C---:B-1----:R-:W-:Y:S01]  /*1d10*/  FMUL.FTZ R11, R9.reuse, R3 ;  /* 0x00000003090b7220 */ /* 0x042fe20000410000 */
[C---:B------:R-:W-:Y:S01]  /*1d20*/  FMUL.FTZ R3, R9.reuse, R12 ;  /* 0x0000000c09037220 */ /* 0x040fe20000410000 */
[C---:B------:R-:W-:Y:S01]  /*1d30*/  FFMA.FTZ R27, R9.reuse, R13, -R0 ;  /* 0x0000000d091b7223 */ /* 0x040fe20000010800 */
[--C-:B------:R-:W-:Y:S02]  /*1d40*/  HADD2.F32 R0, -RZ, R32.reuse.H1_H1 ;  /* 0x30000020ff007230 */ /* 0x100fe40000004100 */
[-C--:B------:R-:W-:Y:S01]  /*1d50*/  FFMA.FTZ R10, R9, R33.reuse, -R10 ;  /* 0x00000021090a7223 */ /* 0x080fe2000001080a */
[C---:B------:R-:W-:Y:S01]  /*1d60*/  FFMA.FTZ R33, R8.reuse, R33, R11 ;  /* 0x0000002108217223 */ /* 0x040fe2000001000b */
[----:B------:R-:W-:Y:S02]  /*1d70*/  HADD2.F32 R32, -RZ, R32.H0_H0 ;  /* 0x20000020ff207230 */ /* 0x000fe40000004100 */
[----:B0-----:R-:W-:Y:S01]  /*1d80*/  FFMA.FTZ R4, R8, R13, R3 ;  /* 0x0000000d08047223 */ /* 0x001fe20000010003 */
[----:B------:R-:W-:-:S02]  /*1d90*/  HADD2.F32 R3, -RZ, R26.H1_H1 ;  /* 0x3000001aff037230 */ /* 0x000fc40000004100 */
[----:B--2---:R-:W-:Y:S01]  /*1da0*/  FMUL.FTZ R8, R6, R0 ;  /* 0x0000000006087220 */ /* 0x004fe20000410000 */
[----:B------:R-:W-:Y:S01]  /*1db0*/  HADD2.F32 R9, -RZ, R26.H0_H0 ;  /* 0x2000001aff097230 */ /* 0x000fe20000004100 */
[----:B------:R-:W-:Y:S02]  /*1dc0*/  F2FP.F16.F32.PACK_AB R33, R33, R10 ;  /* 0x0000000a2121723e */ /* 0x000fe400000000ff */
[----:B------:R-:W-:Y:S01]  /*1dd0*/  F2FP.F16.F32.PACK_AB R27, R4, R27 ;  /* 0x0000001b041b723e */ /* 0x000fe200000000ff */
        /* <DEDUP_REMOVED lines=9> */
.L_x_313:
[----:B------:R-:W-:Y:S05]  /*1e70*/  BSYNC B0 ;  /* 0x0000000000007941 */ /* 0x000fea0003800000 */
.L_x_300:
[----:B------:R-:W-:Y:S01]  /*1e80*/  ISETP.GT.AND P0, PT, R19, 0x1f, PT ;  /* 0x0000001f1300780c */ /* 0x000fe20003f04270 */
[----:B------:R-:W-:Y:S01]  /*1e90*/  BSSY B0, `(.L_x_314) ;  /* 0x0000026000007945 */ /* 0x000fe20003800000 */
[----:B-1----:R-:W-:-:S11]  /*1ea0*/  IMAD.MOV.U32 R5, RZ, RZ, RZ ;  /* 0x000000ffff057224 */ /* 0x002fd600078e00ff */
[----:B------:R-:W-:Y:S05]  /*1eb0*/  @P0 BRA `(.L_x_315) ;  /* 0x00000000008c0947 */ /* 0x000fea0003800000 */
[----:B0-2---:R-:W0:Y:S01]  /*1ec0*/  LDC R0, c[0x0][0x29c] ;  /* 0x0000a700ff007b82 */ /* 0x005e220000000800 */
[----:B------:R-:W1:Y:S01]  /*1ed0*/  S2R R6, SR_CgaCtaId ;  /* 0x0000000000067919 */ /* 0x000e620000008800 */
[----:B------:R-:W-:Y:S01]  /*1ee0*/  MOV R3, 0x400 ;  /* 0x0000040000037802 */ /* 0x000fe20000000f00 */
[----:B------:R-:W-:Y:S01]  /*1ef0*/  IMAD R29, R16, 0x8, R29 ;  /* 0x00000008101d7824 */ /* 0x000fe200078e021d */
[----:B------:R-:W-:Y:S01]  /*1f00*/  ULDC UR4, c[0x0][0x284] ;  /* 0x0000a10000047ab9 */ /* 0x000fe20000000800 */
[----:B---34-:R-:W-:Y:S02]  /*1f10*/  HMUL2 R13, R33, R27 ;  /* 0x0000001b210d7232 */ /* 0x018fe40000000000 */
[----:B------:R-:W-:Y:S01]  /*1f20*/  IMAD R29, R28, UR4, R29 ;  /* 0x000000041c1d7c24 */ /* 0x000fe2000f8e021d */
[----:B------:R-:W-:-:S03]  /*1f30*/  UMOV UR4, 0xffffffff ;  /* 0xffffffff00047882 */ /* 0x000fc60000000000 */
[----:B------:R-:W-:-:S10]  /*1f40*/  HFMA2.MMA R13, R32, R26, R13 ;  /* 0x0000001a200d7235 */ /* 0x000fd4000000000d */
[----:B------:R-:W-:Y:S01]  /*1f50*/  HADD2.F32 R8, -RZ, R13.H1_H1 ;  /* 0x3000000dff087230 */ /* 0x000fe20000004100 */
[----:B0-----:R-:W-:Y:S02]  /*1f60*/  ISETP.NE.AND P0, PT, R0, RZ, PT ;  /* 0x000000ff0000720c */ /* 0x001fe40003f05270 */
[----:B------:R-:W-:-:S04]  /*1f70*/  IADD3 R0, R3, 0x10, RZ ;  /* 0x0000001003007810 */ /* 0x000fc80007ffe0ff */
[----:B-1----:R-:W-:-:S07]  /*1f80*/  LEA R0, R6, R0, 0x18 ;  /* 0x0000000006007211 */ /* 0x002fce00078ec0ff */
[----:B------:R-:W0:Y:S01]  /*1f90*/  @!P0 LDC.64 R4, c[0x0][0x248] ;  /* 0x00009200ff048b82 */ /* 0x000e220000000a00 */
[----:B------:R-:W-:Y:S02]  /*1fa0*/  @!P0 VIADD R3, R3, 0x110 ;  /* 0x0000011003038836 */ /* 0x000fe40000000000 */
[----:B------:R-:W-:-:S03]  /*1fb0*/  IMAD R0, R19, 0x8, R0 ;  /* 0x0000000813007824 */ /* 0x000fc600078e0200 */
[----:B------:R-:W-:Y:S01]  /*1fc0*/  @!P0 LEA R6, R6, R3, 0x18 ;  /* 0x0000000306068211 */ /* 0x000fe200078ec0ff */
[----:B------:R-:W-:Y:S01]  /*1fd0*/  HADD2.F32 R3, -RZ, R13.H0_H0 ;  /* 0x2000000dff037230 */ /* 0x000fe20000004100 */
[----:B------:R1:W-:Y:S02]  /*1fe0*/  STS.64 [R0], R32 ;  /* 0x0000002000007388 */ /* 0x0003e40000000a00 */
[----:B------:R-:W-:Y:S02]  /*1ff0*/  @!P0 LEA R6, R19, R6, 0x3 ;  /* 0x0000000613068211 */ /* 0x000fe400078e18ff */
[----:B------:R-:W-:-:S03]  /*2000*/  FADD.FTZ R13, R3, R8 ;  /* 0x00000008030d7221 */ /* 0x000fc60000010000 */
[----:B------:R1:W-:Y:S01]  /*2010*/  @!P0 STS.64 [R6], R30 ;  /* 0x0000001e06008388 */ /* 0x0003e20000000a00 */
[----:B0-----:R-:W-:-:S05]  /*2020*/  @!P0 IMAD.WIDE R4, R29, 0x2, R4 ;  /* 0x000000021d048825 */ /* 0x001fca00078e0204 */
[----:B------:R1:W-:Y:S01]  /*2030*/  @!P0 STG.E.64 desc[UR36][R4.64], R26 ;  /* 0x0000001a04008986 */ /* 0x0003e2000c101b24 */
[----:B------:R-:W-:Y:S05]  /*2040*/  BRA.DIV UR4, `(.L_x_316) ;  /* 0x0000006604407947 */ /* 0x000fea000b800000 */
[----:B------:R-:W1:Y:S02]  /*2050*/  SHFL.BFLY PT, R14, R13, 0x10, 0x1f ;  /* 0x0e001f000d0e7f89 */ /* 0x000e6400000e0000 */
[----:B-1----:R-:W-:-:S05]  /*2060*/  FADD.FTZ R0, R13, R14 ;  /* 0x0000000e0d007221 */ /* 0x002fca0000010000 */
[----:B------:R-:W0:Y:S02]  /*2070*/  SHFL.BFLY PT, R14, R0, 0x8, 0x1f ;  /* 0x0d001f00000e7f89 */ /* 0x000e2400000e0000 */
[----:B0-----:R-:W-:-:S05]  /*2080*/  FADD.FTZ R3, R0, R14 ;  /* 0x0000000e00037221 */ /* 0x001fca0000010000 */
[----:B------:R-:W0:Y:S02]  /*2090*/  SHFL.BFLY PT, R14, R3, 0x4, 0x1f ;  /* 0x0c801f00030e7f89 */ /* 0x000e2400000e0000 */
[----:B0-----:R-:W-:-:S05]  /*20a0*/  FADD.FTZ R4, R3, R14 ;  /* 0x0000000e03047221 */ /* 0x001fca0000010000 */
[----:B------:R-:W0:Y:S02]  /*20b0*/  SHFL.BFLY PT, R14, R4, 0x2, 0x1f ;  /* 0x0c401f00040e7f89 */ /* 0x000e2400000e0000 */
[----:B0-----:R-:W-:-:S05]  /*20c0*/  FADD.FTZ R5, R4, R14 ;  /* 0x0000000e04057221 */ /* 0x001fca0000010000 */
[----:B------:R0:W1:Y:S02]  /*20d0*/  SHFL.BFLY PT, R14, R5, 0x1, 0x1f ;  /* 0x0c201f00050e7f89 */ /* 0x00006400000e0000 */
.L_x_429:
[----:B01----:R-:W-:-:S07]  /*20e0*/  FADD.FTZ R5, R5, R14 ;  /* 0x0000000e05057221 */ /* 0x003fce0000010000 */
.L_x_315:
[----:B------:R-:W-:Y:S05]  /*20f0*/  BSYNC B0 ;  /* 0x0000000000007941 */ /* 0x000fea0003800000 */
.L_x_314:
[----:B------:R-:W1:Y:S01]  /*2100*/  LDC R58, c[0x0][0x284] ;  /* 0x0000a100ff3a7b82 */ /* 0x000e620000000800 */
[----:B------:R-:W-:Y:S01]  /*2110*/  ISETP.NE.AND P0, PT, R19, RZ, PT ;  /* 0x000000ff1300720c */ /* 0x000fe20003f05270 */
[----:B0-2---:R-:W-:Y:S02]  /*2120*/  IMAD.MOV.U32 R0, RZ, RZ, -0x800001 ;  /* 0xff7fffffff007424 */ /* 0x005fe400078e00ff */
[----:B-1----:R-:W-:-:S05]  /*2130*/  IMAD.MOV R4, RZ, RZ, -R58 ;  /* 0x000000ffff047224 */ /* 0x002fca00078e0a3a */
[----:B------:R-:W-:-:S05]  /*2140*/  VIADDMNMX R4, R4, UR40, RZ, !PT ;  /* 0x0000002804047c46 */ /* 0x000fca000f8001ff */
[----:B------:R-:W-:Y:S05]  /*2150*/  @P0 BRA `(.L_x_317) ;  /* 0x0000000000440947 */ /* 0x000fea0003800000 */
[----:B------:R-:W-:Y:S02]  /*2160*/  ULDC.64 UR4, c[0x0][0x2c8] ;  /* 0x0000b20000047ab9 */ /* 0x000fe40000000a00 */
[----:B------:R-:W-:Y:S01]  /*2170*/  ISETP.NE.U32.AND P0, PT, RZ, UR4, PT ;  /* 0x00000004ff007c0c */ /* 0x000fe2000bf05070 */
[----:B------:R-:W-:-:S03]  /*2180*/  ULDC UR4, c[0x0][0x2a0] ;  /* 0x0000a80000047ab9 */ /* 0x000fc60000000800 */
[----:B------:R-:W-:-:S13]  /*2190*/  ISETP.NE.AND.EX P0, PT, RZ, UR5, PT, P0 ;  /* 0x00000005ff007c0c */ /* 0x000fda000bf05300 */
[----:B------:R-:W0:Y:S01]  /*21a0*/  @P0 LDC R8, c[0x0][0x2d0] ;  /* 0x0000b400ff080b82 */ /* 0x000e220000000800 */
[----:B------:R-:W-:-:S07]  /*21b0*/  @P0 IADD3 R3, -R17, UR41, RZ ;  /* 0x0000002911030c10 */ /* 0x000fce000fffe1ff */
[----:B------:R-:W1:Y:S01]  /*21c0*/  @P0 LDC.64 R6, c[0x0][0x2c8] ;  /* 0x0000b200ff060b82 */ /* 0x000e620000000a00 */
[----:B0-----:R-:W-:-:S04]  /*21d0*/  @P0 IMAD R0, R22, R8, R3 ;  /* 0x0000000816000224 */ /* 0x001fc800078e0203 */
[----:B------:R-:W-:-:S04]  /*21e0*/  @P0 IMAD R3, R0, R8, R3 ;  /* 0x0000000800030224 */ /* 0x000fc800078e0203 */
[----:B-1----:R-:W-:-:S06]  /*21f0*/  @P0 IMAD.WIDE R6, R3, 0x2, R6 ;  /* 0x0000000203060825 */ /* 0x002fcc00078e0206 */
[----:B------:R-:W2:Y:S01]  /*2200*/  @P0 LDG.E.U16 R6, desc[UR36][R6.64] ;  /* 0x0000002406060981 */ /* 0x000ea2000c1e1500 */
[----:B------:R-:W-:Y:S01]  /*2210*/  IADD3 R8, -R4, UR41, RZ ;  /* 0x0000002904087c10 */ /* 0x000fe2000fffe1ff */
[----:B------:R-:W-:-:S03]  /*2220*/  FMUL.FTZ R0, R5, UR4 ;  /* 0x0000000405007c20 */ /* 0x000fc60008410000 */
[----:B------:R-:W-:Y:S01]  /*2230*/  LEA R5, R8, UR39, 0x2 ;  /* 0x0000002708057c11 */ /* 0x000fe2000f8e10ff */
[----:B--2---:R-:W-:-:S05]  /*2240*/  @P0 HADD2.F32 R3, -RZ, R6.H0_H0 ;  /* 0x20000006ff030230 */ /* 0x004fca0000004100 */
[----:B------:R-:W-:-:S05]  /*2250*/  @P0 FADD.FTZ R0, R0, R3 ;  /* 0x0000000300000221 */ /* 0x000fca0000010000 */
[----:B------:R0:W-:Y:S02]  /*2260*/  STS [R5], R0 ;  /* 0x0000000005007388 */ /* 0x0001e40000000800 */
.L_x_317:
[----:B------:R-:W-:Y:S05]  /*2270*/  WARPSYNC.ALL ;  /* 0x0000000000007948 */ /* 0x000fea0003800000 */
[----:B------:R-:W1:Y:S08]  /*2280*/  S2UR UR6, SR_CgaCtaId ;  /* 0x00000000000679c3 */ /* 0x000e700000008800 */
[----:B------:R-:W-:Y:S01]  /*2290*/  BAR.SYNC.DEFER_BLOCKING 0x0 ;  /* 0x0000000000007b1d */ /* 0x000fe20000010000 */
[----:B------:R-:W-:Y:S01]  /*22a0*/  SHF.R.S32.HI R6, RZ, 0x1f, R19 ;  /* 0x0000001fff067819 */ /* 0x000fe20000011413 */
[----:B------:R-:W-:-:S03]  /*22b0*/  IMAD.U32 R13, RZ, RZ, UR41 ;  /* 0x00000029ff0d7e24 */ /* 0x000fc6000f8e00ff */
[-C--:B------:R-:W-:Y:S01]  /*22c0*/  LEA.HI R3, R6, R19.reuse, RZ, 0x2 ;  /* 0x0000001306037211 */ /* 0x080fe200078f10ff */
[----:B------:R-:W-:Y:S01]  /*22d0*/  UMOV UR4, 0x400 ;  /* 0x0000040000047882 */ /* 0x000fe20000000000 */
[----:B------:R-:W-:Y:S01]  /*22e0*/  IADD3 R13, R13, 0x7, -R4 ;  /* 0x000000070d0d7810 */ /* 0x000fe20007ffe804 */
[----:B------:R-:W-:Y:S01]  /*22f0*/  UIADD3 UR5, UR4, 0x10, URZ ;  /* 0x0000001004057890 */ /* 0x000fe2000fffe03f */
[----:B------:R-:W-:Y:S02]  /*2300*/  LOP3.LUT R6, R3, 0xfffffffc, RZ, 0xc0, !PT ;  /* 0xfffffffc03067812 */ /* 0x000fe400078ec0ff */
[----:B------:R-:W-:Y:S02]  /*2310*/  SHF.R.S32.HI R14, RZ, 0x1f, R13 ;  /* 0x0000001fff0e7819 */ /* 0x000fe4000001140d */
[----:B------:R-:W-:Y:S02]  /*2320*/  IADD3 R11, -R6, R19, RZ ;  /* 0x00000013060b7210 */ /* 0x000fe40007ffe1ff */
[----:B------:R-:W-:-:S02]  /*2330*/  LEA.HI R14, R14, R13, RZ, 0x3 ;  /* 0x0000000d0e0e7211 */ /* 0x000fc400078f18ff */
[----:B------:R-:W-:Y:S02]  /*2340*/  LEA.HI.SX32 R59, R3, R4, 0x1e ;  /* 0x00000004033b7211 */ /* 0x000fe400078ff2ff */
[----:B---3--:R-:W-:Y:S01]  /*2350*/  LOP3.LUT R33, R14, 0xfffffff8, RZ, 0xc0, !PT ;  /* 0xfffffff80e217812 */ /* 0x008fe200078ec0ff */
[----:B-1----:R-:W-:-:S04]  /*2360*/  ULEA UR5, UR6, UR5, 0x18 ;  /* 0x0000000506057291 */ /* 0x002fc8000f8ec03f */
[----:B------:R-:W-:Y:S02]  /*2370*/  IMAD.IADD R33, R33, 0x1, R4 ;  /* 0x0000000121217824 */ /* 0x000fe400078e0204 */
[----:B------:R-:W-:Y:S01]  /*2380*/  LEA R12, R11, UR5, 0x2 ;  /* 0x000000050b0c7c11 */ /* 0x000fe2000f8e10ff */
[----:B------:R-:W-:Y:S02]  /*2390*/  ULDC UR5, c[0x0][0x29c] ;  /* 0x0000a70000057ab9 */ /* 0x000fe40000000800 */
[----:B------:R-:W-:Y:S02]  /*23a0*/  UISETP.NE.AND UP0, UPT, UR5, URZ, UPT ;  /* 0x0000003f0500728c */ /* 0x000fe4000bf05270 */
[----:B0-----:R0:W1:Y:S04]  /*23b0*/  LDS R5, [R12] ;  /* 0x000000000c057984 */ /* 0x0010680000000800 */
[----:B------:R0:W2:Y:S01]  /*23c0*/  LDS R6, [R12+0x10] ;  /* 0x000010000c067984 */ /* 0x0000a20000000800 */
[----:B------:R-:W-:-:S03]  /*23d0*/  PLOP3.LUT P1, PT, PT, PT, UP0, 0x80, 0x0 ;  /* 0x000000000000781c */ /* 0x000fc60003f2f008 */
[----:B------:R0:W3:Y:S04]  /*23e0*/  LDS R7, [R12+0x20] ;  /* 0x000020000c077984 */ /* 0x0000e80000000800 */
[----:B------:R0:W0:Y:S04]  /*23f0*/  LDS R8, [R12+0x30] ;  /* 0x000030000c087984 */ /* 0x0000280000000800 */
[----:B------:R0:W0:Y:S04]  /*2400*/  LDS R9, [R12+0x40] ;  /* 0x000040000c097984 */ /* 0x0000280000000800 */
[----:B------:R0:W0:Y:S04]  /*2410*/  LDS R10, [R12+0x50] ;  /* 0x000050000c0a7984 */ /* 0x0000280000000800 */
[----:B------:R0:W0:Y:S04]  /*2420*/  LDS R20, [R12+0x60] ;  /* 0x000060000c147984 */ /* 0x0000280000000800 */
[----:B------:R0:W0:Y:S04]  /*2430*/  LDS R21, [R12+0x70] ;  /* 0x000070000c157984 */ /* 0x0000280000000800 */
[----:B------:R0:W0:Y:S04]  /*2440*/  LDS R24, [R12+0x80] ;  /* 0x000080000c187984 */ /* 0x0000280000000800 */
[----:B----4-:R4:W0:Y:S04]  /*2450*/  LDS R26, [R12+0x90] ;  /* 0x000090000c1a7984 */ /* 0x0108280000000800 */
[----:B------:R4:W0:Y:S04]  /*2460*/  LDS R27, [R12+0xa0] ;  /* 0x0000a0000c1b7984 */ /* 0x0008280000000800 */
[----:B------:R4:W0:Y:S04]  /*2470*/  LDS R28, [R12+0xb0] ;  /* 0x0000b0000c1c7984 */ /* 0x0008280000000800 */
[----:B------:R4:W0:Y:S04]  /*2480*/  LDS R29, [R12+0xc0] ;  /* 0x0000c0000c1d7984 */ /* 0x0008280000000800 */
[----:B------:R4:W0:Y:S04]  /*2490*/  LDS R30, [R12+0xd0] ;  /* 0x0000d0000c1e7984 */ /* 0x0008280000000800 */
[----:B------:R4:W0:Y:S04]  /*24a0*/  LDS R31, [R12+0xe0] ;  /* 0x0000e0000c1f7984 */ /* 0x0008280000000800 */
[----:B------:R4:W0:Y:S01]  /*24b0*/  LDS R32, [R12+0xf0] ;  /* 0x0000f0000c207984 */ /* 0x0008220000000800 */
[----:B-123--:R-:W-:Y:S05]  /*24c0*/  @P1 BRA `(.L_x_318) ;  /* 0x00000000004c1947 */ /* 0x00efea0003800000 */
[----:B------:R-:W-:-:S04]  /*24d0*/  UIADD3 UR4, UR4, 0x110, URZ ;  /* 0x0000011004047890 */ /* 0x000fc8000fffe03f */
[----:B------:R-:W-:-:S06]  /*24e0*/  ULEA UR4, UR6, UR4, 0x18 ;  /* 0x0000000406047291 */ /* 0x000fcc000f8ec03f */
[----:B------:R-:W-:-:S05]  /*24f0*/  LEA R3, R11, UR4, 0x2 ;  /* 0x000000040b037c11 */ /* 0x000fca000f8e10ff */
[----:B------:R1:W2:Y:S04]  /*2500*/  LDS R34, [R3] ;  /* 0x0000000003227984 */ /* 0x0002a80000000800 */
[----:B------:R1:W3:Y:S04]  /*2510*/  LDS R35, [R3+0x10] ;  /* 0x0000100003237984 */ /* 0x0002e80000000800 */
[----:B------:R1:W0:Y:S04]  /*2520*/  LDS R36, [R3+0x20] ;  /* 0x0000200003247984 */ /* 0x0002280000000800 */
        /* <DEDUP_REMOVED lines=12> */
[----:B--23--:R1:W0:Y:S02]  /*25f0*/  LDS R53, [R3+0xf0] ;  /* 0x0000f00003357984 */ /* 0x00c2240000000800 */
.L_x_318:
[----:B------:R-:W-:Y:S01]  /*2600*/  ISETP.GE.AND P0, PT, R59, R33, PT ;  /* 0x000000213b00720c */ /* 0x000fe20003f06270 */
[----:B------:R-:W-:Y:S01]  /*2610*/  ULDC UR4, c[0x0][0x280] ;  /* 0x0000a00000047ab9 */ /* 0x000fe20000000800 */
[----:B------:R-:W-:Y:S01]  /*2620*/  ULDC UR5, c[0x0][0x29c] ;  /* 0x0000a70000057ab9 */ /* 0x000fe20000000800 */
[----:B------:R-:W-:Y:S01]  /*2630*/  IMAD R47, R47, UR4, R22 ;  /* 0x000000042f2f7c24 */ /* 0x000fe2000f8e0216 */
[----:B------:R-:W-:Y:S01]  /*2640*/  ULDC UR12, c[0x0][0x288] ;  /* 0x0000a200000c7ab9 */ /* 0x000fe20000000800 */
[----:B------:R-:W-:Y:S01]  /*2650*/  ULDC UR13, c[0x0][0x2a0] ;  /* 0x0000a800000d7ab9 */ /* 0x000fe20000000800 */
[----:B------:R-:W-:Y:S01]  /*2660*/  ULDC.64 UR10, c[0x0][0x248] ;  /* 0x00009200000a7ab9 */ /* 0x000fe20000000a00 */
[----:B------:R-:W-:Y:S01]  /*2670*/  ULDC.64 UR8, c[0x0][0x258] ;  /* 0x0000960000087ab9 */ /* 0x000fe20000000a00 */
[----:B------:R-:W-:Y:S01]  /*2680*/  ULDC.64 UR6, c[0x0][0x2b0] ;  /* 0x0000ac0000067ab9 */ /* 0x000fe20000000a00 */
[----:B------:R-:W-:Y:S01]  /*2690*/  ULDC.64 UR14, c[0x0][0x2c8] ;  /* 0x0000b200000e7ab9 */ /* 0x000fe20000000a00 */
[----:B------:R-:W-:Y:S01]  /*26a0*/  BSSY B0, `(.L_x_319) ;  /* 0x0000217000007945 */ /* 0x000fe20003800000 */
[----:B------:R-:W-:Y:S01]  /*26b0*/  SHF.L.U32 R11, R11, 0x1, RZ ;  /* 0x000000010b0b7819 */ /* 0x000fe200000006ff */
[----:B------:R-:W-:-:S02]  /*26c0*/  IMAD.SHL.U32 R54, R47, 0x80, RZ ;  /* 0x000000802f367824 */ /* 0x000fc400078e00ff */
[----:B------:R-:W-:Y:S05]  /*26d0*/  @P0 BRA `(.L_x_320) ;  /* 0x00000020004c0947 */ /* 0x000fea0003800000 */
[----:B------:R-:W-:Y:S01]  /*26e0*/  IABS R55, R58 ;  /* 0x0000003a00377213 */ /* 0x000fe20000000000 */
[----:B-1----:R-:W1:Y:S01]  /*26f0*/  LDC R3, c[0x0][0x288] ;  /* 0x0000a200ff037b82 */ /* 0x002e620000000800 */
[----:B------:R-:W-:Y:S01]  /*2700*/  IMAD.MOV.U32 R56, RZ, RZ, RZ ;  /* 0x000000ffff387224 */ /* 0x000fe200078e00ff */
[----:B------:R-:W-:Y:S01]  /*2710*/  ULDC UR4, c[0x0][0x298] ;  /* 0x0000a60000047ab9 */ /* 0x000fe20000000800 */
[----:B------:R-:W2:Y:S05]  /*2720*/  I2F.RP R13, R55 ;  /* 0x00000037000d7306 */ /* 0x000eaa0000209400 */
[----:B------:R-:W3:Y:S08]  /*2730*/  LDC R62, c[0x0][0x2c0] ;  /* 0x0000b000ff3e7b82 */ /* 0x000ef00000000800 */
[----:B------:R-:W5:Y:S01]  /*2740*/  LDC.64 R46, c[0x0][0x2e0] ;  /* 0x0000b800ff2e7b82 */ /* 0x000f620000000a00 */
[----:B--2---:R-:W2:Y:S01]  /*2750*/  MUFU.RCP R13, R13 ;  /* 0x0000000d000d7308 */ /* 0x004ea20000001000 */
[----:B---3--:R-:W-:Y:S01]  /*2760*/  IADD3 R62, R62, UR4, RZ ;  /* 0x000000043e3e7c10 */ /* 0x008fe2000fffe0ff */
[----:B--2---:R-:W-:-:S06]  /*2770*/  VIADD R14, R13, 0xffffffe ;  /* 0x0ffffffe0d0e7836 */ /* 0x004fcc0000000000 */
[----:B------:R-:W0:Y:S02]  /*2780*/  F2I.FTZ.U32.TRUNC.NTZ R57, R14 ;  /* 0x0000000e00397305 */ /* 0x000e24000021f000 */
[----:B0---4-:R-:W-:-:S05]  /*2790*/  IADD3 R12, RZ, -R57, RZ ;  /* 0x80000039ff0c7210 */ /* 0x011fca0007ffe0ff */
[----:B------:R-:W-:Y:S02]  /*27a0*/  IMAD R15, R12, R55, RZ ;  /* 0x000000370c0f7224 */ /* 0x000fe400078e02ff */
[----:B-1----:R-:W-:Y:S02]  /*27b0*/  IMAD R12, R23, R3, R22 ;  /* 0x00000003170c7224 */ /* 0x002fe400078e0216 */
[----:B------:R-:W-:-:S04]  /*27c0*/  IMAD.HI.U32 R56, R57, R15, R56 ;  /* 0x0000000f39387227 */ /* 0x000fc800078e0038 */
[-CC-:B------:R-:W-:Y:S02]  /*27d0*/  IMAD R57, R18, R58.reuse, R11.reuse ;  /* 0x0000003a12397224 */ /* 0x180fe400078e020b */
[--C-:B------:R-:W-:Y:S02]  /*27e0*/  IMAD R58, R54, R58, R11.reuse ;  /* 0x0000003a363a7224 */ /* 0x100fe400078e020b */
[----:B------:R-:W-:Y:S01]  /*27f0*/  IMAD R11, R12, 0x80, R11 ;  /* 0x000000800c0b7824 */ /* 0x000fe200078e020b */
[----:B------:R-:W-:Y:S02]  /*2800*/  SHF.R.S32.HI R60, RZ, 0x1f, R57 ;  /* 0x0000001fff3c7819 */ /* 0x000fe40000011439 */
[----:B------:R-:W-:Y:S01]  /*2810*/  SHF.R.S32.HI R61, RZ, 0x1f, R58 ;  /* 0x0000001fff3d7819 */ /* 0x000fe2000001143a */
[----:B-----5:R-:W-:-:S04]  /*2820*/  IMAD.WIDE R46, R11, 0x2, R46 ;  /* 0x000000020b2e7825 */ /* 0x020fc800078e022e */
[----:B------:R-:W-:-:S07]  /*2830*/  VIADD R63, R11, 0x8 ;  /* 0x000000080b3f7836 */ /* 0x000fce0000000000 */
.L_x_356:
[----:B0-----:R-:W0:Y:S01]  /*2840*/  LDC R76, c[0x0][0x284] ;  /* 0x0000a100ff4c7b82 */ /* 0x001e220000000800 */
[----:B------:R-:W-:-:S04]  /*2850*/  ISETP.NE.U32.AND P0, PT, RZ, UR6, PT ;  /* 0x00000006ff007c0c */ /* 0x000fc8000bf05070 */
[----:B------:R-:W-:Y:S02]  /*2860*/  ISETP.NE.AND.EX P0, PT, RZ, UR7, PT, P0 ;  /* 0x00000007ff007c0c */ /* 0x000fe4000bf05300 */
[----:B------:R-:W-:-:S11]  /*2870*/  IABS R83, R59 ;  /* 0x0000003b00537213 */ /* 0x000fd60000000000 */
[----:B------:R-:W-:Y:S01]  /*2880*/  @P0 SHF.R.S32.HI R11, RZ, 0x1f, R59 ;  /* 0x0000001fff0b0819 */ /* 0x000fe2000001143b */
[----:B01234-:R-:W-:-:S05]  /*2890*/  IMAD R50, R25, R76, RZ ;  /* 0x0000004c19327224 */ /* 0x01ffca00078e02ff */
        /* <DEDUP_REMOVED lines=11> */
[----:B------:R-:W1:Y:S03]  /*2950*/  LDC.64 R14, c[0x0][0x2e0] ;  /* 0x0000b800ff0e7b82 */ /* 0x000e660000000a00 */
[----:B------:R-:W-:-:S13]  /*2960*/  ISETP.GT.U32.AND P2, PT, R55, R83, PT ;  /* 0x000000533700720c */ /* 0x000fda0003f44070 */
[----:B------:R-:W-:-:S04]  /*2970*/  @!P2 IADD3 R83, R83, -R78, RZ ;  /* 0x8000004e5353a210 */ /* 0x000fc80007ffe0ff */
[----:B------:R-:W-:Y:S01]  /*2980*/  ISETP.GT.U32.AND P2, PT, R55, R83, PT ;  /* 0x000000533700720c */ /* 0x000fe20003f44070 */
[----:B-1----:R-:W-:-:S12]  /*2990*/  IMAD.WIDE R14, R63, 0x2, R14 ;  /* 0x000000023f0e7825 */ /* 0x002fd800078e020e */
[----:B------:R-:W-:-:S04]  /*29a0*/  @!P2 IMAD.IADD R83, R83, 0x1, -R78 ;  /* 0x000000015353a824 */ /* 0x000fc800078e0a4e */
[----:B------:R-:W-:Y:S01]  /*29b0*/  @!P3 IMAD.MOV R83, RZ, RZ, -R83 ;  /* 0x000000ffff53b224 */ /* 0x000fe200078e0a53 */
[----:B------:R-:W-:-:S04]  /*29c0*/  @!P4 LOP3.LUT R83, RZ, R76, RZ, 0x33, !PT ;  /* 0x0000004cff53c212 */ /* 0x000fc800078e33ff */
[----:B0-----:R-:W-:Y:S02]  /*29d0*/  SHF.R.S32.HI R13, RZ, 0x1f, R83 ;  /* 0x0000001fff0d7819 */ /* 0x001fe40000011453 */
[----:B------:R-:W-:-:S04]  /*29e0*/  IADD3 R51, P2, R83, R50, RZ ;  /* 0x0000003253337210 */ /* 0x000fc80007f5e0ff */
[----:B------:R-:W-:Y:S02]  /*29f0*/  LEA.HI.X.SX32 R50, R50, R13, 0x1, P2 ;  /* 0x0000000d32327211 */ /* 0x000fe400010f0eff */
[----:B------:R-:W-:Y:S02]  /*2a00*/  ISETP.GE.AND P2, PT, R59, UR41, PT ;  /* 0x000000293b007c0c */ /* 0x000fe4000bf46270 */
[----:B------:R-:W-:-:S04]  /*2a10*/  LEA R12, P3, R51, UR8, 0x2 ;  /* 0x00000008330c7c11 */ /* 0x000fc8000f8610ff */
[----:B------:R-:W-:-:S07]  /*2a20*/  LEA.HI.X R13, R51, UR9, R50, 0x2, P3 ;  /* 0x00000009330d7c11 */ /* 0x000fce00098f1432 */
[----:B------:R-:W-:Y:S05]  /*2a30*/  @P2 BRA `(.L_x_322) ;  /* 0x0000000000582947 */ /* 0x000fea0003800000 */
[----:B------:R-:W2:Y:S01]  /*2a40*/  LDG.E R50, desc[UR36][R12.64] ;  /* 0x000000240c327981 */ /* 0x000ea2000c1e1900 */
[----:B------:R-:W-:Y:S01]  /*2a50*/  SHF.L.U32 R78, R83, 0x3, RZ ;  /* 0x00000003534e7819 */ /* 0x000fe200000006ff */
[----:B--2---:R-:W-:-:S04]  /*2a60*/  IMAD R50, R50, UR12, RZ ;  /* 0x0000000c32327c24 */ /* 0x004fc8000f8e02ff */
[----:B------:R-:W-:-:S04]  /*2a70*/  IMAD.SHL.U32 R51, R50, 0x80, RZ ;  /* 0x0000008032337824 */ /* 0x000fc800078e00ff */
[----:B------:R-:W-:-:S05]  /*2a80*/  IMAD R51, R51, R76, R78 ;  /* 0x0000004c33337224 */ /* 0x000fca00078e024e */
[----:B------:R-:W-:-:S04]  /*2a90*/  IADD3 R64, P1, R58, R51, RZ ;  /* 0x000000333a407210 */ /* 0x000fc80007f3e0ff */
[----:B------:R-:W-:Y:S02]  /*2aa0*/  LEA.HI.X.SX32 R51, R51, R61, 0x1, P1 ;  /* 0x0000003d33337211 */ /* 0x000fe400008f0eff */
[----:B------:R-:W-:-:S04]  /*2ab0*/  LEA R50, P1, R64, UR10, 0x1 ;  /* 0x0000000a40327c11 */ /* 0x000fc8000f8208ff */
[----:B------:R-:W-:-:S05]  /*2ac0*/  LEA.HI.X R51, R64, UR11, R51, 0x1, P1 ;  /* 0x0000000b40337c11 */ /* 0x000fca00088f0c33 */
[----:B------:R0:W5:Y:S01]  /*2ad0*/  LDG.E R64, desc[UR36][R50.64] ;  /* 0x0000002432407981 */ /* 0x000162000c1e1900 */
[----:B------:R-:W-:-:S06]  /*2ae0*/  UISETP.NE.AND UP0, UPT, UR5, URZ, UPT ;  /* 0x0000003f0500728c */ /* 0x000fcc000bf05270 */
[----:B------:R-:W-:-:S13]  /*2af0*/  PLOP3.LUT P1, PT, PT, PT, UP0, 0x80, 0x0 ;  /* 0x000000000000781c */ /* 0x000fda0003f2f008 */
[----:B0-----:R-:W-:Y:S05]  /*2b00*/  @P1 BRA `(.L_x_322) ;  /* 0x0000000000241947 */ /* 0x001fea0003800000 */
[----:B------:R-:W-:-:S13]  /*2b10*/  ISETP.NE.AND P5, PT, R2, RZ, PT ;  /* 0x000000ff0200720c */ /* 0x000fda0003fa5270 */
[----:B------:R-:W2:Y:S01]  /*2b20*/  @P5 LDG.E R85, desc[UR36][R46.64] ;  /* 0x000000242e555981 */ /* 0x000ea2000c1e1900 */
[----:B-----5:R-:W-:Y:S01]  /*2b30*/  HFMA2.MMA R64, R64, 1, 1, R34 ;  /* 0x3c003c0040407835 */ /* 0x020fe20000000022 */
[----:B------:R-:W-:-:S04]  /*2b40*/  IADD3 R51, P3, R57, R78, RZ ;  /* 0x0000004e39337210 */ /* 0x000fc80007f7e0ff */
[----:B------:R-:W-:Y:S02]  /*2b50*/  LEA.HI.X.SX32 R78, R78, R60, 0x1, P3 ;  /* 0x0000003c4e4e7211 */ /* 0x000fe400018f0eff */
[----:B------:R-:W-:-:S04]  /*2b60*/  LEA R50, P3, R51, UR10, 0x1 ;  /* 0x0000000a33327c11 */ /* 0x000fc8000f8608ff */
[----:B------:R-:W-:Y:S01]  /*2b70*/  LEA.HI.X R51, R51, UR11, R78, 0x1, P3 ;  /* 0x0000000b33337c11 */ /* 0x000fe200098f0c4e */
[----:B--2---:R-:W-:-:S05]  /*2b80*/  @P5 HMUL2 R64, R64, R85 ;  /* 0x0000005540405232 */ /* 0x004fca0000000000 */
[----:B------:R0:W-:Y:S03]  /*2b90*/  STG.E desc[UR36][R50.64], R64 ;  /* 0x0000004032007986 */ /* 0x0001e6000c101924 */
.L_x_322:
[----:B------:R-:W-:Y:S05]  /*2ba0*/  BSYNC B1 ;  /* 0x0000000000017941 */ /* 0x000fea0003800000 */
.L_x_321:
[----:B------:R-:W-:Y:S04]  /*2bb0*/  BSSY B1, `(.L_x_323) ;  /* 0x0000019000017945 */ /* 0x000fe80003800000 */
[----:B------:R-:W-:Y:S05]  /*2bc0*/  @P2 BRA `(.L_x_324) ;  /* 0x00000000005c2947 */ /* 0x000fea0003800000 */
[----:B0-----:R-:W2:Y:S01]  /*2bd0*/  LDG.E R50, desc[UR36][R12.64] ;  /* 0x000000240c327981 */ /* 0x001ea2000c1e1900 */
        /* <DEDUP_REMOVED lines=12> */
[----:B-1----:R-:W-:Y:S05]  /*2ca0*/  @P1 BRA `(.L_x_324) ;  /* 0x0000000000241947 */ /* 0x002fea0003800000 */
[----:B------:R-:W-:-:S13]  /*2cb0*/  ISETP.NE.AND P4, PT, R2, RZ, PT ;  /* 0x000000ff0200720c */ /* 0x000fda0003f85270 */
[----:B------:R-:W2:Y:S01]  /*2cc0*/  @P4 LDG.E R80, desc[UR36][R14.64] ;  /* 0x000000240e504981 */ /* 0x000ea2000c1e1900 */
[----:B------:R-:W-:Y:S01]  /*2cd0*/  IADD3 R51, P3, R57, R78, RZ ;  /* 0x0000004e39337210 */ /* 0x000fe20007f7e0ff */
[----:B-----5:R-:W-:-:S03]  /*2ce0*/  HADD2 R65, R65, R35 ;  /* 0x0000002341417230 */ /* 0x020fc60000000000 */
[----:B------:R-:W-:Y:S02]  /*2cf0*/  LEA.HI.X.SX32 R78, R78, R60, 0x1, P3 ;  /* 0x0000003c4e4e7211 */ /* 0x000fe400018f0eff */
[----:B------:R-:W-:-:S04]  /*2d00*/  LEA R50, P3, R51, UR10, 0x1 ;  /* 0x0000000a33327c11 */ /* 0x000fc8000f8608ff */
[----:B------:R-:W-:Y:S01]  /*2d10*/  LEA.HI.X R51, R51, UR11, R78, 0x1, P3 ;  /* 0x0000000b33337c11 */ /* 0x000fe200098f0c4e */
[----:B--2---:R-:W-:-:S07]  /*2d20*/  @P4 HFMA2.MMA R65, R65, R80, -RZ ;  /* 0x0000005041414235 */ /* 0x004fce00001000ff */
[----:B------:R1:W-:Y:S04]  /*2d30*/  STG.E desc[UR36][R50.64], R65 ;  /* 0x0000004132007986 */ /* 0x0003e8000c101924 */
.L_x_324:
[----:B------:R-:W-:Y:S05]  /*2d40*/  BSYNC B1 ;  /* 0x0000000000017941 */ /* 0x000fea0003800000 */
.L_x_323:
[----:B------:R-:W-:Y:S04]  /*2d50*/  BSSY B1, `(.L_x_325) ;  /* 0x0000019000017945 */ /* 0x000fe80003800000 */
[----:B------:R-:W-:Y:S05]  /*2d60*/  @P2 BRA `(.L_x_326) ;  /* 0x00000000005c2947 */ /* 0x000fea0003800000 */
[----:B01----:R-:W2:Y:S01]  /*2d70*/  LDG.E R50, desc[UR36][R12.64] ;  /* 0x000000240c327981 */ /* 0x003ea2000c1e1900 */
        /* <DEDUP_REMOVED lines=12> */
[----:B--2---:R-:W-:Y:S05]  /*2e40*/  @P1 BRA `(.L_x_326) ;  /* 0x0000000000241947 */ /* 0x004fea0003800000 */
[----:B------:R-:W-:-:S13]  /*2e50*/  ISETP.NE.AND P4, PT, R2, RZ, PT ;  /* 0x000000ff0200720c */ /* 0x000fda0003f85270 */
[----:B------:R-:W2:Y:S01]  /*2e60*/  @P4 LDG.E R85, desc[UR36][R14.64+0x10] ;  /* 0x000010240e554981 */ /* 0x000ea2000c1e1900 */
[----:B------:R-:W-:Y:S01]  /*2e70*/  IADD3 R51, P3, R57, R78, RZ ;  /* 0x0000004e39337210 */ /* 0x000fe20007f7e0ff */
[----:B-----5:R-:W-:-:S03]  /*2e80*/  HADD2 R66, R66, R36 ;  /* 0x0000002442427230 */ /* 0x020fc60000000000 */
[----:B------:R-:W-:Y:S02]  /*2e90*/  LEA.HI.X.SX32 R78, R78, R60, 0x1, P3 ;  /* 0x0000003c4e4e7211 */ /* 0x000fe400018f0eff */
[----:B------:R-:W-:-:S04]  /*2ea0*/  LEA R50, P3, R51, UR10, 0x1 ;  /* 0x0000000a33327c11 */ /* 0x000fc8000f8608ff */
[----:B------:R-:W-:Y:S01]  /*2eb0*/  LEA.HI.X R51, R51, UR11, R78, 0x1, P3 ;  /* 0x0000000b33337c11 */ /* 0x000fe200098f0c4e */
[----:B--2---:R-:W-:-:S05]  /*2ec0*/  @P4 HMUL2 R66, R66, R85 ;  /* 0x0000005542424232 */ /* 0x004fca0000000000 */
[----:B------:R2:W-:Y:S03]  /*2ed0*/  STG.E desc[UR36][R50.64], R66 ;  /* 0x0000004232007986 */ /* 0x0005e6000c101924 */
.L_x_326:
[----:B------:R-:W-:Y:S05]  /*2ee0*/  BSYNC B1 ;  /* 0x0000000000017941 */ /* 0x000fea0003800000 */
.L_x_325:
[----:B------:R-:W-:Y:S04]  /*2ef0*/  BSSY B1, `(.L_x_327) ;  /* 0x0000019000017945 */ /* 0x000fe80003800000 */
[----:B------:R-:W-:Y:S05]  /*2f00*/  @P2 BRA `(.L_x_328) ;  /* 0x00000000005c2947 */ /* 0x000fea0003800000 */
[----:B012---:R-:W2:Y:S01]  /*2f10*/  LDG.E R50, desc[UR36][R12.64] ;  /* 0x000000240c327981 */ /* 0x007ea2000c1e1900 */
        /* <DEDUP_REMOVED lines=12> */
[----:B---3--:R-:W-:Y:S05]  /*2fe0*/  @P1 BRA `(.L_x_328) ;  /* 0x0000000000241947 */ /* 0x008fea0003800000 */
        /* <DEDUP_REMOVED lines=9> */
.L_x_328:
[----:B------:R-:W-:Y:S05]  /*3080*/  BSYNC B1 ;  /* 0x0000000000017941 */ /* 0x000fea0003800000 */
.L_x_327:
[----:B------:R-:W-:Y:S04]  /*3090*/  BSSY B1, `(.L_x_329) ;  /* 0x0000019000017945 */ /* 0x000fe80003800000 */
[----:B------:R-:W-:Y:S05]  /*30a0*/  @P2 BRA `(.L_x_330) ;  /* 0x00000000005c2947 */ /* 0x000fea0003800000 */
[----:B0123--:R-:W2:Y:S01]  /*30b0*/  LDG.E R50, desc[UR36][R12.64] ;  /* 0x000000240c327981 */ /* 0x00fea2000c1e1900 */
        /* <DEDUP_REMOVED lines=12> */
[----:B----4-:R-:W-:Y:S05]  /*3180*/  @P1 BRA `(.L_x_330) ;  /* 0x0000000000241947 */ /* 0x010fea0003800000 */
        /* <DEDUP_REMOVED lines=9> */
.L_x_330:
[----:B------:R-:W-:Y:S05]  /*3220*/  BSYNC B1 ;  /* 0x0000000000017941 */ /* 0x000fea0003800000 */
.L_x_329:
[----:B------:R-:W-:Y:S04]  /*3230*/  BSSY B1, `(.L_x_331) ;  /* 0x0000019000017945 */ /* 0x000fe80003800000 */
[----:B------:R-:W-:Y:S05]  /*3240*/  @P2 BRA `(.L_x_332) ;  /* 0x00000000005c2947 */ /* 0x000fea0003800000 */
[----:B01234-:R-:W2:Y:S01]  /*3250*/  LDG.E R50, desc[UR36][R12.64] ;  /* 0x000000240c327981 */ /* 0x01fea2000c1e1900 */
[----:B------:R-:W-:-:S04]  /*3260*/  IMAD R51, R76, 0x5, R83 ;  /* 0x000000054c337824 */ /* 0x000fc800078e0253 */
[----:B------:R-:W-:Y:S02]  /*3270*/  IMAD.SHL.U32 R78, R51, 0x8, RZ ;  /* 0x00000008334e7824 */ /* 0x000fe400078e00ff */
        /* <DEDUP_REMOVED lines=20> */
.L_x_332:
[----:B------:R-:W-:Y:S05]  /*33c0*/  BSYNC B1 ;  /* 0x0000000000017941 */ /* 0x000fea0003800000 */
.L_x_331:
[----:B------:R-:W-:Y:S04]  /*33d0*/  BSSY B1, `(.L_x_333) ;  /* 0x0000019000017945 */ /* 0x000fe80003800000 */
[----:B------:R-:W-:Y:S05]  /*33e0*/  @P2 BRA `(.L_x_334) ;  /* 0x00000000005c2947 */ /* 0x000fea0003800000 */
[----:B01234-:R-:W2:Y:S01]  /*33f0*/  LDG.E R50, desc[UR36][R12.64] ;  /* 0x000000240c327981 */ /* 0x01fea2000c1e1900 */
        /* <DEDUP_REMOVED lines=22> */
.L_x_334:
[----:B------:R-:W-:Y:S05]  /*3560*/  BSYNC B1 ;  /* 0x0000000000017941 */ /* 0x000fea0003800000 */
.L_x_333:
[----:B------:R-:W-:Y:S04]  /*3570*/  BSSY B1, `(.L_x_335) ;  /* 0x0000019000017945 */ /* 0x000fe80003800000 */
[----:B------:R-:W-:Y:S05]  /*3580*/  @P2 BRA `(.L_x_336) ;  /* 0x00000000005c2947 */ /* 0x000fea0003800000 */
[----:B01234-:R-:W2:Y:S01]  /*3590*/  LDG.E R50, desc[UR36][R12.64] ;  /* 0x000000240c327981 */ /* 0x01fea2000c1e1900 */
        /* <DEDUP_REMOVED lines=22> */
.L_x_336:
[----:B------:R-:W-:Y:S05]  /*3700*/  BSYNC B1 ;  /* 0x0000000000017941 */ /* 0x000fea0003800000 */
.L_x_335:
        /* <DEDUP_REMOVED lines=25> */
.L_x_338:
[----:B------:R-:W-:Y:S05]  /*38a0*/  BSYNC B1 ;  /* 0x0000000000017941 */ /* 0x000fea0003800000 */
.L_x_337:
[----:B------:R-:W-:Y:S04]  /*38b0*/  BSSY B1, `(.L_x_339) ;  /* 0x0000019000017945 */ /* 0x000fe80003800000 */
[----:B------:R-:W-:Y:S05]  /*38c0*/  @P2 BRA `(.L_x_340) ;  /* 0x00000000005c2947 */ /* 0x000fea0003800000 */
[----:B------:R-:W2:Y:S02]  /*38d0*/  LDG.E R3, desc[UR36][R12.64] ;  /* 0x000000240c037981 */ /* 0x000ea4000c1e1900 */
[----:B01234-:R-:W-:-:S04]  /*38e0*/  IMAD R50, R76, 0x9, R83 ;  /* 0x000000094c327824 */ /* 0x01ffc800078e0253 */
[----:B------:R-:W-:Y:S02]  /*38f0*/  IMAD.SHL.U32 R78, R50, 0x8, RZ ;  /* 0x00000008324e7824 */ /* 0x000fe400078e00ff */
[----:B------:R-:W-:-:S04]  /*3900*/  IMAD R3, R3, UR12, RZ ;  /* 0x0000000c03037c24 */ /* 0x000fc8000f8e02ff */
        /* <DEDUP_REMOVED lines=19> */
.L_x_340:
[----:B------:R-:W-:Y:S05]  /*3a40*/  BSYNC B1 ;  /* 0x0000000000017941 */ /* 0x000fea0003800000 */
.L_x_339:
        /* <DEDUP_REMOVED lines=25> */
.L_x_342:
[----:B------:R-:W-:Y:S05]  /*3be0*/  BSYNC B1 ;  /* 0x0000000000017941 */ /* 0x000fea0003800000 */
.L_x_341:
        /* <DEDUP_REMOVED lines=25> */
.L_x_344:
[----:B------:R-:W-:Y:S05]  /*3d80*/  BSYNC B1 ;  /* 0x0000000000017941 */ /* 0x000fea0003800000 */
.L_x_343:
        /* <DEDUP_REMOVED lines=25> */
.L_x_346:
[----:B------:R-:W-:Y:S05]  /*3f20*/  BSYNC B1 ;  /* 0x0000000000017941 */ /* 0x000fea0003800000 */
.L_x_345:
        /* <DEDUP_REMOVED lines=25> */
.L_x_348:
[----:B------:R-:W-:Y:S05]  /*40c0*/  BSYNC B1 ;  /* 0x0000000000017941 */ /* 0x000fea0003800000 */
.L_x_347:
        /* <DEDUP_REMOVED lines=25> */
.L_x_350:
[----:B------:R-:W-:Y:S05]  /*4260*/  BSYNC B1 ;  /* 0x0000000000017941 */ /* 0x000fea0003800000 */
.L_x_349:
[----:B------:R-:W-:Y:S04]  /*4270*/  BSSY B1, `(.L_x_351) ;  /* 0x0000019000017945 */ /* 0x000fe80003800000 */
[----:B------:R-:W-:Y:S05]  /*4280*/  @P2 BRA `(.L_x_352) ;  /* 0x00000000005c2947 */ /* 0x000fea0003800000 */
[----:B------:R-:W0:Y:S01]  /*4290*/  LDG.E R12, desc[UR36][R12.64] ;  /* 0x000000240c0c7981 */ /* 0x000e22000c1e1900 */
[----:B------:R-:W-:-:S04]  /*42a0*/  IMAD R83, R76, 0xf, R83 ;  /* 0x0000000f4c537824 */ /* 0x000fc800078e0253 */
[----:B------:R-:W-:Y:S02]  /*42b0*/  IMAD.SHL.U32 R83, R83, 0x8, RZ ;  /* 0x0000000853537824 */ /* 0x000fe400078e00ff */
[----:B01234-:R-:W-:-:S04]  /*42c0*/  IMAD R50, R12, UR12, RZ ;  /* 0x0000000c0c327c24 */ /* 0x01ffc8000f8e02ff */
        /* <DEDUP_REMOVED lines=19> */
.L_x_352:
[----:B------:R-:W-:Y:S05]  /*4400*/  BSYNC B1 ;  /* 0x0000000000017941 */ /* 0x000fea0003800000 */
.L_x_351:
[----:B0----5:R-:W-:Y:S01]  /*4410*/  HFMA2.MMA R12, R5, R64, -RZ ;  /* 0x00000040050c7235 */ /* 0x021fe200001000ff */
[----:B------:R-:W-:Y:S01]  /*4420*/  UMOV UR4, 0xffffffff ;  /* 0xffffffff00047882 */ /* 0x000fe20000000000 */
[----:B------:R-:W-:Y:S02]  /*4430*/  LOP3.LUT P2, RZ, R19, 0x3, RZ, 0xc0, !PT ;  /* 0x0000000313ff7812 */ /* 0x000fe4000784c0ff */
[----:B------:R-:W-:-:S04]  /*4440*/  ISETP.NE.AND P0, PT, R11, RZ, P0 ;  /* 0x000000ff0b00720c */ /* 0x000fc80000705270 */
[----:B------:R-:W-:-:S10]  /*4450*/  HFMA2.MMA R12, R6, R65, R12 ;  /* 0x00000041060c7235 */ /* 0x000fd4000000000c */
[----:B------:R-:W-:-:S06]  /*4460*/  HFMA2 R12, R7, R66, R12 ;  /* 0x00000042070c7231 */ /* 0x000fcc000000000c */
        /* <DEDUP_REMOVED lines=13> */
[--C-:B------:R-:W-:Y:S02]  /*4540*/  HADD2.F32 R13, -RZ, R15.reuse.H0_H0 ;  /* 0x2000000fff0d7230 */ /* 0x100fe40000004100 */
[----:B------:R-:W-:-:S05]  /*4550*/  HADD2.F32 R12, -RZ, R15.H1_H1 ;  /* 0x3000000fff0c7230 */ /* 0x000fca0000004100 */
[----:B------:R-:W-:Y:S01]  /*4560*/  FADD.FTZ R13, R13, R12 ;  /* 0x0000000c0d0d7221 */ /* 0x000fe20000010000 */
[----:B------:R-:W-:Y:S06]  /*4570*/  BRA.DIV UR4, `(.L_x_353) ;  /* 0x0000004204707947 */ /* 0x000fec000b800000 */
[----:B------:R-:W0:Y:S02]  /*4580*/  SHFL.BFLY PT, R14, R13, 0x2, 0x1f ;  /* 0x0c401f000d0e7f89 */ /* 0x000e2400000e0000 */
[----:B0-----:R-:W-:-:S05]  /*4590*/  FADD.FTZ R13, R13, R14 ;  /* 0x0000000e0d0d7221 */ /* 0x001fca0000010000 */
[----:B------:R0:W0:Y:S02]  /*45a0*/  SHFL.BFLY PT, R14, R13, 0x1, 0x1f ;  /* 0x0c201f000d0e7f89 */ /* 0x00002400000e0000 */
.L_x_433:
[----:B------:R-:W-:Y:S01]  /*45b0*/  ISETP.GE.OR P2, PT, R59, UR41, P2 ;  /* 0x000000293b007c0c */ /* 0x000fe20009746670 */
[----:B0-----:R-:W-:Y:S01]  /*45c0*/  FADD.FTZ R14, R13, R14 ;  /* 0x0000000e0d0e7221 */ /* 0x001fe20000010000 */
[----:B------:R-:W-:Y:S03]  /*45d0*/  BSSY B1, `(.L_x_354) ;  /* 0x0000020000017945 */ /* 0x000fe60003800000 */
[----:B------:R-:W-:-:S08]  /*45e0*/  FMUL.FTZ R11, R14, UR13 ;  /* 0x0000000d0e0b7c20 */ /* 0x000fd00008410000 */
[----:B------:R-:W-:Y:S05]  /*45f0*/  @P2 BRA `(.L_x_355) ;  /* 0x0000000000742947 */ /* 0x000fea0003800000 */
[----:B------:R-:W0:Y:S01]  /*4600*/  LDC.64 R12, c[0x0][0x2d8] ;  /* 0x0000b600ff0c7b82 */ /* 0x000e220000000a00 */
[----:B------:R-:W-:-:S04]  /*4610*/  ISETP.NE.U32.AND P2, PT, RZ, UR14, PT ;  /* 0x0000000eff007c0c */ /* 0x000fc8000bf45070 */
[----:B------:R-:W-:-:S13]  /*4620*/  ISETP.NE.AND.EX P3, PT, RZ, UR15, PT, P2 ;  /* 0x0000000fff007c0c */ /* 0x000fda000bf65320 */
[----:B-1234-:R-:W1:Y:S01]  /*4630*/  @P3 LDC R51, c[0x0][0x2d0] ;  /* 0x0000b400ff333b82 */ /* 0x01ee620000000800 */
[----:B0-----:R-:W-:-:S04]  /*4640*/  ISETP.NE.U32.AND P2, PT, R12, RZ, PT ;  /* 0x000000ff0c00720c */ /* 0x001fc80003f45070 */
[----:B------:R-:W-:-:S03]  /*4650*/  ISETP.NE.AND.EX P2, PT, R13, RZ, PT, P2 ;  /* 0x000000ff0d00720c */ /* 0x000fc60003f45320 */
[----:B------:R-:W0:Y:S10]  /*4660*/  @P3 LDC.64 R12, c[0x0][0x2c8] ;  /* 0x0000b200ff0c3b82 */ /* 0x000e340000000a00 */
[----:B------:R-:W2:Y:S01]  /*4670*/  @P2 LDC.64 R14, c[0x0][0x2d8] ;  /* 0x0000b600ff0e2b82 */ /* 0x000ea20000000a00 */
[----:B-1----:R-:W-:-:S05]  /*4680*/  @P3 IMAD R50, R22, R51, UR40 ;  /* 0x0000002816323e24 */ /* 0x002fca000f8e0233 */
[----:B------:R-:W-:-:S05]  /*4690*/  @P3 IADD3 R50, R50, -0x1, RZ ;  /* 0xffffffff32323810 */ /* 0x000fca0007ffe0ff */
[----:B------:R-:W-:-:S04]  /*46a0*/  @P3 IMAD R51, R50, R51, R59 ;  /* 0x0000003332333224 */ /* 0x000fc800078e023b */
[----:B0-----:R-:W-:-:S06]  /*46b0*/  @P3 IMAD.WIDE R12, R51, 0x2, R12 ;  /* 0x00000002330c3825 */ /* 0x001fcc00078e020c */
[----:B------:R-:W3:Y:S01]  /*46c0*/  @P3 LDG.E.U16 R12, desc[UR36][R12.64] ;  /* 0x000000240c0c3981 */ /* 0x000ee2000c1e1500 */
[----:B--2---:R-:W-:-:S06]  /*46d0*/  @P2 IMAD.WIDE R14, R22, 0x2, R14 ;  /* 0x00000002160e2825 */ /* 0x004fcc00078e020e */
[----:B------:R-:W2:Y:S01]  /*46e0*/  @P2 LDG.E.U16 R14, desc[UR36][R14.64] ;  /* 0x000000240e0e2981 */ /* 0x000ea2000c1e1500 */
[----:B------:R-:W-:Y:S01]  /*46f0*/  IMAD.U32 R50, RZ, RZ, UR40 ;  /* 0x00000028ff327e24 */ /* 0x000fe2000f8e00ff */
[----:B------:R-:W-:-:S04]  /*4700*/  @P2 ISETP.GE.AND P4, PT, R59, R62, PT ;  /* 0x0000003e3b00220c */ /* 0x000fc80003f86270 */
[----:B------:R-:W-:Y:S02]  /*4710*/  @P2 IADD3 R51, R59, 0x1, -R50 ;  /* 0x000000013b332810 */ /* 0x000fe40007ffe832 */
[----:B------:R-:W-:-:S05]  /*4720*/  @P2 SEL R50, R17, RZ, !P4 ;  /* 0x000000ff11322207 */ /* 0x000fca0006000000 */
[----:B------:R-:W-:Y:S01]  /*4730*/  @P2 IMAD.IADD R51, R50, 0x1, R51 ;  /* 0x0000000132332824 */ /* 0x000fe200078e0233 */
[----:B------:R-:W-:-:S04]  /*4740*/  IADD3 R78, R59, -R4, RZ ;  /* 0x800000043b4e7210 */ /* 0x000fc80007ffe0ff */
[----:B------:R-:W-:Y:S02]  /*4750*/  @P2 I2FP.F32.S32 R76, R51 ;  /* 0x00000033004c2245 */ /* 0x000fe40000201400 */
[----:B------:R-:W-:Y:S01]  /*4760*/  LEA R78, R78, UR39, 0x2 ;  /* 0x000000274e4e7c11 */ /* 0x000fe2000f8e10ff */
[----:B---3--:R-:W-:-:S05]  /*4770*/  @P3 HADD2.F32 R50, -RZ, R12.H0_H0 ;  /* 0x2000000cff323230 */ /* 0x008fca0000004100 */
[----:B------:R-:W-:Y:S01]  /*4780*/  @P3 FADD.FTZ R11, R11, R50 ;  /* 0x000000320b0b3221 */ /* 0x000fe20000010000 */
[----:B--2---:R-:W-:-:S05]  /*4790*/  @P2 HADD2.F32 R12, -RZ, R14.H0_H0 ;  /* 0x2000000eff0c2230 */ /* 0x004fca0000004100 */
[----:B------:R-:W-:-:S05]  /*47a0*/  @P2 FFMA.FTZ R11, R76, R12, R11 ;  /* 0x0000000c4c0b2223 */ /* 0x000fca000001000b */
[----:B------:R0:W-:Y:S01]  /*47b0*/  STS [R78], R11 ;  /* 0x0000000b4e007388 */ /* 0x0001e20000000800 */
[----:B------:R-:W-:-:S07]  /*47c0*/  @!P0 FMNMX.FTZ R0, R0, R11, !PT ;  /* 0x0000000b00008209 */ /* 0x000fce0007810000 */
.L_x_355:
[----:B------:R-:W-:Y:S05]  /*47d0*/  BSYNC B1 ;  /* 0x0000000000017941 */ /* 0x000fea0003800000 */
.L_x_354:
[----:B------:R-:W-:-:S05]  /*47e0*/  VIADD R59, R59, 0x10 ;  /* 0x000000103b3b7836 */ /* 0x000fca0000000000 */
[----:B------:R-:W-:-:S13]  /*47f0*/  ISETP.GE.AND P0, PT, R59, R33, PT ;  /* 0x000000213b00720c */ /* 0x000fda0003f06270 */
[----:B------:R-:W-:Y:S05]  /*4800*/  @!P0 BRA `(.L_x_356) ;  /* 0xffffffe0000c8947 */ /* 0x000fea000383ffff */
.L_x_320:
[----:B------:R-:W-:Y:S05]  /*4810*/  BSYNC B0 ;  /* 0x0000000000007941 */ /* 0x000fea0003800000 */
.L_x_319:
[----:B------:R-:W-:Y:S01]  /*4820*/  UMOV UR4, 0xffffffff ;  /* 0xffffffff00047882 */ /* 0x000fe20000000000 */
[----:B------:R-:W-:Y:S02]  /*4830*/  SHF.R.S32.HI R6, RZ, 0x1f, R19 ;  /* 0x0000001fff067819 */ /* 0x000fe40000011413 */
[----:B------:R-:W-:Y:S05]  /*4840*/  BRA.DIV UR4, `(.L_x_357) ;  /* 0x0000003e04fc7947 */ /* 0x000fea000b800000 */
[----:B------:R-:W5:Y:S02]  /*4850*/  SHFL.BFLY PT, R14, R0, 0x10, 0x1f ;  /* 0x0e001f00000e7f89 */ /* 0x000f6400000e0000 */
[----:B-----5:R-:W-:-:S05]  /*4860*/  FMNMX.FTZ R13, R14, R0, !PT ;  /* 0x000000000e0d7209 */ /* 0x020fca0007810000 */
[----:B------:R-:W1:Y:S02]  /*4870*/  SHFL.BFLY PT, R14, R13, 0x8, 0x1f ;  /* 0x0d001f000d0e7f89 */ /* 0x000e6400000e0000 */
[----:B-1----:R-:W-:-:S05]  /*4880*/  FMNMX.FTZ R3, R13, R14, !PT ;  /* 0x0000000e0d037209 */ /* 0x002fca0007810000 */
[----:B------:R1:W0:Y:S02]  /*4890*/  SHFL.BFLY PT, R14, R3, 0x4, 0x1f ;  /* 0x0c801f00030e7f89 */ /* 0x00022400000e0000 */
.L_x_438:
[----:B------:R-:W-:Y:S01]  /*48a0*/  LEA.HI R0, R6, R19, RZ, 0x5 ;  /* 0x0000001306007211 */ /* 0x000fe200078f28ff */
[----:B------:R-:W-:Y:S05]  /*48b0*/  WARPSYNC.ALL ;  /* 0x0000000000007948 */ /* 0x000fea0003800000 */
[----:B------:R-:W-:Y:S02]  /*48c0*/  LOP3.LUT R6, R0, 0xffffffe0, RZ, 0xc0, !PT ;  /* 0xffffffe000067812 */ /* 0x000fe400078ec0ff */
[----:B01----:R-:W-:-:S03]  /*48d0*/  FMNMX.FTZ R3, R3, R14, !PT ;  /* 0x0000000e03037209 */ /* 0x003fc60007810000 */
        /* <DEDUP_REMOVED lines=10> */
[----:B------:R-:W-:-:S04]  /*4980*/  IMAD.MOV.U32 R8, RZ, RZ, RZ ;  /* 0x000000ffff087224 */ /* 0x000fc800078e00ff */
[----:B------:R-:W-:Y:S01]  /*4990*/  ULDC UR6, c[0x0][0x284] ;  /* 0x0000a10000067ab9 */ /* 0x000fe20000000800 */
[----:B------:R-:W-:Y:S01]  /*49a0*/  ULDC.64 UR8, c[0x0][0x2b0] ;  /* 0x0000ac0000087ab9 */ /* 0x000fe20000000a00 */
[----:B------:R-:W-:Y:S06]  /*49b0*/  BSSY B0, `(.L_x_358) ;  /* 0x000007b000007945 */ /* 0x000fec0003800000 */
[----:B0-----:R-:W0:Y:S01]  /*49c0*/  @!P0 S2R R3, SR_CgaCtaId ;  /* 0x0000000000038919 */ /* 0x001e220000008800 */
[----:B------:R-:W-:-:S04]  /*49d0*/  @!P0 MOV R0, 0x400 ;  /* 0x0000040000008802 */ /* 0x000fc80000000f00 */
[----:B0-----:R-:W-:Y:S01]  /*49e0*/  @!P0 LEA R5, R3, R0, 0x18 ;  /* 0x0000000003058211 */ /* 0x001fe200078ec0ff */
[----:B------:R-:W-:-:S04]  /*49f0*/  IMAD.MOV.U32 R3, RZ, RZ, -0x800001 ;  /* 0xff7fffffff037424 */ /* 0x000fc800078e00ff */
[----:B------:R-:W-:-:S05]  /*4a00*/  @!P0 IMAD R6, R6, 0x4, R5 ;  /* 0x0000000406068824 */ /* 0x000fca00078e0205 */
[----:B------:R-:W0:Y:S04]  /*4a10*/  @!P0 LDS R3, [R6] ;  /* 0x0000000006038984 */ /* 0x000e280000000800 */
[----:B0-----:R-:W0:Y:S02]  /*4a20*/  SHFL.BFLY PT, R0, R3, 0x1, 0x1f ;  /* 0x0c201f0003007f89 */ /* 0x001e2400000e0000 */
[----:B0-----:R-:W-:Y:S02]  /*4a30*/  FMNMX.FTZ R5, R0, R3, !PT ;  /* 0x0000000300057209 */ /* 0x001fe40007810000 */
[----:B------:R-:W-:-:S03]  /*4a40*/  IADD3 R0, R19, R4, RZ ;  /* 0x0000000413007210 */ /* 0x000fc60007ffe0ff */
[----:B----4-:R0:W1:Y:S01]  /*4a50*/  SHFL.IDX PT, R12, R5, RZ, 0x1f ;  /* 0x00001fff050c7589 */ /* 0x01006200000e0000 */
[----:B------:R-:W-:-:S13]  /*4a60*/  ISETP.GE.AND P2, PT, R0, UR40, PT ;  /* 0x0000002800007c0c */ /* 0x000fda000bf46270 */
[----:B0-----:R-:W-:Y:S05]  /*4a70*/  @P2 BRA `(.L_x_359) ;  /* 0x0000000400b82947 */ /* 0x001fea0003800000 */
[----:B------:R-:W-:Y:S01]  /*4a80*/  LOP3.LUT R6, RZ, R4, RZ, 0x33, !PT ;  /* 0x00000004ff067212 */ /* 0x000fe200078e33ff */
[----:B------:R-:W-:Y:S01]  /*4a90*/  BSSY B1, `(.L_x_360) ;  /* 0x0000024000017945 */ /* 0x000fe20003800000 */
[----:B------:R-:W-:Y:S01]  /*4aa0*/  IMAD.MOV.U32 R8, RZ, RZ, RZ ;  /* 0x000000ffff087224 */ /* 0x000fe200078e00ff */
[----:B------:R-:W-:Y:S02]  /*4ab0*/  MOV R9, R0 ;  /* 0x0000000000097202 */ /* 0x000fe40000000f00 */
[----:B------:R-:W-:-:S04]  /*4ac0*/  IADD3 R3, -R19, UR40, R6 ;  /* 0x0000002813037c10 */ /* 0x000fc8000fffe106 */
[----:B------:R-:W-:-:S04]  /*4ad0*/  LEA.HI R5, R3, 0x1, RZ, 0x1a ;  /* 0x0000000103057811 */ /* 0x000fc800078fd0ff */
[----:B------:R-:W-:-:S13]  /*4ae0*/  LOP3.LUT P0, R5, R5, 0x3, RZ, 0xc0, !PT ;  /* 0x0000000305057812 */ /* 0x000fda000780c0ff */
[----:B------:R-:W-:Y:S05]  /*4af0*/  @!P0 BRA `(.L_x_361) ;  /* 0x0000000000748947 */ /* 0x000fea0003800000 */
[----:B------:R-:W-:Y:S01]  /*4b00*/  ULDC.64 UR4, c[0x0][0x2b0] ;  /* 0x0000ac0000047ab9 */ /* 0x000fe20000000a00 */
[----:B------:R-:W-:Y:S01]  /*4b10*/  IMAD.MOV.U32 R8, RZ, RZ, RZ ;  /* 0x000000ffff087224 */ /* 0x000fe200078e00ff */
[----:B------:R-:W-:Y:S01]  /*4b20*/  ISETP.NE.U32.AND P0, PT, RZ, UR4, PT ;  /* 0x00000004ff007c0c */ /* 0x000fe2000bf05070 */
[----:B------:R-:W-:-:S03]  /*4b30*/  IMAD.MOV.U32 R9, RZ, RZ, R0 ;  /* 0x000000ffff097224 */ /* 0x000fc600078e0000 */
[----:B------:R-:W-:-:S13]  /*4b40*/  ISETP.NE.AND.EX P0, PT, RZ, UR5, PT, P0 ;  /* 0x00000005ff007c0c */ /* 0x000fda000bf05300 */
.L_x_365:
[----:B0-----:R-:W-:Y:S01]  /*4b50*/  IMAD.IADD R6, R9, 0x1, -R4 ;  /* 0x0000000109067824 */ /* 0x001fe200078e0a04 */
[----:B------:R-:W-:Y:S01]  /*4b60*/  IADD3 R5, R5, -0x1, RZ ;  /* 0xffffffff05057810 */ /* 0x000fe20007ffe0ff */
[----:B------:R-:W-:Y:S03]  /*4b70*/  BSSY B2, `(.L_x_362) ;  /* 0x0000011000027945 */ /* 0x000fe60003800000 */
[----:B------:R-:W-:Y:S02]  /*4b80*/  ISETP.NE.AND P3, PT, R5, RZ, PT ;  /* 0x000000ff0500720c */ /* 0x000fe40003f65270 */
[----:B----4-:R-:W-:Y:S01]  /*4b90*/  LEA R10, R6, UR39, 0x2 ;  /* 0x00000027060a7c11 */ /* 0x010fe2000f8e10ff */
[----:B------:R-:W-:Y:S10]  /*4ba0*/  @!P0 BRA `(.L_x_363) ;  /* 0x0000000000248947 */ /* 0x000ff40003800000 */
[----:B------:R-:W-:Y:S01]  /*4bb0*/  IMAD R6, R25, UR6, RZ ;  /* 0x0000000619067c24 */ /* 0x000fe2000f8e02ff */
[----:B------:R-:W-:-:S04]  /*4bc0*/  SHF.R.S32.HI R7, RZ, 0x1f, R9 ;  /* 0x0000001fff077819 */ /* 0x000fc80000011409 */
[--C-:B------:R-:W-:Y:S02]  /*4bd0*/  SHF.R.S32.HI R14, RZ, 0x1f, R6.reuse ;  /* 0x0000001fff0e7819 */ /* 0x100fe40000011406 */
[----:B------:R-:W-:-:S04]  /*4be0*/  IADD3 R6, P4, P5, R9, UR8, R6 ;  /* 0x0000000809067c10 */ /* 0x000fc8000fd9e006 */
[----:B------:R-:W-:-:S05]  /*4bf0*/  IADD3.X R7, R7, UR9, R14, P4, P5 ;  /* 0x0000000907077c10 */ /* 0x000fca000a7ea40e */
[----:B------:R-:W4:Y:S02]  /*4c00*/  LDG.E.U8 R6, desc[UR36][R6.64] ;  /* 0x0000002406067981 */ /* 0x000f24000c1e1100 */
[----:B----4-:R-:W-:-:S13]  /*4c10*/  ISETP.NE.AND P4, PT, R6, RZ, PT ;  /* 0x000000ff0600720c */ /* 0x010fda0003f85270 */
[----:B------:R-:W-:Y:S01]  /*4c20*/  @P4 IMAD.MOV.U32 R11, RZ, RZ, RZ ;  /* 0x000000ffff0b4224 */ /* 0x000fe200078e00ff */
[----:B------:R-:W-:Y:S06]  /*4c30*/  @P4 BRA `(.L_x_364) ;  /* 0x0000000000104947 */ /* 0x000fec0003800000 */
.L_x_363:
[----:B------:R-:W1:Y:S02]  /*4c40*/  LDS R6, [R10] ;  /* 0x000000000a067984 */ /* 0x000e640000000800 */
[----:B-1----:R-:W-:-:S04]  /*4c50*/  FADD.FTZ R6, -R12, R6 ;  /* 0x000000060c067221 */ /* 0x002fc80000010100 */
[----:B------:R-:W-:-:S04]  /*4c60*/  FMUL.FTZ R6, R6, 1.4426950216293334961 ;  /* 0x3fb8aa3b06067820 */ /* 0x000fc80000410000 */
[----:B------:R0:W4:Y:S03]  /*4c70*/  MUFU.EX2 R11, R6 ;  /* 0x00000006000b7308 */ /* 0x0001260000000800 */
.L_x_364:
[----:B------:R-:W-:Y:S05]  /*4c80*/  BSYNC B2 ;  /* 0x0000000000027941 */ /* 0x000fea0003800000 */
.L_x_362:
[----:B----4-:R4:W-:Y:S01]  /*4c90*/  STS [R10], R11 ;  /* 0x0000000b0a007388 */ /* 0x0109e20000000800 */
[----:B------:R-:W-:Y:S01]  /*4ca0*/  FADD.FTZ R8, R11, R8 ;  /* 0x000000080b087221 */ /* 0x000fe20000010000 */
[----:B------:R-:W-:Y:S01]  /*4cb0*/  IADD3 R9, R9, 0x40, RZ ;  /* 0x0000004009097810 */ /* 0x000fe20007ffe0ff */
[----:B------:R-:W-:Y:S06]  /*4cc0*/  @P3 BRA `(.L_x_365) ;  /* 0xfffffffc00a03947 */ /* 0x000fec000383ffff */
.L_x_361:
[----:B------:R-:W-:Y:S05]  /*4cd0*/  BSYNC B1 ;  /* 0x0000000000017941 */ /* 0x000fea0003800000 */
.L_x_360:
[----:B------:R-:W-:-:S13]  /*4ce0*/  ISETP.GE.U32.AND P0, PT, R3, 0xc0, PT ;  /* 0x000000c00300780c */ /* 0x000fda0003f06070 */
[----:B------:R-:W-:Y:S05]  /*4cf0*/  @!P0 BRA `(.L_x_359) ;  /* 0x0000000400188947 */ /* 0x000fea0003800000 */
[----:B------:R-:W-:Y:S01]  /*4d00*/  ULDC UR4, c[0x0][0x284] ;  /* 0x0000a10000047ab9 */ /* 0x000fe20000000800 */
[----:B------:R-:W-:Y:S01]  /*4d10*/  LEA R3, R9, 0x200, 0x2 ;  /* 0x0000020009037811 */ /* 0x000fe200078e10ff */
[----:B----4-:R-:W-:Y:S01]  /*4d20*/  IMAD R10, R25, UR4, RZ ;  /* 0x00000004190a7c24 */ /* 0x010fe2000f8e02ff */
[----:B------:R-:W-:Y:S01]  /*4d30*/  ULDC.64 UR10, c[0x0][0x2b0] ;  /* 0x0000ac00000a7ab9 */ /* 0x000fe20000000a00 */
[----:B------:R-:W-:Y:S02]  /*4d40*/  SHF.R.S32.HI R5, RZ, 0x1f, R9 ;  /* 0x0000001fff057819 */ /* 0x000fe40000011409 */
[----:B------:R-:W-:Y:S01]  /*4d50*/  ISETP.NE.U32.AND P0, PT, RZ, UR10, PT ;  /* 0x0000000aff007c0c */ /* 0x000fe2000bf05070 */
[----:B------:R-:W-:Y:S01]  /*4d60*/  IMAD R3, R4, -0x4, R3 ;  /* 0xfffffffc04037824 */ /* 0x000fe200078e0203 */
[--C-:B0-----:R-:W-:Y:S02]  /*4d70*/  IADD3 R6, P3, P4, R9, UR10, R10.reuse ;  /* 0x0000000a09067c10 */ /* 0x101fe4000fc7e00a */
[----:B------:R-:W-:Y:S01]  /*4d80*/  SHF.R.S32.HI R10, RZ, 0x1f, R10 ;  /* 0x0000001fff0a7819 */ /* 0x000fe2000001140a */
[----:B------:R-:W-:Y:S01]  /*4d90*/  VIADD R3, R3, UR39 ;  /* 0x0000002703037c36 */ /* 0x000fe20008000000 */
[----:B------:R-:W-:-:S02]  /*4da0*/  ISETP.NE.AND.EX P0, PT, RZ, UR11, PT, P0 ;  /* 0x0000000bff007c0c */ /* 0x000fc4000bf05300 */
[----:B------:R-:W-:-:S11]  /*4db0*/  IADD3.X R7, R5, UR11, R10, P3, P4 ;  /* 0x0000000b05077c10 */ /* 0x000fd60009fe840a */
.L_x_378:
[----:B------:R-:W-:Y:S04]  /*4dc0*/  BSSY B1, `(.L_x_366) ;  /* 0x000000a000017945 */ /* 0x000fe80003800000 */
[----:B0-----:R-:W-:Y:S05]  /*4dd0*/  @!P0 BRA `(.L_x_367) ;  /* 0x0000000000108947 */ /* 0x001fea0003800000 */
[----:B------:R-:W4:Y:S02]  /*4de0*/  LDG.E.U8 R5, desc[UR36][R6.64] ;  /* 0x0000002406057981 */ /* 0x000f24000c1e1100 */
[----:B----4-:R-:W-:-:S13]  /*4df0*/  ISETP.NE.AND P3, PT, R5, RZ, PT ;  /* 0x000000ff0500720c */ /* 0x010fda0003f65270 */
[----:B------:R-:W-:Y:S01]  /*4e00*/  @P3 IMAD.MOV.U32 R5, RZ, RZ, RZ ;  /* 0x000000ffff053224 */ /* 0x000fe200078e00ff */
[----:B------:R-:W-:Y:S06]  /*4e10*/  @P3 BRA `(.L_x_368) ;  /* 0x0000000000103947 */ /* 0x000fec0003800000 */
.L_x_367:
[----:B------:R-:W1:Y:S02]  /*4e20*/  LDS R5, [R3+-0x200] ;  /* 0xfffe000003057984 */ /* 0x000e640000000800 */
[----:B-1----:R-:W-:-:S04]  /*4e30*/  FADD.FTZ R5, -R12, R5 ;  /* 0x000000050c057221 */ /* 0x002fc80000010100 */
[----:B------:R-:W-:-:S06]  /*4e40*/  FMUL.FTZ R5, R5, 1.4426950216293334961 ;  /* 0x3fb8aa3b05057820 */ /* 0x000fcc0000410000 */
[----:B------:R-:W0:Y:S02]  /*4e50*/  MUFU.EX2 R5, R5 ;  /* 0x0000000500057308 */ /* 0x000e240000000800 */
.L_x_368:
[----:B------:R-:W-:Y:S05]  /*4e60*/  BSYNC B1 ;  /* 0x0000000000017941 */ /* 0x000fea0003800000 */
.L_x_366:
[----:B0-----:R0:W-:Y:S01]  /*4e70*/  STS [R3+-0x200], R5 ;  /* 0xfffe000503007388 */ /* 0x0011e20000000800 */
[----:B------:R-:W-:Y:S01]  /*4e80*/  BSSY B1, `(.L_x_369) ;  /* 0x000000b000017945 */ /* 0x000fe20003800000 */
[----:B------:R-:W-:-:S03]  /*4e90*/  FADD.FTZ R11, R5, R8 ;  /* 0x00000008050b7221 */ /* 0x000fc60000010000 */
[----:B------:R-:W-:Y:S05]  /*4ea0*/  @!P0 BRA `(.L_x_370) ;  /* 0x0000000000108947 */ /* 0x000fea0003800000 */
[----:B0-----:R-:W4:Y:S02]  /*4eb0*/  LDG.E.U8 R5, desc[UR36][R6.64+0x40] ;  /* 0x0000402406057981 */ /* 0x001f24000c1e1100 */
[----:B----4-:R-:W-:-:S13]  /*4ec0*/  ISETP.NE.AND P3, PT, R5, RZ, PT ;  /* 0x000000ff0500720c */ /* 0x010fda0003f65270 */
[----:B------:R-:W-:Y:S01]  /*4ed0*/  @P3 MOV R8, RZ ;  /* 0x000000ff00083202 */ /* 0x000fe20000000f00 */
[----:B------:R-:W-:Y:S06]  /*4ee0*/  @P3 BRA `(.L_x_371) ;  /* 0x0000000000103947 */ /* 0x000fec0003800000 */
.L_x_370:
[----:B0-----:R-:W1:Y:S02]  /*4ef0*/  LDS R5, [R3+-0x100] ;  /* 0xffff000003057984 */ /* 0x001e640000000800 */
[----:B-1----:R-:W-:-:S04]  /*4f00*/  FADD.FTZ R5, -R12, R5 ;  /* 0x000000050c057221 */ /* 0x002fc80000010100 */
[----:B------:R-:W-:-:S04]  /*4f10*/  FMUL.FTZ R5, R5, 1.4426950216293334961 ;  /* 0x3fb8aa3b05057820 */ /* 0x000fc80000410000 */
[----:B------:R0:W4:Y:S03]  /*4f20*/  MUFU.EX2 R8, R5 ;  /* 0x0000000500087308 */ /* 0x0001260000000800 */
.L_x_371:
[----:B------:R-:W-:Y:S05]  /*4f30*/  BSYNC B1 ;  /* 0x0000000000017941 */ /* 0x000fea0003800000 */
.L_x_369:
[----:B----4-:R4:W-:Y:S01]  /*4f40*/  STS [R3+-0x100], R8 ;  /* 0xffff000803007388 */ /* 0x0109e20000000800 */
[----:B------:R-:W-:Y:S01]  /*4f50*/  BSSY B1, `(.L_x_372) ;  /* 0x000000b000017945 */ /* 0x000fe20003800000 */
[----:B------:R-:W-:-:S03]  /*4f60*/  FADD.FTZ R11, R11, R8 ;  /* 0x000000080b0b7221 */ /* 0x000fc60000010000 */
[----:B------:R-:W-:Y:S05]  /*4f70*/  @!P0 BRA `(.L_x_373) ;  /* 0x0000000000108947 */ /* 0x000fea0003800000 */
[----:B0-----:R-:W5:Y:S01]  /*4f80*/  LDG.E.U8 R5, desc[UR36][R6.64+0x80] ;  /* 0x0000802406057981 */ /* 0x001f62000c1e1100 */
[----:B----4-:R-:W-:Y:S01]  /*4f90*/  IMAD.MOV.U32 R8, RZ, RZ, RZ ;  /* 0x000000ffff087224 */ /* 0x010fe200078e00ff */
[----:B-----5:R-:W-:-:S13]  /*4fa0*/  ISETP.NE.AND P3, PT, R5, RZ, PT ;  /* 0x000000ff0500720c */ /* 0x020fda0003f65270 */
[----:B------:R-:W-:Y:S05]  /*4fb0*/  @P3 BRA `(.L_x_374) ;  /* 0x0000000000103947 */ /* 0x000fea0003800000 */
.L_x_373:
[----:B0-----:R-:W1:Y:S02]  /*4fc0*/  LDS R5, [R3] ;  /* 0x0000000003057984 */ /* 0x001e640000000800 */
[----:B-1----:R-:W-:-:S04]  /*4fd0*/  FADD.FTZ R5, -R12, R5 ;  /* 0x000000050c057221 */ /* 0x002fc80000010100 */
[----:B------:R-:W-:-:S04]  /*4fe0*/  FMUL.FTZ R5, R5, 1.4426950216293334961 ;  /* 0x3fb8aa3b05057820 */ /* 0x000fc80000410000 */
[----:B----4-:R0:W4:Y:S03]  /*4ff0*/  MUFU.EX2 R8, R5 ;  /* 0x0000000500087308 */ /* 0x0101260000000800 */
.L_x_374:
[----:B------:R-:W-:Y:S05]  /*5000*/  BSYNC B1 ;  /* 0x0000000000017941 */ /* 0x000fea0003800000 */
.L_x_372:
[----:B----4-:R4:W-:Y:S01]  /*5010*/  STS [R3], R8 ;  /* 0x0000000803007388 */ /* 0x0109e20000000800 */
[----:B------:R-:W-:Y:S01]  /*5020*/  BSSY B1, `(.L_x_375) ;  /* 0x000000b000017945 */ /* 0x000fe20003800000 */
[----:B------:R-:W-:-:S03]  /*5030*/  FADD.FTZ R11, R11, R8 ;  /* 0x000000080b0b7221 */ /* 0x000fc60000010000 */
[----:B------:R-:W-:Y:S05]  /*5040*/  @!P0 BRA `(.L_x_376) ;  /* 0x0000000000108947 */ /* 0x000fea0003800000 */
[----:B0-----:R-:W5:Y:S02]  /*5050*/  LDG.E.U8 R5, desc[UR36][R6.64+0xc0] ;  /* 0x0000c02406057981 */ /* 0x001f64000c1e1100 */
[----:B-----5:R-:W-:-:S13]  /*5060*/  ISETP.NE.AND P3, PT, R5, RZ, PT ;  /* 0x000000ff0500720c */ /* 0x020fda0003f65270 */
[----:B------:R-:W-:Y:S01]  /*5070*/  @P3 IMAD.MOV.U32 R10, RZ, RZ, RZ ;  /* 0x000000ffff0a3224 */ /* 0x000fe200078e00ff */
[----:B------:R-:W-:Y:S06]  /*5080*/  @P3 BRA `(.L_x_377) ;  /* 0x0000000000103947 */ /* 0x000fec0003800000 */
.L_x_376:
[----:B0-----:R-:W1:Y:S02]  /*5090*/  LDS R5, [R3+0x100] ;  /* 0x0001000003057984 */ /* 0x001e640000000800 */
[----:B-1----:R-:W-:-:S04]  /*50a0*/  FADD.FTZ R5, -R12, R5 ;  /* 0x000000050c057221 */ /* 0x002fc80000010100 */
[----:B------:R-:W-:-:S04]  /*50b0*/  FMUL.FTZ R5, R5, 1.4426950216293334961 ;  /* 0x3fb8aa3b05057820 */ /* 0x000fc80000410000 */
[----:B------:R0:W1:Y:S03]  /*50c0*/  MUFU.EX2 R10, R5 ;  /* 0x00000005000a7308 */ /* 0x0000660000000800 */
.L_x_377:
[----:B------:R-:W-:Y:S05]  /*50d0*/  BSYNC B1 ;  /* 0x0000000000017941 */ /* 0x000fea0003800000 */
.L_x_375:
[----:B------:R-:W-:Y:S01]  /*50e0*/  IADD3 R9, R9, 0x100, RZ ;  /* 0x0000010009097810 */ /* 0x000fe20007ffe0ff */
[----:B-1----:R1:W-:Y:S01]  /*50f0*/  STS [R3+0x100], R10 ;  /* 0x0001000a03007388 */ /* 0x0023e20000000800 */
[----:B------:R-:W-:Y:S01]  /*5100*/  IADD3 R6, P4, R6, 0x100, RZ ;  /* 0x0000010006067810 */ /* 0x000fe20007f9e0ff */
[----:B----4-:R-:W-:Y:S01]  /*5110*/  FADD.FTZ R8, R11, R10 ;  /* 0x0000000a0b087221 */ /* 0x010fe20000010000 */
[----:B------:R-:W-:-:S03]  /*5120*/  ISETP.GE.AND P3, PT, R9, UR40, PT ;  /* 0x0000002809007c0c */ /* 0x000fc6000bf66270 */
[----:B------:R-:W-:Y:S02]  /*5130*/  IMAD.X R7, RZ, RZ, R7, P4 ;  /* 0x000000ffff077224 */ /* 0x000fe400020e0607 */
[----:B-1----:R-:W-:-:S08]  /*5140*/  VIADD R3, R3, 0x400 ;  /* 0x0000040003037836 */ /* 0x002fd00000000000 */
[----:B------:R-:W-:Y:S05]  /*5150*/  @!P3 BRA `(.L_x_378) ;  /* 0xfffffffc0018b947 */ /* 0x000fea000383ffff */
.L_x_359:
[----:B------:R-:W-:Y:S05]  /*5160*/  BSYNC B0 ;  /* 0x0000000000007941 */ /* 0x000fea0003800000 */
.L_x_358:
[----:B------:R-:W5:Y:S01]  /*5170*/  SHFL.BFLY PT, R3, R8, 0x10, 0x1f ;  /* 0x0e001f0008037f89 */ /* 0x000f6200000e0000 */
[----:B------:R-:W-:Y:S01]  /*5180*/  LOP3.LUT P0, R9, R19, 0x1f, RZ, 0xc0, !PT ;  /* 0x0000001f13097812 */ /* 0x000fe2000780c0ff */
[----:B------:R-:W-:-:S03]  /*5190*/  ULDC.U8 UR4, c[0x0][0x31c] ;  /* 0x0000c70000047ab9 */ /* 0x000fc60000000000 */
[----:B------:R-:W-:-:S09]  /*51a0*/  ISETP.GT.U32.AND P3, PT, R9, 0x1, PT ;  /* 0x000000010900780c */ /* 0x000fd20003f64070 */
[----:B----4-:R-:W4:Y:S04]  /*51b0*/  @!P0 S2R R11, SR_CgaCtaId ;  /* 0x00000000000b8919 */ /* 0x010f280000008800 */
[----:B------:R-:W1:Y:S01]  /*51c0*/  @!P3 S2R R13, SR_CgaCtaId ;  /* 0x00000000000db919 */ /* 0x000e620000008800 */
[----:B-----5:R-:W-:Y:S01]  /*51d0*/  FADD.FTZ R3, R3, R8 ;  /* 0x0000000803037221 */ /* 0x020fe20000010000 */
[----:B------:R-:W-:-:S04]  /*51e0*/  @!P0 MOV R8, 0x400 ;  /* 0x0000040000088802 */ /* 0x000fc80000000f00 */
[----:B0-----:R-:W0:Y:S01]  /*51f0*/  SHFL.BFLY PT, R6, R3, 0x8, 0x1f ;  /* 0x0d001f0003067f89 */ /* 0x001e2200000e0000 */
[----:B----4-:R-:W-:Y:S01]  /*5200*/  @!P0 LEA R8, R11, R8, 0x18 ;  /* 0x000000080b088211 */ /* 0x010fe200078ec0ff */
[----:B0-----:R-:W-:Y:S01]  /*5210*/  FADD.FTZ R6, R3, R6 ;  /* 0x0000000603067221 */ /* 0x001fe20000010000 */
[----:B------:R-:W-:-:S04]  /*5220*/  @!P0 SHF.R.U32.HI R3, RZ, 0x3, R19 ;  /* 0x00000003ff038819 */ /* 0x000fc80000011613 */
[----:B------:R-:W0:Y:S01]  /*5230*/  SHFL.BFLY PT, R5, R6, 0x4, 0x1f ;  /* 0x0c801f0006057f89 */ /* 0x000e2200000e0000 */
[----:B------:R-:W-:-:S04]  /*5240*/  @!P0 LOP3.LUT R3, R3, 0x1ffffffc, RZ, 0xc0, !PT ;  /* 0x1ffffffc03038812 */ /* 0x000fc800078ec0ff */
[----:B------:R-:W-:Y:S01]  /*5250*/  @!P0 IADD3 R8, R8, R3, RZ ;  /* 0x0000000308088210 */ /* 0x000fe20007ffe0ff */
[----:B0-----:R-:W-:Y:S01]  /*5260*/  FADD.FTZ R5, R6, R5 ;  /* 0x0000000506057221 */ /* 0x001fe20000010000 */
[----:B------:R-:W-:-:S04]  /*5270*/  @!P3 MOV R6, 0x400 ;  /* 0x000004000006b802 */ /* 0x000fc80000000f00 */
[----:B------:R-:W0:Y:S01]  /*5280*/  SHFL.BFLY PT, R10, R5, 0x2, 0x1f ;  /* 0x0c401f00050a7f89 */ /* 0x000e2200000e0000 */
[----:B-1----:R-:W-:-:S05]  /*5290*/  @!P3 LEA R6, R13, R6, 0x18 ;  /* 0x000000060d06b211 */ /* 0x002fca00078ec0ff */
[----:B------:R-:W-:Y:S02]  /*52a0*/  @!P3 IMAD R9, R9, 0x4, R6 ;  /* 0x000000040909b824 */ /* 0x000fe400078e0206 */
        /* <DEDUP_REMOVED lines=8> */
[----:B0-----:R-:W-:Y:S01]  /*5330*/  FADD.FTZ R5, R6, R3 ;  /* 0x0000000306057221 */ /* 0x001fe20000010000 */
[----:B------:R-:W-:-:S05]  /*5340*/  CS2R R6, SRZ ;  /* 0x0000000000067805 */ /* 0x000fca000001ff00 */
[----:B------:R-:W0:Y:S02]  /*5350*/  SHFL.IDX PT, R5, R5, RZ, 0x1f ;  /* 0x00001fff05057589 */ /* 0x000e2400000e0000 */
[----:B0-----:R-:W-:-:S04]  /*5360*/  FADD.FTZ R10, R5, 9.9999999747524270788e-07 ;  /* 0x358637bd050a7421 */ /* 0x001fc80000010000 */
[----:B------:R0:W1:Y:S01]  /*5370*/  MUFU.RCP R13, R10 ;  /* 0x0000000a000d7308 */ /* 0x0000620000001000 */
[----:B------:R-:W-:Y:S05]  /*5380*/  @!P0 BRA `(.L_x_379) ;  /* 0x0000000000208947 */ /* 0x000fea0003800000 */
[----:B------:R-:W4:Y:S01]  /*5390*/  LDC R3, c[0x0][0x318] ;  /* 0x0000c600ff037b82 */ /* 0x000f220000000800 */
[----:B------:R-:W-:Y:S02]  /*53a0*/  ULDC UR5, c[0x0][0x288] ;  /* 0x0000a20000057ab9 */ /* 0x000fe40000000800 */
[----:B------:R-:W-:-:S05]  /*53b0*/  IMAD R6, R25, UR5, R22 ;  /* 0x0000000519067c24 */ /* 0x000fca000f8e0216 */
[----:B------:R-:W4:Y:S08]  /*53c0*/  LDC R5, c[0x0][0x29c] ;  /* 0x0000a700ff057b82 */ /* 0x000f300000000800 */
[----:B------:R-:W5:Y:S01]  /*53d0*/  LDC R8, c[0x0][0x284] ;  /* 0x0000a100ff087b82 */ /* 0x000f620000000800 */
[----:B----4-:R-:W-:-:S04]  /*53e0*/  IMAD R3, R6, R3, R5 ;  /* 0x0000000306037224 */ /* 0x010fc800078e0205 */
[----:B-----5:R-:W-:-:S05]  /*53f0*/  IMAD R6, R3, R8, RZ ;  /* 0x0000000803067224 */ /* 0x020fca00078e02ff */
[----:B------:R-:W-:-:S07]  /*5400*/  SHF.R.S32.HI R7, RZ, 0x1f, R6 ;  /* 0x0000001fff077819 */ /* 0x000fce0000011406 */
.L_x_379:
[----:B------:R-:W-:Y:S04]  /*5410*/  BSSY B0, `(.L_x_380) ;  /* 0x0000051000007945 */ /* 0x000fe80003800000 */
[----:B------:R-:W-:Y:S05]  /*5420*/  @P2 BRA `(.L_x_381) ;  /* 0x00000004003c2947 */ /* 0x000fea0003800000 */
[----:B------:R-:W-:Y:S01]  /*5430*/  LOP3.LUT R8, RZ, R4, RZ, 0x33, !PT ;  /* 0x00000004ff087212 */ /* 0x000fe200078e33ff */
[----:B------:R-:W-:Y:S03]  /*5440*/  BSSY B1, `(.L_x_382) ;  /* 0x000001e000017945 */ /* 0x000fe60003800000 */
[----:B------:R-:W-:-:S04]  /*5450*/  IADD3 R8, -R19, UR40, R8 ;  /* 0x0000002813087c10 */ /* 0x000fc8000fffe108 */
[C---:B------:R-:W-:Y:S02]  /*5460*/  LEA.HI R3, R8.reuse, 0x1, RZ, 0x1a ;  /* 0x0000000108037811 */ /* 0x040fe400078fd0ff */
[----:B------:R-:W-:Y:S02]  /*5470*/  ISETP.GE.U32.AND P2, PT, R8, 0xc0, PT ;  /* 0x000000c00800780c */ /* 0x000fe40003f46070 */
[----:B------:R-:W-:-:S13]  /*5480*/  LOP3.LUT P3, R3, R3, 0x3, RZ, 0xc0, !PT ;  /* 0x0000000303037812 */ /* 0x000fda000786c0ff */
[----:B------:R-:W-:Y:S05]  /*5490*/  @!P3 BRA `(.L_x_383) ;  /* 0x000000000060b947 */ /* 0x000fea0003800000 */
[C---:B------:R-:W-:Y:S01]  /*54a0*/  IADD3 R12, P3, R0.reuse, R6, RZ ;  /* 0x00000006000c7210 */ /* 0x040fe20007f7e0ff */
[----:B------:R-:W-:Y:S01]  /*54b0*/  ULDC.64 UR6, c[0x0][0x310] ;  /* 0x0000c40000067ab9 */ /* 0x000fe20000000a00 */
[----:B------:R-:W-:Y:S02]  /*54c0*/  LEA R5, R19, UR38, 0x1 ;  /* 0x0000002613057c11 */ /* 0x000fe4000f8e08ff */
[----:B------:R-:W-:Y:S02]  /*54d0*/  LEA.HI.X.SX32 R9, R0, R7, 0x1, P3 ;  /* 0x0000000700097211 */ /* 0x000fe400018f0eff */
[C---:B------:R-:W-:Y:S01]  /*54e0*/  LEA R11, P3, R12.reuse, UR6, 0x2 ;  /* 0x000000060c0b7c11 */ /* 0x040fe2000f8610ff */
[----:B------:R-:W-:Y:S01]  /*54f0*/  VIADD R5, R5, UR39 ;  /* 0x0000002705057c36 */ /* 0x000fe20008000000 */
[----:B0-----:R-:W-:Y:S02]  /*5500*/  LEA R10, R19, UR39, 0x2 ;  /* 0x00000027130a7c11 */ /* 0x001fe4000f8e10ff */
[----:B------:R-:W-:-:S09]  /*5510*/  LEA.HI.X R12, R12, UR7, R9, 0x2, P3 ;  /* 0x000000070c0c7c11 */ /* 0x000fd200098f1409 */
.L_x_384:
[----:B----4-:R0:W1:Y:S01]  /*5520*/  LDS R8, [R10] ;  /* 0x000000000a087984 */ /* 0x0100620000000800 */
[----:B------:R-:W-:Y:S01]  /*5530*/  @P0 IMAD.MOV.U32 R9, RZ, RZ, R12 ;  /* 0x000000ffff090224 */ /* 0x000fe200078e000c */
[----:B------:R-:W-:Y:S01]  /*5540*/  IADD3 R0, R0, 0x40, RZ ;  /* 0x0000004000007810 */ /* 0x000fe20007ffe0ff */
[----:B------:R-:W-:-:S05]  /*5550*/  VIADD R3, R3, 0xffffffff ;  /* 0xffffffff03037836 */ /* 0x000fca0000000000 */
[----:B------:R-:W-:Y:S01]  /*5560*/  ISETP.NE.AND P3, PT, R3, RZ, PT ;  /* 0x000000ff0300720c */ /* 0x000fe20003f65270 */
[----:B0-----:R-:W-:Y:S02]  /*5570*/  VIADD R10, R10, 0x100 ;  /* 0x000001000a0a7836 */ /* 0x001fe40000000000 */
        /* <DEDUP_REMOVED lines=10> */
.L_x_383:
[----:B------:R-:W-:Y:S05]  /*5620*/  BSYNC B1 ;  /* 0x0000000000017941 */ /* 0x000fea0003800000 */
.L_x_382:
[----:B------:R-:W-:Y:S05]  /*5630*/  @!P2 BRA `(.L_x_381) ;  /* 0x0000000000b8a947 */ /* 0x000fea0003800000 */
[----:B------:R-:W-:Y:S01]  /*5640*/  LEA R3, R0, UR38, 0x1 ;  /* 0x0000002600037c11 */ /* 0x000fe2000f8e08ff */
[----:B------:R-:W-:Y:S01]  /*5650*/  IMAD.SHL.U32 R5, R4, 0x4, RZ ;  /* 0x0000000404057824 */ /* 0x000fe200078e00ff */
[----:B0-----:R-:W-:Y:S01]  /*5660*/  IADD3 R10, P0, R0, R6, RZ ;  /* 0x00000006000a7210 */ /* 0x001fe20007f1e0ff */
[----:B------:R-:W-:Y:S01]  /*5670*/  ULDC.64 UR6, c[0x0][0x310] ;  /* 0x0000c40000067ab9 */ /* 0x000fe20000000a00 */
[----:B------:R-:W-:Y:S01]  /*5680*/  ISETP.NE.AND P3, PT, RZ, UR4, PT ;  /* 0x00000004ff007c0c */ /* 0x000fe2000bf65270 */
[----:B------:R-:W-:Y:S01]  /*5690*/  IMAD R3, R4, -0x2, R3 ;  /* 0xfffffffe04037824 */ /* 0x000fe200078e0203 */
[C---:B------:R-:W-:Y:S01]  /*56a0*/  LEA.HI.X.SX32 R7, R0.reuse, R7, 0x1, P0 ;  /* 0x0000000700077211 */ /* 0x040fe200000f0eff */
[----:B------:R-:W-:Y:S01]  /*56b0*/  IMAD R5, R0, 0x4, -R5 ;  /* 0x0000000400057824 */ /* 0x000fe200078e0a05 */
[C---:B----4-:R-:W-:Y:S02]  /*56c0*/  LEA R9, P0, R10.reuse, UR6, 0x2 ;  /* 0x000000060a097c11 */ /* 0x050fe4000f8010ff */
[----:B------:R-:W-:Y:S01]  /*56d0*/  IADD3 R3, R3, UR39, RZ ;  /* 0x0000002703037c10 */ /* 0x000fe2000fffe0ff */
[----:B------:R-:W-:Y:S01]  /*56e0*/  VIADD R5, R5, UR39 ;  /* 0x0000002705057c36 */ /* 0x000fe20008000000 */
[----:B------:R-:W-:-:S09]  /*56f0*/  LEA.HI.X R10, R10, UR7, R7, 0x2, P0 ;  /* 0x000000070a0a7c11 */ /* 0x000fd200080f1407 */
.L_x_385:
[----:B------:R-:W1:Y:S01]  /*5700*/  LDS R6, [R5] ;  /* 0x0000000005067984 */ /* 0x000e620000000800 */
[----:B------:R-:W-:-:S05]  /*5710*/  VIADD R0, R0, 0x100 ;  /* 0x0000010000007836 */ /* 0x000fca0000000000 */
[----:B------:R-:W-:Y:S01]  /*5720*/  ISETP.GE.AND P0, PT, R0, UR40, PT ;  /* 0x0000002800007c0c */ /* 0x000fe2000bf06270 */
[----:B-1----:R-:W-:-:S05]  /*5730*/  FMUL.FTZ R11, R6, R13 ;  /* 0x0000000d060b7220 */ /* 0x002fca0000410000 */
[----:B------:R-:W-:-:S04]  /*5740*/  F2FP.F16.F32.PACK_AB R6, RZ, R11 ;  /* 0x0000000bff06723e */ /* 0x000fc800000000ff */
[----:B------:R-:W-:-:S05]  /*5750*/  PRMT R7, R6, 0x7610, R7 ;  /* 0x0000761006077816 */ /* 0x000fca0000000007 */
[----:B------:R0:W-:Y:S04]  /*5760*/  STS.U16 [R3], R7 ;  /* 0x0000000703007388 */ /* 0x0001e80000000400 */
[----:B------:R-:W1:Y:S01]  /*5770*/  LDS R6, [R5+0x100] ;  /* 0x0001000005067984 */ /* 0x000e620000000800 */
[----:B0-----:R-:W-:Y:S01]  /*5780*/  MOV R7, R10 ;  /* 0x0000000a00077202 */ /* 0x001fe20000000f00 */
[----:B-1----:R-:W-:-:S05]  /*5790*/  FMUL.FTZ R15, R6, R13 ;  /* 0x0000000d060f7220 */ /* 0x002fca0000410000 */
[----:B------:R-:W-:-:S04]  /*57a0*/  F2FP.F16.F32.PACK_AB R6, RZ, R15 ;  /* 0x0000000fff06723e */ /* 0x000fc800000000ff */
[----:B------:R-:W-:-:S05]  /*57b0*/  PRMT R12, R6, 0x7610, R12 ;  /* 0x00007610060c7816 */ /* 0x000fca000000000c */
        /* <DEDUP_REMOVED lines=9> */
[----:B------:R-:W-:-:S04]  /*5850*/  IMAD.MOV.U32 R6, RZ, RZ, R9 ;  /* 0x000000ffff067224 */ /* 0x000fc800078e0009 */
        /* <DEDUP_REMOVED lines=10> */
[----:B0-----:R-:W-:Y:S01]  /*5900*/  IMAD.MOV.U32 R3, RZ, RZ, R8 ;  /* 0x000000ffff037224 */ /* 0x001fe200078e0008 */
[----:B------:R-:W-:Y:S06]  /*5910*/  @!P0 BRA `(.L_x_385) ;  /* 0xfffffffc00788947 */ /* 0x000fec000383ffff */
.L_x_381:
[----:B------:R-:W-:Y:S05]  /*5920*/  BSYNC B0 ;  /* 0x0000000000007941 */ /* 0x000fea0003800000 */
.L_x_380:
[----:B------:R-:W-:Y:S01]  /*5930*/  USHF.R.S32.HI UR4, URZ, 0x1f, UR41 ;  /* 0x0000001f3f047899 */ /* 0x000fe20008011429 */
[----:B------:R-:W5:Y:S01]  /*5940*/  S2UR UR6, SR_CgaCtaId ;  /* 0x00000000000679c3 */ /* 0x000f620000008800 */
[----:B------:R-:W-:Y:S01]  /*5950*/  SHF.R.S32.HI R0, RZ, 0x1f, R19 ;  /* 0x0000001fff007819 */ /* 0x000fe20000011413 */
[----:B------:R-:W-:Y:S01]  /*5960*/  ULDC UR7, c[0x0][0x29c] ;  /* 0x0000a70000077ab9 */ /* 0x000fe20000000800 */
[----:B------:R-:W-:Y:S01]  /*5970*/  ULEA.HI UR4, UR4, UR41, URZ, 0x2 ;  /* 0x0000002904047291 */ /* 0x000fe2000f8f103f */
[----:B------:R-:W-:Y:S01]  /*5980*/  BSSY B0, `(.L_x_386) ;  /* 0x0000021000007945 */ /* 0x000fe20003800000 */
[-C--:B------:R-:W-:Y:S01]  /*5990*/  LEA.HI R17, R0, R19.reuse, RZ, 0x4 ;  /* 0x0000001300117211 */ /* 0x080fe200078f20ff */
[----:B------:R-:W-:Y:S01]  /*59a0*/  UMOV UR5, 0x400 ;  /* 0x0000040000057882 */ /* 0x000fe20000000000 */
[----:B------:R-:W-:Y:S01]  /*59b0*/  ULOP3.LUT UR4, UR4, 0xfffffffc, URZ, 0xc0, !UPT ;  /* 0xfffffffc04047892 */ /* 0x000fe2000f8ec03f */
[----:B------:R-:W-:Y:S02]  /*59c0*/  CS2R R30, SRZ ;  /* 0x00000000001e7805 */ /* 0x000fe4000001ff00 */
[----:B------:R-:W-:Y:S01]  /*59d0*/  LOP3.LUT R0, R17, 0xfffffff0, RZ, 0xc0, !PT ;  /* 0xfffffff011007812 */ /* 0x000fe200078ec0ff */
[----:B------:R-:W-:Y:S01]  /*59e0*/  UIADD3 UR5, UR5, 0x110, URZ ;  /* 0x0000011005057890 */ /* 0x000fe2000fffe03f */
[----:B------:R-:W-:Y:S01]  /*59f0*/  SHF.R.S32.HI R17, RZ, 0x4, R17 ;  /* 0x00000004ff117819 */ /* 0x000fe20000011411 */
[----:B------:R-:W-:Y:S01]  /*5a00*/  UIADD3 UR4, UR41, -UR4, URZ ;  /* 0x8000000429047290 */ /* 0x000fe2000fffe03f */
[----:B------:R-:W-:Y:S01]  /*5a10*/  IADD3 R0, -R0, R19, RZ ;  /* 0x0000001300007210 */ /* 0x000fe20007ffe1ff */
[----:B------:R-:W-:Y:S01]  /*5a20*/  ULDC UR8, c[0x0][0x284] ;  /* 0x0000a10000087ab9 */ /* 0x000fe20000000800 */
[----:B------:R-:W-:Y:S01]  /*5a30*/  CS2R R28, SRZ ;  /* 0x00000000001c7805 */ /* 0x000fe2000001ff00 */
[----:B--23--:R-:W-:-:S02]  /*5a40*/  IMAD.U32 R50, RZ, RZ, UR8 ;  /* 0x00000008ff327e24 */ /* 0x00cfc4000f8e00ff */
[----:B------:R-:W-:Y:S01]  /*5a50*/  ISETP.NE.AND P2, PT, R17, UR4, PT ;  /* 0x0000000411007c0c */ /* 0x000fe2000bf45270 */
[----:B------:R-:W-:-:S03]  /*5a60*/  IMAD.SHL.U32 R37, R0, 0x8, RZ ;  /* 0x0000000800257824 */ /* 0x000fc600078e00ff */
[----:B------:R-:W-:Y:S01]  /*5a70*/  ISETP.NE.OR P0, PT, RZ, UR7, P2 ;  /* 0x00000007ff007c0c */ /* 0x000fe20009705670 */
[-CC-:B------:R-:W-:Y:S01]  /*5a80*/  IMAD R6, R18, R50.reuse, R37.reuse ;  /* 0x0000003212067224 */ /* 0x180fe200078e0225 */
[----:B-----5:R-:W-:Y:S01]  /*5a90*/  ULEA UR5, UR6, UR5, 0x18 ;  /* 0x0000000506057291 */ /* 0x020fe2000f8ec03f */
[----:B------:R-:W-:-:S03]  /*5aa0*/  IMAD R54, R54, R50, R37 ;  /* 0x0000003236367224 */ /* 0x000fc600078e0225 */
[----:B------:R-:W-:Y:S02]  /*5ab0*/  SHF.R.S32.HI R36, RZ, 0x1f, R6 ;  /* 0x0000001fff247819 */ /* 0x000fe40000011406 */
[----:B------:R-:W-:Y:S02]  /*5ac0*/  LEA R24, R0, UR5, 0x4 ;  /* 0x0000000500187c11 */ /* 0x000fe4000f8e20ff */
[----:B------:R-:W-:-:S03]  /*5ad0*/  SHF.R.S32.HI R38, RZ, 0x1f, R54 ;  /* 0x0000001fff267819 */ /* 0x000fc60000011436 */
[----:B------:R-:W-:Y:S05]  /*5ae0*/  @P0 BRA `(.L_x_387) ;  /* 0x0000000000280947 */ /* 0x000fea0003800000 */
[----:B------:R-:W-:Y:S01]  /*5af0*/  ULDC.64 UR4, c[0x0][0x240] ;  /* 0x0000900000047ab9 */ /* 0x000fe20000000a00 */
[----:B------:R-:W-:Y:S01]  /*5b00*/  HFMA2.MMA R31, -RZ, RZ, 0, 0 ;  /* 0x00000000ff1f7435 */ /* 0x000fe200000001ff */
[----:B------:R-:W-:-:S04]  /*5b10*/  ISETP.NE.U32.AND P0, PT, RZ, UR4, PT ;  /* 0x00000004ff007c0c */ /* 0x000fc8000bf05070 */
[----:B------:R-:W-:-:S13]  /*5b20*/  ISETP.NE.AND.EX P0, PT, RZ, UR5, PT, P0 ;  /* 0x00000005ff007c0c */ /* 0x000fda000bf05300 */
[----:B------:R-:W-:Y:S05]  /*5b30*/  @!P0 BRA `(.L_x_388) ;  /* 0x0000000000108947 */ /* 0x000fea0003800000 */
[----:B------:R-:W2:Y:S01]  /*5b40*/  LDC.64 R28, c[0x0][0x240] ;  /* 0x00009000ff1c7b82 */ /* 0x000ea20000000a00 */
[----:B------:R-:W-:-:S04]  /*5b50*/  IMAD R3, R22, 0x80, R37 ;  /* 0x0000008016037824 */ /* 0x000fc800078e0225 */
[----:B--2---:R-:W-:-:S06]  /*5b60*/  IMAD.WIDE R28, R3, 0x2, R28 ;  /* 0x00000002031c7825 */ /* 0x004fcc00078e021c */
[----:B------:R-:W5:Y:S02]  /*5b70*/  LDG.E.128 R28, desc[UR36][R28.64] ;  /* 0x000000241c1c7981 */ /* 0x000f64000c1e1d00 */
.L_x_388:
[----:B-----5:R2:W-:Y:S02]  /*5b80*/  STS.128 [R24], R28 ;  /* 0x0000001c18007388 */ /* 0x0205e40000000c00 */
.L_x_387:
[----:B------:R-:W-:Y:S05]  /*5b90*/  BSYNC B0 ;  /* 0x0000000000007941 */ /* 0x000fea0003800000 */
.L_x_386:
[----:B------:R-:W-:Y:S01]  /*5ba0*/  IMAD.IADD R39, R17, 0x1, R4 ;  /* 0x0000000111277824 */ /* 0x000fe200078e0204 */
[----:B------:R-:W-:Y:S01]  /*5bb0*/  ULDC.64 UR4, c[0x0][0x250] ;  /* 0x0000940000047ab9 */ /* 0x000fe20000000a00 */
[----:B------:R-:W-:Y:S01]  /*5bc0*/  VIMNMX R52, R50, UR41, PT ;  /* 0x0000002932347c48 */ /* 0x000fe2000bfe0100 */
[----:B------:R-:W-:Y:S01]  /*5bd0*/  IMAD.U32 R40, RZ, RZ, UR4 ;  /* 0x00000004ff287e24 */ /* 0x000fe2000f8e00ff */
[----:B------:R-:W-:Y:S01]  /*5be0*/  ULDC UR6, c[0x0][0x288] ;  /* 0x0000a20000067ab9 */ /* 0x000fe20000000800 */
[----:B------:R-:W-:Y:S01]  /*5bf0*/  SHF.L.U32 R3, R39, 0x7, RZ ;  /* 0x0000000727037819 */ /* 0x000fe200000006ff */
[----:B------:R-:W-:Y:S01]  /*5c00*/  IMAD.U32 R41, RZ, RZ, UR5 ;  /* 0x00000005ff297e24 */ /* 0x000fe2000f8e00ff */
[----:B------:R-:W-:Y:S01]  /*5c10*/  ULDC UR10, c[0x0][0x284] ;  /* 0x0000a100000a7ab9 */ /* 0x000fe20000000800 */
[----:B------:R-:W-:Y:S01]  /*5c20*/  ULDC.64 UR8, c[0x0][0x258] ;  /* 0x0000960000087ab9 */ /* 0x000fe20000000a00 */
[----:B------:R-:W-:Y:S01]  /*5c30*/  IADD3 R0, P0, R6, R3, RZ ;  /* 0x0000000306007210 */ /* 0x000fe20007f1e0ff */
[----:B------:R-:W-:Y:S01]  /*5c40*/  ULDC.64 UR12, c[0x0][0x250] ;  /* 0x00009400000c7ab9 */ /* 0x000fe20000000a00 */
[----:B------:R-:W-:Y:S01]  /*5c50*/  BSSY B0, `(.L_x_389) ;  /* 0x00000bd000007945 */ /* 0x000fe20003800000 */
[----:B------:R-:W-:Y:S01]  /*5c60*/  HFMA2.MMA R44, -RZ, RZ, 0, 0 ;  /* 0x00000000ff2c7435 */ /* 0x000fe200000001ff */
[----:B------:R-:W-:-:S02]  /*5c70*/  LEA.HI.X.SX32 R3, R3, R36, 0x1, P0 ;  /* 0x0000002403037211 */ /* 0x000fc400000f0eff */
[----:B------:R-:W-:Y:S01]  /*5c80*/  CS2R R42, SRZ ;  /* 0x00000000002a7805 */ /* 0x000fe2000001ff00 */
[----:B------:R-:W-:Y:S01]  /*5c90*/  BAR.SYNC.DEFER_BLOCKING 0x0 ;  /* 0x0000000000007b1d */ /* 0x000fe20000010000 */
[C---:B------:R-:W-:Y:S01]  /*5ca0*/  LEA R20, P0, R0.reuse, R40, 0x1 ;  /* 0x0000002800147211 */ /* 0x040fe200078008ff */
[----:B------:R-:W-:Y:S01]  /*5cb0*/  IMAD.MOV.U32 R46, RZ, RZ, RZ ;  /* 0x000000ffff2e7224 */ /* 0x000fe200078e00ff */
[----:B------:R-:W-:Y:S01]  /*5cc0*/  LEA R45, R17, UR42, 0x1 ;  /* 0x0000002a112d7c11 */ /* 0x000fe2000f8e08ff */
[----:B------:R-:W-:Y:S01]  /*5cd0*/  IMAD.MOV.U32 R7, RZ, RZ, RZ ;  /* 0x000000ffff077224 */ /* 0x000fe200078e00ff */
[----:B------:R-:W-:Y:S01]  /*5ce0*/  LEA.HI.X R21, R0, R41, R3, 0x1, P0 ;  /* 0x0000002900157211 */ /* 0x000fe200000f0c03 */
[----:B------:R-:W-:Y:S01]  /*5cf0*/  IMAD.MOV.U32 R5, RZ, RZ, RZ ;  /* 0x000000ffff057224 */ /* 0x000fe200078e00ff */
[----:B------:R-:W-:Y:S01]  /*5d00*/  ISETP.GE.AND P0, PT, R39, R52, PT ;  /* 0x000000342700720c */ /* 0x000fe20003f06270 */
[----:B------:R-:W-:Y:S01]  /*5d10*/  IMAD.MOV.U32 R3, RZ, RZ, RZ ;  /* 0x000000ffff037224 */ /* 0x000fe200078e00ff */
[----:B------:R-:W-:-:S11]  /*5d20*/  MOV R0, RZ ;  /* 0x000000ff00007202 */ /* 0x000fd60000000f00 */
[----:B------:R-:W-:Y:S05]  /*5d30*/  @P0 BRA `(.L_x_390) ;  /* 0x0000000800b80947 */ /* 0x000fea0003800000 */
[----:B------:R-:W4:Y:S01]  /*5d40*/  LDC R11, c[0x0][0x288] ;  /* 0x0000a200ff0b7b82 */ /* 0x000f220000000800 */
[----:B------:R-:W-:Y:S01]  /*5d50*/  LOP3.LUT R0, RZ, R50, RZ, 0x33, !PT ;  /* 0x00000032ff007212 */ /* 0x000fe200078e33ff */
[----:B------:R-:W-:Y:S01]  /*5d60*/  BSSY B1, `(.L_x_391) ;  /* 0x0000045000017945 */ /* 0x000fe20003800000 */
[----:B------:R-:W-:Y:S02]  /*5d70*/  IADD3 R5, RZ, -UR40, RZ ;  /* 0x80000028ff057c10 */ /* 0x000fe4000fffe0ff */
[----:B------:R-:W-:Y:S02]  /*5d80*/  CS2R R42, SRZ ;  /* 0x00000000002a7805 */ /* 0x000fe4000001ff00 */
[----:B------:R-:W-:Y:S01]  /*5d90*/  MOV R47, R39 ;  /* 0x00000027002f7202 */ /* 0x000fe20000000f00 */
[----:B------:R-:W-:Y:S01]  /*5da0*/  IMAD.MOV.U32 R7, RZ, RZ, RZ ;  /* 0x000000ffff077224 */ /* 0x000fe200078e00ff */
[----:B------:R-:W-:Y:S01]  /*5db0*/  VIMNMX R5, R0, R5, !PT ;  /* 0x0000000500057248 */ /* 0x000fe20007fe0100 */
[----:B------:R-:W3:Y:S01]  /*5dc0*/  LDC.64 R26, c[0x0][0x2e8] ;  /* 0x0000ba00ff1a7b82 */ /* 0x000ee20000000a00 */
[----:B------:R-:W-:Y:S01]  /*5dd0*/  IADD3 R0, -R4, -0x2, -R17 ;  /* 0xfffffffe04007810 */ /* 0x000fe20007ffe911 */
[----:B------:R-:W-:Y:S01]  /*5de0*/  IMAD.MOV.U32 R46, RZ, RZ, RZ ;  /* 0x000000ffff2e7224 */ /* 0x000fe200078e00ff */
[----:B------:R-:W-:-:S03]  /*5df0*/  MOV R44, RZ ;  /* 0x000000ff002c7202 */ /* 0x000fc60000000f00 */
[----:B------:R-:W-:Y:S01]  /*5e00*/  IMAD.IADD R48, R0, 0x1, -R5 ;  /* 0x0000000100307824 */ /* 0x000fe200078e0a05 */
[----:B------:R-:W-:Y:S01]  /*5e10*/  MOV R0, RZ ;  /* 0x000000ff00007202 */ /* 0x000fe20000000f00 */
[----:B------:R-:W-:-:S03]  /*5e20*/  IMAD.MOV.U32 R5, RZ, RZ, RZ ;  /* 0x000000ffff057224 */ /* 0x000fc600078e00ff */
[----:B------:R-:W-:Y:S01]  /*5e30*/  LOP3.LUT P0, RZ, R48, 0x4, RZ, 0xc0, !PT ;  /* 0x0000000430ff7812 */ /* 0x000fe2000780c0ff */
[----:B----4-:R-:W-:-:S04]  /*5e40*/  IMAD R8, R23, R11, R22 ;  /* 0x0000000b17087224 */ /* 0x010fc800078e0216 */
[----:B------:R-:W-:-:S04]  /*5e50*/  IMAD R3, R8, 0x80, R37 ;  /* 0x0000008008037824 */ /* 0x000fc800078e0225 */
        /* <DEDUP_REMOVED lines=12> */
[----:B------:R-:W-:-:S04]  /*5f20*/  IMAD R0, R0, R50, R39 ;  /* 0x0000003200007224 */ /* 0x000fc800078e0227 */
[----:B------:R-:W-:-:S05]  /*5f30*/  IMAD.SHL.U32 R3, R0, 0x80, RZ ;  /* 0x0000008000037824 */ /* 0x000fca00078e00ff */
        /* <DEDUP_REMOVED lines=11> */
[----:B------:R-:W1:-:S12]  /*5ff0*/  LDS.128 R32, [R24] ;  /* 0x0000000018207984 */ /* 0x000e580000000c00 */
[----:B0-----:R-:W3:Y:S01]  /*6000*/  @P3 LDG.E.128 R8, desc[UR36][R26.64] ;  /* 0x000000241a083981 */ /* 0x001ee2000c1e1d00 */
        /* <DEDUP_REMOVED lines=9> */
.L_x_393:
        /* <DEDUP_REMOVED lines=17> */
.L_x_392:
[----:B------:R-:W-:Y:S05]  /*61b0*/  BSYNC B1 ;  /* 0x0000000000017941 */ /* 0x000fea0003800000 */
.L_x_391:
[----:B------:R-:W-:-:S13]  /*61c0*/  LOP3.LUT P0, RZ, R48, 0xfffffffc, RZ, 0xc0, !PT ;  /* 0xfffffffc30ff7812 */ /* 0x000fda000780c0ff */
[----:B------:R-:W-:Y:S05]  /*61d0*/  @!P0 BRA `(.L_x_390) ;  /* 0x0000000400908947 */ /* 0x000fea0003800000 */
[----:B------:R-:W-:Y:S01]  /*61e0*/  UISETP.NE.AND UP0, UPT, UR7, URZ, UPT ;  /* 0x0000003f0700728c */ /* 0x000fe2000bf05270 */
[----:B------:R-:W-:-:S05]  /*61f0*/  IMAD R58, R25, R50, RZ ;  /* 0x00000032193a7224 */ /* 0x000fca00078e02ff */
[----:B------:R-:W-:-:S13]  /*6200*/  PLOP3.LUT P1, PT, PT, PT, UP0, 0x80, 0x0 ;  /* 0x000000000000781c */ /* 0x000fda0003f2f008 */
.L_x_396:
[----:B------:R-:W-:Y:S02]  /*6210*/  SHF.R.S32.HI R9, RZ, 0x1f, R47 ;  /* 0x0000001fff097819 */ /* 0x000fe4000001142f */
[----:B------:R-:W-:Y:S02]  /*6220*/  IADD3 R8, P0, R58, R47, RZ ;  /* 0x0000002f3a087210 */ /* 0x000fe40007f1e0ff */
[----:B------:R-:W-:Y:S02]  /*6230*/  ISETP.NE.AND P4, PT, R2, RZ, PT ;  /* 0x000000ff0200720c */ /* 0x000fe40003f85270 */
[----:B------:R-:W-:Y:S02]  /*6240*/  LEA.HI.X.SX32 R9, R58, R9, 0x1, P0 ;  /* 0x000000093a097211 */ /* 0x000fe400000f0eff */
[----:B------:R-:W-:-:S04]  /*6250*/  LEA R56, P0, R8, UR8, 0x2 ;  /* 0x0000000808387c11 */ /* 0x000fc8000f8010ff */
[----:B------:R-:W-:-:S05]  /*6260*/  LEA.HI.X R57, R8, UR9, R9, 0x2, P0 ;  /* 0x0000000908397c11 */ /* 0x000fca00080f1409 */
[----:B------:R-:W3:Y:S01]  /*6270*/  LDG.E R8, desc[UR36][R56.64] ;  /* 0x0000002438087981 */ /* 0x000ee2000c1e1900 */
[----:B------:R-:W-:Y:S01]  /*6280*/  MOV R50, UR10 ;  /* 0x0000000a00327c02 */ /* 0x000fe20008000f00 */
[----:B------:R-:W-:Y:S01]  /*6290*/  IMAD.SHL.U32 R11, R47, 0x80, RZ ;  /* 0x000000802f0b7824 */ /* 0x000fe200078e00ff */
[----:B------:R-:W-:Y:S01]  /*62a0*/  MOV R40, UR12 ;  /* 0x0000000c00287c02 */ /* 0x000fe20008000f00 */
[----:B------:R-:W-:-:S03]  /*62b0*/  IMAD.U32 R41, RZ, RZ, UR13 ;  /* 0x0000000dff297e24 */ /* 0x000fc6000f8e00ff */
[----:B0-----:R-:W-:-:S04]  /*62c0*/  IADD3 R10, P3, R6, R11, RZ ;  /* 0x0000000b060a7210 */ /* 0x001fc80007f7e0ff */
[----:B------:R-:W-:Y:S02]  /*62d0*/  LEA.HI.X.SX32 R11, R11, R36, 0x1, P3 ;  /* 0x000000240b0b7211 */ /* 0x000fe400018f0eff */
[----:B------:R-:W-:-:S04]  /*62e0*/  LEA R48, P3, R10, R40, 0x1 ;  /* 0x000000280a307211 */ /* 0x000fc800078608ff */
[----:B------:R-:W-:Y:S01]  /*62f0*/  LEA.HI.X R49, R10, R41, R11, 0x1, P3 ;  /* 0x000000290a317211 */ /* 0x000fe200018f0c0b */
[----:B---3--:R-:W-:-:S04]  /*6300*/  IMAD R8, R8, UR6, RZ ;  /* 0x0000000608087c24 */ /* 0x008fc8000f8e02ff */
[----:B------:R-:W-:-:S04]  /*6310*/  IMAD R8, R8, R50, R47 ;  /* 0x0000003208087224 */ /* 0x000fc800078e022f */
[----:B------:R-:W-:-:S05]  /*6320*/  IMAD.SHL.U32 R9, R8, 0x80, RZ ;  /* 0x0000008008097824 */ /* 0x000fca00078e00ff */
[----:B------:R-:W-:-:S04]  /*6330*/  IADD3 R12, P0, R54, R9, RZ ;  /* 0x00000009360c7210 */ /* 0x000fc80007f1e0ff */
[----:B------:R-:W-:Y:S02]  /*6340*/  LEA.HI.X.SX32 R9, R9, R38, 0x1, P0 ;  /* 0x0000002609097211 */ /* 0x000fe400000f0eff */
[----:B------:R-:W-:-:S04]  /*6350*/  LEA R8, P0, R12, R40, 0x1 ;  /* 0x000000280c087211 */ /* 0x000fc800078008ff */
[----:B------:R-:W-:-:S06]  /*6360*/  LEA.HI.X R9, R12, R41, R9, 0x1, P0 ;  /* 0x000000290c097211 */ /* 0x000fcc00000f0c09 */
[----:B------:R-:W5:Y:S01]  /*6370*/  LDG.E.128 R8, desc[UR36][R8.64] ;  /* 0x0000002408087981 */ /* 0x000f62000c1e1d00 */
[----:B------:R-:W-:Y:S05]  /*6380*/  @P1 BRA `(.L_x_394) ;  /* 0x00000000002c1947 */ /* 0x000fea0003800000 */
[----:B-1----:R-:W3:Y:S04]  /*6390*/  @P4 LDG.E.128 R12, desc[UR36][R26.64] ;  /* 0x000000241a0c4981 */ /* 0x002ee8000c1e1d00 */
[----:B------:R-:W0:Y:S02]  /*63a0*/  LDS.128 R32, [R24] ;  /* 0x0000000018207984 */ /* 0x000e240000000c00 */
[----:B0----5:R-:W-:Y:S01]  /*63b0*/  HFMA2.MMA R8, R8, 1, 1, R32 ;  /* 0x3c003c0008087835 */ /* 0x021fe20000000020 */
        /* <DEDUP_REMOVED lines=8> */
.L_x_394:
[----:B------:R-:W3:Y:S01]  /*6440*/  LDG.E R56, desc[UR36][R56.64+0x10] ;  /* 0x0000102438387981 */ /* 0x000ee2000c1e1900 */
[----:B------:R-:W-:-:S04]  /*6450*/  IADD3 R32, R47, -R4, RZ ;  /* 0x800000042f207210 */ /* 0x000fc80007ffe0ff */
[----:B------:R-:W-:-:S05]  /*6460*/  LEA R51, R32, UR42, 0x1 ;  /* 0x0000002a20337c11 */ /* 0x000fca000f8e08ff */
[----:B------:R-:W4:Y:S01]  /*6470*/  LDS.U16 R32, [R51] ;  /* 0x0000000033207984 */ /* 0x000f220000000400 */
[----:B---3--:R-:W-:-:S04]  /*6480*/  IMAD R12, R56, UR6, RZ ;  /* 0x00000006380c7c24 */ /* 0x008fc8000f8e02ff */
[----:B------:R-:W-:-:S05]  /*6490*/  IMAD R12, R12, R50, R47 ;  /* 0x000000320c0c7224 */ /* 0x000fca00078e022f */
[----:B-1----:R-:W-:-:S04]  /*64a0*/  LEA R13, R12, 0x200, 0x7 ;  /* 0x000002000c0d7811 */ /* 0x002fc800078e38ff */
[----:B------:R-:W-:-:S04]  /*64b0*/  IADD3 R14, P0, R54, R13, RZ ;  /* 0x0000000d360e7210 */ /* 0x000fc80007f1e0ff */
[----:B------:R-:W-:Y:S02]  /*64c0*/  LEA.HI.X.SX32 R13, R13, R38, 0x1, P0 ;  /* 0x000000260d0d7211 */ /* 0x000fe400000f0eff */
[----:B------:R-:W-:-:S04]  /*64d0*/  LEA R12, P0, R14, R40, 0x1 ;  /* 0x000000280e0c7211 */ /* 0x000fc800078008ff */
[----:B------:R-:W-:-:S06]  /*64e0*/  LEA.HI.X R13, R14, R41, R13, 0x1, P0 ;  /* 0x000000290e0d7211 */ /* 0x000fcc00000f0c0d */
[----:B------:R-:W5:Y:S01]  /*64f0*/  LDG.E.128 R12, desc[UR36][R12.64] ;  /* 0x000000240c0c7981 */ /* 0x000f62000c1e1d00 */
[----:B----4-:R-:W-:Y:S02]  /*6500*/  HADD2.F32 R33, -RZ, R32.H0_H0 ;  /* 0x20000020ff217230 */ /* 0x010fe40000004100 */
[--C-:B-----5:R-:W-:Y:S02]  /*6510*/  HADD2.F32 R56, -RZ, R10.reuse.H0_H0 ;  /* 0x2000000aff387230 */ /* 0x120fe40000004100 */
[----:B------:R-:W-:Y:S02]  /*6520*/  HADD2.F32 R35, -RZ, R10.H1_H1 ;  /* 0x3000000aff237230 */ /* 0x000fe40000004100 */
[----:B------:R-:W-:Y:S02]  /*6530*/  HADD2.F32 R32, -RZ, R8.H0_H0 ;  /* 0x20000008ff207230 */ /* 0x000fe40000004100 */
[----:B------:R-:W-:Y:S01]  /*6540*/  FFMA.FTZ R56, R33, R56, R7 ;  /* 0x0000003821387223 */ /* 0x000fe20000010007 */
[----:B------:R-:W-:-:S02]  /*6550*/  HADD2.F32 R34, -RZ, R9.H0_H0 ;  /* 0x20000009ff227230 */ /* 0x000fc40000004100 */
[C---:B------:R-:W-:Y:S01]  /*6560*/  FFMA.FTZ R46, R33.reuse, R35, R46 ;  /* 0x00000023212e7223 */ /* 0x040fe2000001002e */
[----:B0-----:R-:W-:Y:S02]  /*6570*/  HADD2.F32 R10, -RZ, R11.H0_H0 ;  /* 0x2000000bff0a7230 */ /* 0x001fe40000004100 */
[C---:B------:R-:W-:Y:S01]  /*6580*/  FFMA.FTZ R53, R33.reuse, R32, R42 ;  /* 0x0000002021357223 */ /* 0x040fe2000001002a */
[----:B------:R-:W-:Y:S02]  /*6590*/  HADD2.F32 R8, -RZ, R8.H1_H1 ;  /* 0x30000008ff087230 */ /* 0x000fe40000004100 */
[C---:B------:R-:W-:Y:S01]  /*65a0*/  FFMA.FTZ R62, R33.reuse, R34, R5 ;  /* 0x00000022213e7223 */ /* 0x040fe20000010005 */
[----:B------:R-:W-:Y:S02]  /*65b0*/  HADD2.F32 R9, -RZ, R9.H1_H1 ;  /* 0x30000009ff097230 */ /* 0x000fe40000004100 */
[----:B------:R-:W-:Y:S01]  /*65c0*/  FFMA.FTZ R64, R33, R10, R43 ;  /* 0x0000000a21407223 */ /* 0x000fe2000001002b */
[----:B------:R-:W-:-:S02]  /*65d0*/  HADD2.F32 R11, -RZ, R11.H1_H1 ;  /* 0x3000000bff0b7230 */ /* 0x000fc40000004100 */
[C---:B------:R-:W-:Y:S01]  /*65e0*/  FFMA.FTZ R60, R33.reuse, R8, R3 ;  /* 0x00000008213c7223 */ /* 0x040fe20000010003 */
[C---:B------:R-:W-:Y:S02]  /*65f0*/  FFMA.FTZ R44, R33.reuse, R9, R44 ;  /* 0x00000009212c7223 */ /* 0x040fe4000001002c */
[----:B------:R-:W-:Y:S01]  /*6600*/  FFMA.FTZ R66, R33, R11, R0 ;  /* 0x0000000b21427223 */ /* 0x000fe20000010000 */
[----:B------:R-:W-:Y:S06]  /*6610*/  @P1 BRA `(.L_x_395) ;  /* 0x00000000002c1947 */ /* 0x000fec0003800000 */
[----:B------:R-:W3:Y:S04]  /*6620*/  @P4 LDG.E.128 R8, desc[UR36][R26.64] ;  /* 0x000000241a084981 */ /* 0x000ee8000c1e1d00 */
[----:B------:R-:W0:Y:S02]  /*6630*/  LDS.128 R32, [R24] ;  /* 0x0000000018207984 */ /* 0x000e240000000c00 */
[----:B0-----:R-:W-:Y:S01]  /*6640*/  HFMA2.MMA R12, R12, 1, 1, R32 ;  /* 0x3c003c000c0c7835 */ /* 0x001fe20000000020 */
        /* <DEDUP_REMOVED lines=8> */
.L_x_395:
[----:B------:R-:W1:Y:S01]  /*66d0*/  LDS.U16 R0, [R51+0x8] ;  /* 0x0000080033007984 */ /* 0x000e620000000400 */
[----:B------:R-:W-:Y:S02]  /*66e0*/  VIADD R47, R47, 0x8 ;  /* 0x000000082f2f7836 */ /* 0x000fe40000000000 */
[--C-:B------:R-:W-:Y:S02]  /*66f0*/  HADD2.F32 R3, -RZ, R12.reuse.H0_H0 ;  /* 0x2000000cff037230 */ /* 0x100fe40000004100 */
[----:B------:R-:W-:Y:S01]  /*6700*/  HADD2.F32 R5, -RZ, R12.H1_H1 ;  /* 0x3000000cff057230 */ /* 0x000fe20000004100 */
[----:B------:R-:W-:Y:S01]  /*6710*/  ISETP.GE.AND P0, PT, R47, R52, PT ;  /* 0x000000342f00720c */ /* 0x000fe20003f06270 */
[--C-:B------:R-:W-:Y:S02]  /*6720*/  HADD2.F32 R7, -RZ, R13.reuse.H0_H0 ;  /* 0x2000000dff077230 */ /* 0x100fe40000004100 */
[----:B0-----:R-:W-:Y:S02]  /*6730*/  HADD2.F32 R13, -RZ, R13.H1_H1 ;  /* 0x3000000dff0d7230 */ /* 0x001fe40000004100 */
[----:B------:R-:W-:-:S02]  /*6740*/  HADD2.F32 R9, -RZ, R14.H0_H0 ;  /* 0x2000000eff097230 */ /* 0x000fc40000004100 */
[----:B------:R-:W-:Y:S02]  /*6750*/  HADD2.F32 R11, -RZ, R14.H1_H1 ;  /* 0x3000000eff0b7230 */ /* 0x000fe40000004100 */
[--C-:B------:R-:W-:Y:S02]  /*6760*/  HADD2.F32 R43, -RZ, R15.reuse.H0_H0 ;  /* 0x2000000fff2b7230 */ /* 0x100fe40000004100 */
        /* <DEDUP_REMOVED lines=11> */
.L_x_390:
[----:B------:R-:W-:Y:S05]  /*6820*/  BSYNC B0 ;  /* 0x0000000000007941 */ /* 0x000fea0003800000 */
.L_x_389:
[----:B------:R-:W-:Y:S01]  /*6830*/  ISETP.GE.AND P0, PT, R39, UR41, PT ;  /* 0x0000002927007c0c */ /* 0x000fe2000bf06270 */
[----:B------:R-:W-:Y:S01]  /*6840*/  ULDC UR8, c[0x0][0x29c] ;  /* 0x0000a70000087ab9 */ /* 0x000fe20000000800 */
[----:B------:R-:W-:Y:S01]  /*6850*/  ULDC UR9, c[0x0][0x288] ;  /* 0x0000a20000097ab9 */ /* 0x000fe20000000800 */
[----:B------:R-:W-:Y:S01]  /*6860*/  ULDC.64 UR6, c[0x0][0x258] ;  /* 0x0000960000067ab9 */ /* 0x000fe20000000a00 */
[----:B------:R-:W-:Y:S01]  /*6870*/  ULDC.64 UR10, c[0x0][0x250] ;  /* 0x00009400000a7ab9 */ /* 0x000fe20000000a00 */
[----:B------:R-:W-:Y:S08]  /*6880*/  BSSY B0, `(.L_x_397) ;  /* 0x0000105000007945 */ /* 0x000ff00003800000 */
[----:B------:R-:W-:Y:S05]  /*6890*/  @P0 BRA `(.L_x_398) ;  /* 0x00000010000c0947 */ /* 0x000fea0003800000 */
[----:B------:R-:W3:Y:S01]  /*68a0*/  LDC R11, c[0x0][0x288] ;  /* 0x0000a200ff0b7b82 */ /* 0x000ee20000000800 */
[----:B----4-:R-:W-:Y:S01]  /*68b0*/  MOV R8, UR40 ;  /* 0x0000002800087c02 */ /* 0x010fe20008000f00 */
[----:B------:R-:W-:Y:S03]  /*68c0*/  BSSY B1, `(.L_x_399) ;  /* 0x0000056000017945 */ /* 0x000fe60003800000 */
[----:B------:R-:W-:-:S03]  /*68d0*/  IADD3 R47, -R17, -0x2, R8 ;  /* 0xfffffffe112f7810 */ /* 0x000fc60007ffe108 */
[----:B------:R-:W4:Y:S02]  /*68e0*/  LDC.64 R26, c[0x0][0x2e8] ;  /* 0x0000ba00ff1a7b82 */ /* 0x000f240000000a00 */
[----:B------:R-:W-:-:S05]  /*68f0*/  IMAD.IADD R47, R47, 0x1, -R4 ;  /* 0x000000012f2f7824 */ /* 0x000fca00078e0a04 */
        /* <DEDUP_REMOVED lines=8> */
[----:B-1----:R-:W-:Y:S01]  /*6980*/  IABS R13, R50 ;  /* 0x00000032000d7213 */ /* 0x002fe20000000000 */
[----:B------:R-:W-:Y:S01]  /*6990*/  ULDC.64 UR4, c[0x0][0x258] ;  /* 0x0000960000047ab9 */ /* 0x000fe20000000a00 */
[----:B------:R-:W-:Y:S01]  /*69a0*/  IABS R14, R39 ;  /* 0x00000027000e7213 */ /* 0x000fe20000000000 */
[----:B------:R-:W1:Y:S01]  /*69b0*/  LDS.U16 R45, [R45] ;  /* 0x000000002d2d7984 */ /* 0x000e620000000400 */
[----:B0-----:R-:W0:Y:S01]  /*69c0*/  I2F.RP R10, R13 ;  /* 0x0000000d000a7306 */ /* 0x001e220000209400 */
[----:B------:R-:W-:Y:S02]  /*69d0*/  ISETP.GE.AND P1, PT, R39, RZ, PT ;  /* 0x000000ff2700720c */ /* 0x000fe40003f26270 */
[----:B------:R-:W-:-:S05]  /*69e0*/  ISETP.NE.AND P3, PT, R50, RZ, PT ;  /* 0x000000ff3200720c */ /* 0x000fca0003f65270 */
[----:B0-----:R-:W0:Y:S02]  /*69f0*/  MUFU.RCP R10, R10 ;  /* 0x0000000a000a7308 */ /* 0x001e240000001000 */
[----:B0-----:R-:W-:-:S06]  /*6a00*/  VIADD R12, R10, 0xffffffe ;  /* 0x0ffffffe0a0c7836 */ /* 0x001fcc0000000000 */
[----:B------:R0:W3:Y:S02]  /*6a10*/  F2I.FTZ.U32.TRUNC.NTZ R9, R12 ;  /* 0x0000000c00097305 */ /* 0x0000e4000021f000 */
[----:B0-----:R-:W-:Y:S01]  /*6a20*/  IMAD R12, R25, R50, RZ ;  /* 0x00000032190c7224 */ /* 0x001fe200078e02ff */
[----:B---3--:R-:W-:-:S05]  /*6a30*/  IADD3 R8, RZ, -R9, RZ ;  /* 0x80000009ff087210 */ /* 0x008fca0007ffe0ff */
        /* <DEDUP_REMOVED lines=10> */
[----:B------:R-:W-:-:S05]  /*6ae0*/  @!P0 IMAD.IADD R8, R8, 0x1, -R13 ;  /* 0x0000000108088824 */ /* 0x000fca00078e0a0d */
        /* <DEDUP_REMOVED lines=22> */
[----:B------:R-:W0:-:S12]  /*6c50*/  LDS.128 R32, [R24] ;  /* 0x0000000018207984 */ /* 0x000e180000000c00 */
[----:B------:R-:W3:Y:S01]  /*6c60*/  @P4 LDG.E.128 R12, desc[UR36][R26.64] ;  /* 0x000000241a0c4981 */ /* 0x000ee2000c1e1d00 */
        /* <DEDUP_REMOVED lines=9> */
.L_x_403:
[--C-:B0----5:R-:W-:Y:S02]  /*6d00*/  HADD2.F32 R20, -RZ, R10.reuse.H0_H0 ;  /* 0x2000000aff147230 */ /* 0x121fe40000004100 */
[----:B------:R-:W-:Y:S02]  /*6d10*/  HADD2.F32 R13, -RZ, R10.H1_H1 ;  /* 0x3000000aff0d7230 */ /* 0x000fe40000004100 */
[----:B------:R-:W-:Y:S02]  /*6d20*/  HADD2.F32 R12, -RZ, R8.H0_H0 ;  /* 0x20000008ff0c7230 */ /* 0x000fe40000004100 */
[C---:B------:R-:W-:Y:S01]  /*6d30*/  FFMA.FTZ R7, R49.reuse, R20, R7 ;  /* 0x0000001431077223 */ /* 0x040fe20000010007 */
[----:B------:R-:W-:Y:S02]  /*6d40*/  HADD2.F32 R14, -RZ, R9.H0_H0 ;  /* 0x20000009ff0e7230 */ /* 0x000fe40000004100 */
[----:B------:R-:W-:Y:S01]  /*6d50*/  FFMA.FTZ R46, R49, R13, R46 ;  /* 0x0000000d312e7223 */ /* 0x000fe2000001002e */
[----:B------:R-:W-:-:S02]  /*6d60*/  HADD2.F32 R10, -RZ, R11.H0_H0 ;  /* 0x2000000bff0a7230 */ /* 0x000fc40000004100 */
        /* <DEDUP_REMOVED lines=9> */
.L_x_402:
[----:B------:R-:W-:Y:S05]  /*6e00*/  BSYNC B2 ;  /* 0x0000000000027941 */ /* 0x000fea0003800000 */
.L_x_401:
[----:B------:R-:W-:-:S07]  /*6e10*/  IADD3 R39, R39, 0x4, RZ ;  /* 0x0000000427277810 */ /* 0x000fce0007ffe0ff */
.L_x_400:
[----:B------:R-:W-:Y:S05]  /*6e20*/  BSYNC B1 ;  /* 0x0000000000017941 */ /* 0x000fea0003800000 */
.L_x_399:
[----:B------:R-:W-:-:S13]  /*6e30*/  LOP3.LUT P0, RZ, R47, 0xfffffffc, RZ, 0xc0, !PT ;  /* 0xfffffffc2fff7812 */ /* 0x000fda000780c0ff */
[----:B------:R-:W-:Y:S05]  /*6e40*/  @!P0 BRA `(.L_x_398) ;  /* 0x0000000800a08947 */ /* 0x000fea0003800000 */
[C---:B------:R-:W-:Y:S01]  /*6e50*/  LEA R9, R39.reuse, UR38, 0x1 ;  /* 0x0000002627097c11 */ /* 0x040fe2000f8e08ff */
[----:B------:R-:W-:Y:S01]  /*6e60*/  IMAD.MOV.U32 R45, RZ, RZ, RZ ;  /* 0x000000ffff2d7224 */ /* 0x000fe200078e00ff */
[----:B------:R-:W-:-:S03]  /*6e70*/  LEA R51, R39, 0x200, 0x7 ;  /* 0x0000020027337811 */ /* 0x000fc600078e38ff */
[----:B------:R-:W-:-:S05]  /*6e80*/  IMAD R9, R4, -0x2, R9 ;  /* 0xfffffffe04097824 */ /* 0x000fca00078e0209 */
[----:B------:R-:W-:-:S07]  /*6e90*/  IADD3 R48, R9, UR39, RZ ;  /* 0x0000002709307c10 */ /* 0x000fce000fffe0ff */
.L_x_410:
[----:B------:R-:W3:Y:S01]  /*6ea0*/  LDC R50, c[0x0][0x284] ;  /* 0x0000a100ff327b82 */ /* 0x000ee20000000800 */
        /* <DEDUP_REMOVED lines=9> */
[----:B---3--:R-:W-:-:S13]  /*6f40*/  ISETP.GE.AND P0, PT, R39, R50, PT ;  /* 0x000000322700720c */ /* 0x008fda0003f06270 */
[----:B------:R-:W-:Y:S05]  /*6f50*/  @!P0 BRA `(.L_x_405) ;  /* 0x0000000400188947 */ /* 0x000fea0003800000 */
[----:B------:R-:W-:Y:S02]  /*6f60*/  IABS R11, R50 ;  /* 0x00000032000b7213 */ /* 0x000fe40000000000 */
[----:B------:R-:W-:Y:S02]  /*6f70*/  IABS R14, R39 ;  /* 0x00000027000e7213 */ /* 0x000fe40000000000 */
[----:B0-----:R-:W0:Y:S01]  /*6f80*/  I2F.RP R10, R11 ;  /* 0x0000000b000a7306 */ /* 0x001e220000209400 */
[----:B------:R-:W-:Y:S02]  /*6f90*/  ISETP.GE.AND P1, PT, R39, RZ, PT ;  /* 0x000000ff2700720c */ /* 0x000fe40003f26270 */
[----:B------:R-:W-:-:S05]  /*6fa0*/  ISETP.NE.AND P3, PT, R50, RZ, PT ;  /* 0x000000ff3200720c */ /* 0x000fca0003f65270 */
[----:B0-----:R-:W0:Y:S02]  /*6fb0*/  MUFU.RCP R10, R10 ;  /* 0x0000000a000a7308 */ /* 0x001e240000001000 */
[----:B0-----:R-:W-:-:S06]  /*6fc0*/  VIADD R12, R10, 0xffffffe ;  /* 0x0ffffffe0a0c7836 */ /* 0x001fcc0000000000 */
[----:B------:R-:W0:Y:S02]  /*6fd0*/  F2I.FTZ.U32.TRUNC.NTZ R9, R12 ;  /* 0x0000000c00097305 */ /* 0x000e24000021f000 */
[----:B0-----:R-:W-:-:S05]  /*6fe0*/  IADD3 R8, RZ, -R9, RZ ;  /* 0x80000009ff087210 */ /* 0x001fca0007ffe0ff */
[----:B-1----:R-:W-:Y:S02]  /*6ff0*/  IMAD R13, R8, R11, RZ ;  /* 0x0000000b080d7224 */ /* 0x002fe400078e02ff */
[----:B------:R-:W-:-:S04]  /*7000*/  IMAD.MOV.U32 R8, RZ, RZ, RZ ;  /* 0x000000ffff087224 */ /* 0x000fc800078e00ff */
[----:B------:R-:W-:Y:S01]  /*7010*/  IMAD.HI.U32 R8, R9, R13, R8 ;  /* 0x0000000d09087227 */ /* 0x000fe200078e0008 */
[----:B------:R-:W-:Y:S02]  /*7020*/  MOV R9, R14 ;  /* 0x0000000e00097202 */ /* 0x000fe40000000f00 */
[----:B------:R-:W0:Y:S03]  /*7030*/  LDS.U16 R14, [R47] ;  /* 0x000000002f0e7984 */ /* 0x000e260000000400 */
        /* <DEDUP_REMOVED lines=15> */
[----:B------:R-:W3:Y:S02]  /*7130*/  LDG.E R12, desc[UR36][R12.64] ;  /* 0x000000240c0c7981 */ /* 0x000ee4000c1e1900 */
        /* <DEDUP_REMOVED lines=9> */
[----:B0-----:R-:W-:-:S05]  /*71d0*/  HADD2.F32 R49, -RZ, R14.H0_H0 ;  /* 0x2000000eff317230 */ /* 0x001fca0000004100 */
        /* <DEDUP_REMOVED lines=14> */
.L_x_406:
[--C-:B-----5:R-:W-:Y:S02]  /*72c0*/  HADD2.F32 R32, -RZ, R10.reuse.H0_H0 ;  /* 0x2000000aff207230 */ /* 0x120fe40000004100 */
[----:B------:R-:W-:Y:S02]  /*72d0*/  HADD2.F32 R13, -RZ, R10.H1_H1 ;  /* 0x3000000aff0d7230 */ /* 0x000fe40000004100 */
[----:B------:R-:W-:Y:S02]  /*72e0*/  HADD2.F32 R12, -RZ, R8.H0_H0 ;  /* 0x20000008ff0c7230 */ /* 0x000fe40000004100 */
[C---:B------:R-:W-:Y:S01]  /*72f0*/  FFMA.FTZ R7, R49.reuse, R32, R7 ;  /* 0x0000002031077223 */ /* 0x040fe20000010007 */
[----:B------:R-:W-:Y:S02]  /*7300*/  HADD2.F32 R14, -RZ, R9.H0_H0 ;  /* 0x20000009ff0e7230 */ /* 0x000fe40000004100 */
[----:B------:R-:W-:Y:S01]  /*7310*/  FFMA.FTZ R46, R49, R13, R46 ;  /* 0x0000000d312e7223 */ /* 0x000fe2000001002e */
[----:B0-----:R-:W-:-:S02]  /*7320*/  HADD2.F32 R10, -RZ, R11.H0_H0 ;  /* 0x2000000bff0a7230 */ /* 0x001fc40000004100 */
        /* <DEDUP_REMOVED lines=9> */
.L_x_405:
[----:B------:R-:W-:Y:S05]  /*73c0*/  BSYNC B1 ;  /* 0x0000000000017941 */ /* 0x000fea0003800000 */
.L_x_404:
[----:B------:R-:W-:Y:S01]  /*73d0*/  IADD3 R11, R39, 0x4, RZ ;  /* 0x00000004270b7810 */ /* 0x000fe20007ffe0ff */
[----:B------:R-:W-:Y:S03]  /*73e0*/  BSSY B1, `(.L_x_407) ;  /* 0x0000049000017945 */ /* 0x000fe60003800000 */
[----:B------:R-:W-:-:S13]  /*73f0*/  ISETP.GE.AND P0, PT, R11, R50, PT ;  /* 0x000000320b00720c */ /* 0x000fda0003f06270 */
[----:B------:R-:W-:Y:S05]  /*7400*/  @!P0 BRA `(.L_x_408) ;  /* 0x0000000400188947 */ /* 0x000fea0003800000 */
[-C--:B-1----:R-:W-:Y:S01]  /*7410*/  IABS R13, R50.reuse ;  /* 0x00000032000d7213 */ /* 0x082fe20000000000 */
[----:B------:R-:W1:Y:S01]  /*7420*/  LDS.U16 R47, [R47+0x8] ;  /* 0x000008002f2f7984 */ /* 0x000e620000000400 */
[----:B------:R-:W-:Y:S02]  /*7430*/  IABS R14, R11 ;  /* 0x0000000b000e7213 */ /* 0x000fe40000000000 */
[----:B0-----:R-:W0:Y:S01]  /*7440*/  I2F.RP R10, R13 ;  /* 0x0000000d000a7306 */ /* 0x001e220000209400 */
[----:B------:R-:W-:Y:S01]  /*7450*/  ISETP.GE.AND P1, PT, R11, RZ, PT ;  /* 0x000000ff0b00720c */ /* 0x000fe20003f26270 */
[----:B------:R-:W-:Y:S01]  /*7460*/  IMAD R11, R25, R50, RZ ;  /* 0x00000032190b7224 */ /* 0x000fe200078e02ff */
[----:B------:R-:W-:-:S05]  /*7470*/  ISETP.NE.AND P3, PT, R50, RZ, PT ;  /* 0x000000ff3200720c */ /* 0x000fca0003f65270 */
[----:B0-----:R-:W0:Y:S02]  /*7480*/  MUFU.RCP R10, R10 ;  /* 0x0000000a000a7308 */ /* 0x001e240000001000 */
[----:B0-----:R-:W-:-:S06]  /*7490*/  VIADD R12, R10, 0xffffffe ;  /* 0x0ffffffe0a0c7836 */ /* 0x001fcc0000000000 */
[----:B------:R-:W0:Y:S02]  /*74a0*/  F2I.FTZ.U32.TRUNC.NTZ R9, R12 ;  /* 0x0000000c00097305 */ /* 0x000e24000021f000 */
[----:B0-----:R-:W-:-:S05]  /*74b0*/  IADD3 R8, RZ, -R9, RZ ;  /* 0x80000009ff087210 */ /* 0x001fca0007ffe0ff */
        /* <DEDUP_REMOVED lines=43> */
.L_x_409:
        /* <DEDUP_REMOVED lines=16> */
.L_x_408:
[----:B------:R-:W-:Y:S05]  /*7870*/  BSYNC B1 ;  /* 0x0000000000017941 */ /* 0x000fea0003800000 */
.L_x_407:
[----:B------:R-:W-:Y:S01]  /*7880*/  IADD3 R39, R39, 0x8, RZ ;  /* 0x0000000827277810 */ /* 0x000fe20007ffe0ff */
[----:B------:R-:W-:Y:S01]  /*7890*/  VIADD R45, R45, 0x10 ;  /* 0x000000102d2d7836 */ /* 0x000fe20000000000 */
[----:B------:R-:W-:Y:S02]  /*78a0*/  IADD3 R51, R51, 0x400, RZ ;  /* 0x0000040033337810 */ /* 0x000fe40007ffe0ff */
[----:B------:R-:W-:-:S13]  /*78b0*/  ISETP.GE.AND P0, PT, R39, UR41, PT ;  /* 0x0000002927007c0c */ /* 0x000fda000bf06270 */
[----:B------:R-:W-:Y:S05]  /*78c0*/  @!P0 BRA `(.L_x_410) ;  /* 0xfffffff400748947 */ /* 0x000fea000383ffff */
.L_x_398:
[----:B------:R-:W-:Y:S05]  /*78d0*/  BSYNC B0 ;  /* 0x0000000000007941 */ /* 0x000fea0003800000 */
.L_x_397:
[----:B------:R-:W-:Y:S04]  /*78e0*/  BSSY B0, `(.L_x_411) ;  /* 0x0000035000007945 */ /* 0x000fe80003800000 */
[----:B------:R-:W-:Y:S05]  /*78f0*/  @P2 BRA `(.L_x_412) ;  /* 0x0000000000cc2947 */ /* 0x000fea0003800000 */
[----:B------:R-:W-:-:S06]  /*7900*/  USHF.L.U32 UR4, UR41, 0x7, URZ ;  /* 0x0000000729047899 */ /* 0x000fcc000800063f */
[----:B------:R-:W-:Y:S01]  /*7910*/  IMAD.U32 R11, RZ, RZ, UR4 ;  /* 0x00000004ff0b7e24 */ /* 0x000fe2000f8e00ff */
[----:B----4-:R-:W-:-:S04]  /*7920*/  IADD3 R9, P0, R6, UR4, RZ ;  /* 0x0000000406097c10 */ /* 0x010fc8000ff1e0ff */
[----:B0-----:R-:W-:Y:S02]  /*7930*/  LEA.HI.X.SX32 R10, R11, R36, 0x1, P0 ;  /* 0x000000240b0a7211 */ /* 0x001fe400000f0eff */
[----:B------:R-:W-:-:S04]  /*7940*/  LEA R8, P0, R9, R40, 0x1 ;  /* 0x0000002809087211 */ /* 0x000fc800078008ff */
[----:B------:R-:W-:-:S06]  /*7950*/  LEA.HI.X R9, R9, R41, R10, 0x1, P0 ;  /* 0x0000002909097211 */ /* 0x000fcc00000f0c0a */
[----:B------:R-:W5:Y:S01]  /*7960*/  LDG.E.128 R8, desc[UR36][R8.64] ;  /* 0x0000002408087981 */ /* 0x000f62000c1e1d00 */
[----:B------:R-:W-:Y:S01]  /*7970*/  IADD3 R4, -R4, UR41, RZ ;  /* 0x0000002904047c10 */ /* 0x000fe2000fffe1ff */
[----:B------:R-:W-:Y:S03]  /*7980*/  BSSY B1, `(.L_x_413) ;  /* 0x000001a000017945 */ /* 0x000fe60003800000 */
[----:B------:R-:W-:-:S06]  /*7990*/  LEA R4, R4, UR42, 0x1 ;  /* 0x0000002a04047c11 */ /* 0x000fcc000f8e08ff */
[----:B------:R-:W0:Y:S02]  /*79a0*/  LDS.U16 R4, [R4] ;  /* 0x0000000004047984 */ /* 0x000e240000000400 */
[----:B0-----:R-:W-:Y:S01]  /*79b0*/  HADD2.F32 R25, -RZ, R4.H0_H0 ;  /* 0x20000004ff197230 */ /* 0x001fe20000004100 */
[----:B------:R-:W-:Y:S06]  /*79c0*/  @P1 BRA `(.L_x_414) ;  /* 0x0000000000541947 */ /* 0x000fec0003800000 */
[----:B------:R-:W-:-:S13]  /*79d0*/  ISETP.NE.AND P3, PT, R2, RZ, PT ;  /* 0x000000ff0200720c */ /* 0x000fda0003f65270 */
[----:B------:R-:W0:Y:S08]  /*79e0*/  @P3 LDC R2, c[0x0][0x288] ;  /* 0x0000a200ff023b82 */ /* 0x000e300000000800 */
[----:B-1----:R-:W1:Y:S01]  /*79f0*/  @P3 LDC.64 R12, c[0x0][0x2e8] ;  /* 0x0000ba00ff0c3b82 */ /* 0x002e620000000a00 */
[----:B0-----:R-:W-:-:S05]  /*7a00*/  @P3 IMAD R2, R23, R2, R22 ;  /* 0x0000000217023224 */ /* 0x001fca00078e0216 */
[----:B------:R-:W-:-:S05]  /*7a10*/  @P3 LEA R15, R2, R37, 0x7 ;  /* 0x00000025020f3211 */ /* 0x000fca00078e38ff */
[----:B-1----:R-:W-:-:S06]  /*7a20*/  @P3 IMAD.WIDE R12, R15, 0x2, R12 ;  /* 0x000000020f0c3825 */ /* 0x002fcc00078e020c */
[----:B------:R-:W3:Y:S01]  /*7a30*/  @P3 LDG.E.128 R12, desc[UR36][R12.64] ;  /* 0x000000240c0c3981 */ /* 0x000ee2000c1e1d00 */
        /* <DEDUP_REMOVED lines=14> */
.L_x_414:
[----:B------:R-:W-:Y:S05]  /*7b20*/  BSYNC B1 ;  /* 0x0000000000017941 */ /* 0x000fea0003800000 */
.L_x_413:
[--C-:B-----5:R-:W-:Y:S02]  /*7b30*/  HADD2.F32 R6, -RZ, R10.reuse.H0_H0 ;  /* 0x2000000aff067230 */ /* 0x120fe40000004100 */
[----:B-1----:R-:W-:Y:S02]  /*7b40*/  HADD2.F32 R13, -RZ, R10.H1_H1 ;  /* 0x3000000aff0d7230 */ /* 0x002fe40000004100 */
        /* <DEDUP_REMOVED lines=14> */
.L_x_412:
[----:B------:R-:W-:Y:S05]  /*7c30*/  BSYNC B0 ;  /* 0x0000000000007941 */ /* 0x000fea0003800000 */
.L_x_411:
[----:B------:R-:W-:Y:S01]  /*7c40*/  LOP3.LUT R2, R19, 0xffffffe0, RZ, 0xc0, !PT ;  /* 0xffffffe013027812 */ /* 0x000fe200078ec0ff */
[----:B------:R-:W-:Y:S01]  /*7c50*/  IMAD R17, R17, 0x80, R37 ;  /* 0x0000008011117824 */ /* 0x000fe200078e0225 */
[C---:B------:R-:W-:Y:S01]  /*7c60*/  LOP3.LUT R4, R19.reuse, 0xfffffff0, RZ, 0xc0, !PT ;  /* 0xfffffff013047812 */ /* 0x040fe200078ec0ff */
[----:B------:R-:W-:Y:S01]  /*7c70*/  BAR.SYNC.DEFER_BLOCKING 0x0 ;  /* 0x0000000000007b1d */ /* 0x000fe20000010000 */
[----:B------:R-:W-:Y:S02]  /*7c80*/  ISETP.NE.AND P0, PT, R2, 0x20, PT ;  /* 0x000000200200780c */ /* 0x000fe40003f05270 */
[C---:B------:R-:W-:Y:S02]  /*7c90*/  IADD3 R6, R19.reuse, 0xf, RZ ;  /* 0x0000000f13067810 */ /* 0x040fe40007ffe0ff */
[C---:B------:R-:W-:Y:S01]  /*7ca0*/  ISETP.GT.AND P4, PT, R19.reuse, 0x1f, PT ;  /* 0x0000001f1300780c */ /* 0x040fe20003f84270 */
[----:B------:R-:W-:Y:S01]  /*7cb0*/  BSSY B0, `(.L_x_415) ;  /* 0x000000b000007945 */ /* 0x000fe20003800000 */
[----:B------:R-:W-:-:S02]  /*7cc0*/  ISETP.GT.AND P2, PT, R19, 0xf, PT ;  /* 0x0000000f1300780c */ /* 0x000fc40003f44270 */
[----:B------:R-:W-:Y:S02]  /*7cd0*/  ISETP.NE.AND P1, PT, R4, 0x10, PT ;  /* 0x000000100400780c */ /* 0x000fe40003f25270 */
[----:B------:R-:W-:Y:S02]  /*7ce0*/  ISETP.GT.U32.AND P3, PT, R6, 0x1e, PT ;  /* 0x0000001e0600780c */ /* 0x000fe40003f64070 */
[----:B------:R-:W-:Y:S01]  /*7cf0*/  LEA R17, R17, UR39, 0x1 ;  /* 0x0000002711117c11 */ /* 0x000fe2000f8e08ff */
[----:B------:R-:W-:Y:S10]  /*7d00*/  @P0 BRA `(.L_x_416) ;  /* 0x0000000000140947 */ /* 0x000ff40003800000 */
[----:B----4-:R-:W-:Y:S02]  /*7d10*/  F2FP.F16.F32.PACK_AB R8, R3, R42 ;  /* 0x0000002a0308723e */ /* 0x010fe400000000ff */
[----:B------:R-:W-:Y:S02]  /*7d20*/  F2FP.F16.F32.PACK_AB R9, R44, R5 ;  /* 0x000000052c09723e */ /* 0x000fe400000000ff */
[----:B0-----:R-:W-:Y:S02]  /*7d30*/  F2FP.F16.F32.PACK_AB R10, R46, R7 ;  /* 0x000000072e0a723e */ /* 0x001fe400000000ff */
[----:B------:R-:W-:-:S05]  /*7d40*/  F2FP.F16.F32.PACK_AB R11, R0, R43 ;  /* 0x0000002b000b723e */ /* 0x000fca00000000ff */
[----:B------:R3:W-:Y:S02]  /*7d50*/  STS.128 [R17+-0x200], R8 ;  /* 0xfffe000811007388 */ /* 0x0007e40000000c00 */
.L_x_416:
[----:B------:R-:W-:Y:S05]  /*7d60*/  BSYNC B0 ;  /* 0x0000000000007941 */ /* 0x000fea0003800000 */
.L_x_415:
[----:B------:R-:W-:Y:S06]  /*7d70*/  BAR.SYNC.DEFER_BLOCKING 0x0 ;  /* 0x0000000000007b1d */ /* 0x000fec0000010000 */
[----:B------:R-:W-:Y:S04]  /*7d80*/  BSSY B0, `(.L_x_417) ;  /* 0x0000013000007945 */ /* 0x000fe80003800000 */
[----:B------:R-:W-:Y:S05]  /*7d90*/  @P4 BRA `(.L_x_418) ;  /* 0x0000000000444947 */ /* 0x000fea0003800000 */
[----:B0--34-:R-:W1:Y:S02]  /*7da0*/  LDS.128 R8, [R17] ;  /* 0x0000000011087984 */ /* 0x019e640000000c00 */
[--C-:B-1----:R-:W-:Y:S02]  /*7db0*/  HADD2.F32 R13, -RZ, R8.reuse.H0_H0 ;  /* 0x20000008ff0d7230 */ /* 0x102fe40000004100 */
        /* <DEDUP_REMOVED lines=15> */
.L_x_418:
[----:B------:R-:W-:Y:S05]  /*7eb0*/  BSYNC B0 ;  /* 0x0000000000007941 */ /* 0x000fea0003800000 */
.L_x_417:
[----:B------:R-:W-:Y:S06]  /*7ec0*/  BAR.SYNC.DEFER_BLOCKING 0x0 ;  /* 0x0000000000007b1d */ /* 0x000fec0000010000 */
[----:B------:R-:W-:Y:S04]  /*7ed0*/  BSSY B0, `(.L_x_419) ;  /* 0x0000007000007945 */ /* 0x000fe80003800000 */
[----:B------:R-:W-:Y:S05]  /*7ee0*/  @P1 BRA `(.L_x_420) ;  /* 0x0000000000141947 */ /* 0x000fea0003800000 */
[----:B---34-:R-:W-:Y:S02]  /*7ef0*/  F2FP.F16.F32.PACK_AB R8, R3, R42 ;  /* 0x0000002a0308723e */ /* 0x018fe400000000ff */
[----:B------:R-:W-:Y:S02]  /*7f00*/  F2FP.F16.F32.PACK_AB R9, R44, R5 ;  /* 0x000000052c09723e */ /* 0x000fe400000000ff */
[----:B0-----:R-:W-:Y:S02]  /*7f10*/  F2FP.F16.F32.PACK_AB R10, R46, R7 ;  /* 0x000000072e0a723e */ /* 0x001fe400000000ff */
[----:B------:R-:W-:-:S05]  /*7f20*/  F2FP.F16.F32.PACK_AB R11, R0, R43 ;  /* 0x0000002b000b723e */ /* 0x000fca00000000ff */
[----:B------:R0:W-:Y:S02]  /*7f30*/  STS.128 [R17+-0x100], R8 ;  /* 0xffff000811007388 */ /* 0x0001e40000000c00 */
.L_x_420:
[----:B------:R-:W-:Y:S05]  /*7f40*/  BSYNC B0 ;  /* 0x0000000000007941 */ /* 0x000fea0003800000 */
.L_x_419:
        /* <DEDUP_REMOVED lines=20> */
.L_x_422:
[----:B------:R-:W-:Y:S05]  /*8090*/  BSYNC B0 ;  /* 0x0000000000007941 */ /* 0x000fea0003800000 */
.L_x_421:
[----:B------:R-:W-:Y:S06]  /*80a0*/  BAR.SYNC.DEFER_BLOCKING 0x0 ;  /* 0x0000000000007b1d */ /* 0x000fec0000010000 */
[----:B------:R-:W-:Y:S05]  /*80b0*/  @P3 EXIT ;  /* 0x000000000000394d */ /* 0x000fea0003800000 */
[----:B------:R-:W5:Y:S02]  /*80c0*/  LDC R2, c[0x0][0x308] ;  /* 0x0000c200ff027b82 */ /* 0x000f640000000800 */
[----:B-----5:R-:W-:-:S13]  /*80d0*/  ISETP.NE.AND P0, PT, R2, 0x2, PT ;  /* 0x000000020200780c */ /* 0x020fda0003f05270 */
[----:B------:R-:W-:Y:S05]  /*80e0*/  @!P0 BRA `(.L_x_423) ;  /* 0x0000000000308947 */ /* 0x000fea0003800000 */
[----:B0--34-:R-:W0:Y:S01]  /*80f0*/  LDC.64 R8, c[0x0][0x210] ;  /* 0x00008400ff087b82 */ /* 0x019e220000000a00 */
[----:B------:R-:W-:Y:S02]  /*8100*/  IADD3 R37, R18, R37, RZ ;  /* 0x0000002512257210 */ /* 0x000fe40007ffe0ff */
[----:B------:R-:W-:Y:S02]  /*8110*/  F2FP.F16.F32.PACK_AB R11, R3, R42 ;  /* 0x0000002a030b723e */ /* 0x000fe400000000ff */
[----:B------:R-:W-:Y:S02]  /*8120*/  F2FP.F16.F32.PACK_AB R5, R44, R5 ;  /* 0x000000052c05723e */ /* 0x000fe400000000ff */
[----:B------:R-:W-:Y:S02]  /*8130*/  F2FP.F16.F32.PACK_AB R7, R46, R7 ;  /* 0x000000072e07723e */ /* 0x000fe400000000ff */
[----:B------:R-:W-:Y:S01]  /*8140*/  F2FP.F16.F32.PACK_AB R43, R0, R43 ;  /* 0x0000002b002b723e */ /* 0x000fe200000000ff */
[----:B0-----:R-:W-:-:S05]  /*8150*/  IMAD.WIDE R2, R37, 0x2, R8 ;  /* 0x0000000225027825 */ /* 0x001fca00078e0208 */
[----:B------:R-:W-:Y:S04]  /*8160*/  STG.E desc[UR36][R2.64], R11 ;  /* 0x0000000b02007986 */ /* 0x000fe8000c101924 */
[----:B------:R-:W-:Y:S04]  /*8170*/  STG.E desc[UR36][R2.64+0x4], R5 ;  /* 0x0000040502007986 */ /* 0x000fe8000c101924 */
[----:B------:R-:W-:Y:S04]  /*8180*/  STG.E desc[UR36][R2.64+0x8], R7 ;  /* 0x0000080702007986 */ /* 0x000fe8000c101924 */
[----:B------:R-:W-:Y:S01]  /*8190*/  STG.E desc[UR36][R2.64+0xc], R43 ;  /* 0x00000c2b02007986 */ /* 0x000fe2000c101924 */
[----:B------:R-:W-:Y:S05]  /*81a0*/  EXIT ;  /* 0x000000000000794d */ /* 0x000fea0003800000 */
.L_x_423:
[----:B0--34-:R-:W0:Y:S01]  /*81b0*/  LDC.64 R8, c[0x0][0x300] ;  /* 0x0000c000ff087b82 */ /* 0x019e220000000a00 */
[----:B------:R-:W-:Y:S01]  /*81c0*/  IADD3 R18, R18, R37, RZ ;  /* 0x0000002512127210 */ /* 0x000fe20007ffe0ff */
[----:B------:R-:W-:Y:S01]  /*81d0*/  ULDC.64 UR4, c[0x0][0x210] ;  /* 0x0000840000047ab9 */ /* 0x000fe20000000a00 */
[----:B0-----:R-:W3:Y:S02]  /*81e0*/  LDG.E R8, desc[UR36][R8.64] ;  /* 0x0000002408087981 */ /* 0x001ee4000c1e1900 */
[C---:B---3--:R-:W-:Y:S01]  /*81f0*/  FMUL.FTZ R3, R8.reuse, R3 ;  /* 0x0000000308037220 */ /* 0x048fe20000410000 */
[C---:B------:R-:W-:Y:S01]  /*8200*/  FMUL.FTZ R5, R8.reuse, R5 ;  /* 0x0000000508057220 */ /* 0x040fe20000410000 */
[C---:B------:R-:W-:Y:S01]  /*8210*/  FMUL.FTZ R44, R8.reuse, R44 ;  /* 0x0000002c082c7220 */ /* 0x040fe20000410000 */
[C---:B------:R-:W-:Y:S01]  /*8220*/  FMUL.FTZ R7, R8.reuse, R7 ;  /* 0x0000000708077220 */ /* 0x040fe20000410000 */
[C---:B------:R-:W-:Y:S01]  /*8230*/  FMUL.FTZ R42, R8.reuse, R42 ;  /* 0x0000002a082a7220 */ /* 0x040fe20000410000 */
[C---:B------:R-:W-:Y:S01]  /*8240*/  FMUL.FTZ R46, R8.reuse, R46 ;  /* 0x0000002e082e7220 */ /* 0x040fe20000410000 */
[----:B------:R-:W0:Y:S01]  /*8250*/  F2I.S8.NTZ R3, R3 ;  /* 0x0000000300037305 */ /* 0x000e220000202100 */
[C---:B------:R-:W-:Y:S01]  /*8260*/  FMUL.FTZ R43, R8.reuse, R43 ;  /* 0x0000002b082b7220 */ /* 0x040fe20000410000 */
[----:B------:R-:W-:-:S06]  /*8270*/  FMUL.FTZ R0, R8, R0 ;  /* 0x0000000008007220 */ /* 0x000fcc0000410000 */
[----:B------:R-:W3:Y:S01]  /*8280*/  F2I.S8.NTZ R5, R5 ;  /* 0x0000000500057305 */ /* 0x000ee20000202100 */
[----:B0-----:R-:W-:-:S07]  /*8290*/  PRMT R2, R3, 0x8880, RZ ;  /* 0x0000888003027816 */ /* 0x001fce00000000ff */
[----:B------:R-:W0:Y:S01]  /*82a0*/  F2I.S8.NTZ R44, R44 ;  /* 0x0000002c002c7305 */ /* 0x000e220000202100 */
[----:B------:R-:W-:Y:S02]  /*82b0*/  PRMT R2, R2, 0x7710, RZ ;  /* 0x0000771002027816 */ /* 0x000fe400000000ff */
[----:B---3--:R-:W-:-:S05]  /*82c0*/  PRMT R3, R5, 0x8880, RZ ;  /* 0x0000888005037816 */ /* 0x008fca00000000ff */
[----:B------:R-:W3:Y:S01]  /*82d0*/  F2I.S8.NTZ R7, R7 ;  /* 0x0000000700077305 */ /* 0x000ee20000202100 */
[----:B------:R-:W-:Y:S02]  /*82e0*/  LOP3.LUT R9, R2, 0xff, RZ, 0xc0, !PT ;  /* 0x000000ff02097812 */ /* 0x000fe400078ec0ff */
[----:B------:R-:W-:Y:S02]  /*82f0*/  PRMT R3, R3, 0x7710, RZ ;  /* 0x0000771003037816 */ /* 0x000fe400000000ff */
[----:B0-----:R-:W-:-:S03]  /*8300*/  PRMT R4, R44, 0x8880, RZ ;  /* 0x000088802c047816 */ /* 0x001fc600000000ff */
[----:B------:R-:W0:Y:S01]  /*8310*/  F2I.S8.NTZ R42, R42 ;  /* 0x0000002a002a7305 */ /* 0x000e220000202100 */
[----:B------:R-:W-:Y:S02]  /*8320*/  LOP3.LUT R8, R3, 0xff, RZ, 0xc0, !PT ;  /* 0x000000ff03087812 */ /* 0x000fe400078ec0ff */
[----:B------:R-:W-:Y:S02]  /*8330*/  PRMT R4, R4, 0x7710, RZ ;  /* 0x0000771004047816 */ /* 0x000fe400000000ff */
[----:B------:R-:W-:Y:S02]  /*8340*/  SHF.L.U64.HI R3, R8, 0x10, RZ ;  /* 0x0000001008037819 */ /* 0x000fe400000102ff */
[----:B------:R-:W-:Y:S01]  /*8350*/  LOP3.LUT R6, R4, 0xff, RZ, 0xc0, !PT ;  /* 0x000000ff04067812 */ /* 0x000fe200078ec0ff */
[----:B------:R-:W4:Y:S01]  /*8360*/  F2I.S8.NTZ R46, R46 ;  /* 0x0000002e002e7305 */ /* 0x000f220000202100 */
[----:B---3--:R-:W-:Y:S02]  /*8370*/  PRMT R2, R7, 0x8880, RZ ;  /* 0x0000888007027816 */ /* 0x008fe400000000ff */
[----:B------:R-:W-:-:S02]  /*8380*/  SHF.L.U64.HI R7, R9, 0x8, RZ ;  /* 0x0000000809077819 */ /* 0x000fc400000102ff */
[----:B------:R-:W-:Y:S02]  /*8390*/  SHF.L.U64.HI R4, R6, 0x18, RZ ;  /* 0x0000001806047819 */ /* 0x000fe400000102ff */
[----:B0-----:R-:W-:Y:S01]  /*83a0*/  PRMT R42, R42, 0x8880, RZ ;  /* 0x000088802a2a7816 */ /* 0x001fe200000000ff */
[----:B------:R-:W0:Y:S01]  /*83b0*/  F2I.S8.NTZ R43, R43 ;  /* 0x0000002b002b7305 */ /* 0x000e220000202100 */
[----:B------:R-:W-:Y:S02]  /*83c0*/  PRMT R2, R2, 0x7710, RZ ;  /* 0x0000771002027816 */ /* 0x000fe400000000ff */
[----:B------:R-:W-:Y:S01]  /*83d0*/  LOP3.LUT R4, R4, R3, R7, 0xfe, !PT ;  /* 0x0000000304047212 */ /* 0x000fe200078efe07 */
[----:B------:R-:W-:Y:S01]  /*83e0*/  IMAD.U32 R7, R8, 0x10000, RZ ;  /* 0x0001000008077824 */ /* 0x000fe200078e00ff */
[----:B------:R-:W-:Y:S02]  /*83f0*/  LOP3.LUT R3, R2, 0xff, RZ, 0xc0, !PT ;  /* 0x000000ff02037812 */ /* 0x000fe400078ec0ff */
[----:B----4-:R-:W-:Y:S01]  /*8400*/  PRMT R46, R46, 0x8880, RZ ;  /* 0x000088802e2e7816 */ /* 0x010fe200000000ff */
[----:B------:R3:W4:Y:S01]  /*8410*/  F2I.S8.NTZ R5, R0 ;  /* 0x0000000000057305 */ /* 0x0007220000202100 */
[----:B------:R-:W-:-:S02]  /*8420*/  LOP3.LUT R3, R3, 0xffffff00, R4, 0xf8, !PT ;  /* 0xffffff0003037812 */ /* 0x000fc400078ef804 */
[----:B------:R-:W-:Y:S02]  /*8430*/  PRMT R2, R46, 0x7710, RZ ;  /* 0x000077102e027816 */ /* 0x000fe400000000ff */
[----:B------:R-:W-:Y:S02]  /*8440*/  IADD3 R4, P0, R18, UR4, RZ ;  /* 0x0000000412047c10 */ /* 0x000fe4000ff1e0ff */
[----:B0-----:R-:W-:Y:S02]  /*8450*/  PRMT R43, R43, 0x8880, RZ ;  /* 0x000088802b2b7816 */ /* 0x001fe400000000ff */
[----:B---3--:R-:W-:Y:S02]  /*8460*/  PRMT R0, R42, 0x7710, RZ ;  /* 0x000077102a007816 */ /* 0x008fe400000000ff */
[----:B------:R-:W-:Y:S02]  /*8470*/  PRMT R2, R2, 0x7604, RZ ;  /* 0x0000760402027816 */ /* 0x000fe400000000ff */
[----:B------:R-:W-:-:S02]  /*8480*/  PRMT R10, R0, 0x6540, R9 ;  /* 0x00006540000a7816 */ /* 0x000fc40000000009 */
[----:B------:R-:W-:Y:S02]  /*8490*/  PRMT R0, R43, 0x7710, RZ ;  /* 0x000077102b007816 */ /* 0x000fe400000000ff */
[----:B------:R-:W-:Y:S02]  /*84a0*/  LOP3.LUT R3, R2, 0xffff00ff, R3, 0xf8, !PT ;  /* 0xffff00ff02037812 */ /* 0x000fe400078ef803 */
[----:B------:R-:W-:Y:S02]  /*84b0*/  PRMT R0, R0, 0x7054, RZ ;  /* 0x0000705400007816 */ /* 0x000fe400000000ff */
[----:B----4-:R-:W-:Y:S02]  /*84c0*/  PRMT R5, R5, 0x8880, RZ ;  /* 0x0000888005057816 */ /* 0x010fe400000000ff */
[----:B------:R-:W-:Y:S02]  /*84d0*/  LOP3.LUT R3, R0, 0xff00ffff, R3, 0xf8, !PT ;  /* 0xff00ffff00037812 */ /* 0x000fe400078ef803 */
[----:B------:R-:W-:-:S02]  /*84e0*/  LOP3.LUT R7, R7, 0xff00ffff, R10, 0xf8, !PT ;  /* 0xff00ffff07077812 */ /* 0x000fc400078ef80a */
[----:B------:R-:W-:Y:S02]  /*84f0*/  PRMT R0, R5, 0x7710, RZ ;  /* 0x0000771005007816 */ /* 0x000fe400000000ff */
[----:B------:R-:W-:Y:S02]  /*8500*/  PRMT R2, R7, 0x4210, R6 ;  /* 0x0000421007027816 */ /* 0x000fe40000000006 */
[----:B------:R-:W-:Y:S02]  /*8510*/  LEA.HI.X.SX32 R5, R18, UR5, 0x1, P0 ;  /* 0x0000000512057c11 */ /* 0x000fe400080f0eff */
[----:B------:R-:W-:-:S05]  /*8520*/  PRMT R3, R3, 0x4210, R0 ;  /* 0x0000421003037816 */ /* 0x000fca0000000000 */
[----:B------:R-:W-:Y:S01]  /*8530*/  STG.E.64 desc[UR36][R4.64], R2 ;  /* 0x0000000204007986 */ /* 0x000fe2000c101b24 */
[----:B------:R-:W-:Y:S05]  /*8540*/  EXIT ;  /* 0x000000000000794d */ /* 0x000fea0003800000 */
.L_x_316:
[----:B------:R-:W-:Y:S01]  /*8550*/  IMAD.MOV.U32 R12, RZ, RZ, 0x10 ;  /* 0x00000010ff0c7424 */ /* 0x000fe200078e00ff */
[----:B------:R-:W-:Y:S01]  /*8560*/  MOV R11, 0x1f ;  /* 0x0000001f000b7802 */ /* 0x000fe20000000f00 */
[----:B------:R-:W-:-:S07]  /*8570*/  IMAD.MOV.U32 R15, RZ, RZ, -0x1 ;  /* 0xffffffffff0f7424 */ /* 0x000fce00078e00ff */
[----:B-1----:R-:W-:Y:S05]  /*8580*/  WARPSYNC.COLLECTIVE R15, `(.L_x_424) ;  /* 0x000000000f087348 */ /* 0x002fea0003c00000 */
[----:B------:R0:W2:Y:S02]  /*8590*/  SHFL.BFLY P6, R14, R13, R12, R11 ;  /* 0x0c00000c0d0e7389 */ /* 0x0000a400000c000b */
[----:B012---:R-:W-:Y:S01]  /*85a0*/  ENDCOLLECTIVE ;  /* 0x000000000000791b */ /* 0x007fe20003800000 */
.L_x_424:
[----:B------:R-:W-:Y:S02]  /*85b0*/  IMAD.MOV.U32 R12, RZ, RZ, 0x8 ;  /* 0x00000008ff0c7424 */ /* 0x000fe400078e00ff */
[----:B------:R-:W-:-:S05]  /*85c0*/  FADD.FTZ R0, R13, R14 ;  /* 0x0000000e0d007221 */ /* 0x000fca0000010000 */
[----:B------:R-:W-:-:S07]  /*85d0*/  MOV R13, R0 ;  /* 0x00000000000d7202 */ /* 0x000fce0000000f00 */
[----:B------:R-:W-:Y:S05]  /*85e0*/  WARPSYNC.COLLECTIVE R15, `(.L_x_425) ;  /* 0x000000000f087348 */ /* 0x000fea0003c00000 */
[----:B------:R0:W1:Y:S02]  /*85f0*/  SHFL.BFLY P6, R14, R13, R12, R11 ;  /* 0x0c00000c0d0e7389 */ /* 0x00006400000c000b */
[----:B01----:R-:W-:Y:S01]  /*8600*/  ENDCOLLECTIVE ;  /* 0x000000000000791b */ /* 0x003fe20003800000 */
.L_x_425:
[----:B------:R-:W-:Y:S02]  /*8610*/  IMAD.MOV.U32 R12, RZ, RZ, 0x4 ;  /* 0x00000004ff0c7424 */ /* 0x000fe400078e00ff */
[----:B------:R-:W-:-:S05]  /*8620*/  FADD.FTZ R3, R0, R14 ;  /* 0x0000000e00037221 */ /* 0x000fca0000010000 */
[----:B------:R-:W-:-:S07]  /*8630*/  MOV R13, R3 ;  /* 0x00000003000d7202 */ /* 0x000fce0000000f00 */
[----:B------:R-:W-:Y:S05]  /*8640*/  WARPSYNC.COLLECTIVE R15, `(.L_x_426) ;  /* 0x000000000f087348 */ /* 0x000fea0003c00000 */
[----:B------:R0:W1:Y:S02]  /*8650*/  SHFL.BFLY P6, R14, R13, R12, R11 ;  /* 0x0c00000c0d0e7389 */ /* 0x00006400000c000b */
[----:B01----:R-:W-:Y:S01]  /*8660*/  ENDCOLLECTIVE ;  /* 0x000000000000791b */ /* 0x003fe20003800000 */
.L_x_426:
[----:B------:R-:W-:Y:S02]  /*8670*/  IMAD.MOV.U32 R12, RZ, RZ, 0x2 ;  /* 0x00000002ff0c7424 */ /* 0x000fe400078e00ff */
[----:B------:R-:W-:-:S05]  /*8680*/  FADD.FTZ R4, R3, R14 ;  /* 0x0000000e03047221 */ /* 0x000fca0000010000 */
[----:B------:R-:W-:-:S07]  /*8690*/  MOV R13, R4 ;  /* 0x00000004000d7202 */ /* 0x000fce0000000f00 */
[----:B------:R-:W-:Y:S05]  /*86a0*/  WARPSYNC.COLLECTIVE R15, `(.L_x_427) ;  /* 0x000000000f087348 */ /* 0x000fea0003c00000 */
[----:B------:R0:W1:Y:S02]  /*86b0*/  SHFL.BFLY P6, R14, R13, R12, R11 ;  /* 0x0c00000c0d0e7389 */ /* 0x00006400000c000b */
[----:B01----:R-:W-:Y:S01]  /*86c0*/  ENDCOLLECTIVE ;  /* 0x000000000000791b */ /* 0x003fe20003800000 */
.L_x_427:
[----:B------:R-:W-:Y:S02]  /*86d0*/  IMAD.MOV.U32 R12, RZ, RZ, 0x1 ;  /* 0x00000001ff0c7424 */ /* 0x000fe400078e00ff */
[----:B------:R-:W-:-:S05]  /*86e0*/  FADD.FTZ R5, R4, R14 ;  /* 0x0000000e04057221 */ /* 0x000fca0000010000 */
[----:B------:R-:W-:-:S07]  /*86f0*/  MOV R13, R5 ;  /* 0x00000005000d7202 */ /* 0x000fce0000000f00 */
[----:B------:R-:W-:Y:S05]  /*8700*/  WARPSYNC.COLLECTIVE R15, `(.L_x_428) ;  /* 0x000000000f087348 */ /* 0x000fea0003c00000 */
[----:B------:R0:W1:Y:S02]  /*8710*/  SHFL.BFLY P6, R14, R13, R12, R11 ;  /* 0x0c00000c0d0e7389 */ /* 0x00006400000c000b */
[----:B01----:R-:W-:Y:S01]  /*8720*/  ENDCOLLECTIVE ;  /* 0x000000000000791b */ /* 0x003fe20003800000 */
.L_x_428:
[----:B------:R-:W-:Y:S05]  /*8730*/  BRA `(.L_x_429) ;  /* 0xffffff9800687947 */ /* 0x000fea000383ffff */
.L_x_353:
[----:B------:R-:W-:Y:S01]  /*8740*/  BSSY B1, `(.L_x_430) ;  /* 0x0000007000017945 */ /* 0x000fe20003800000 */
[----:B------:R-:W-:Y:S01]  /*8750*/  MOV R12, 0x2 ;  /* 0x00000002000c7802 */ /* 0x000fe20000000f00 */
[----:B------:R-:W-:Y:S01]  /*8760*/  IMAD.MOV.U32 R11, RZ, RZ, 0x1f ;  /* 0x0000001fff0b7424 */ /* 0x000fe200078e00ff */
[----:B------:R-:W-:-:S07]  /*8770*/  MOV R15, 0xffffffff ;  /* 0xffffffff000f7802 */ /* 0x000fce0000000f00 */
[----:B-1234-:R-:W-:Y:S05]  /*8780*/  WARPSYNC.COLLECTIVE R15, `(.L_x_431) ;  /* 0x000000000f087348 */ /* 0x01efea0003c00000 */
[----:B------:R0:W0:Y:S02]  /*8790*/  SHFL.BFLY P6, R14, R13, R12, R11 ;  /* 0x0c00000c0d0e7389 */ /* 0x00002400000c000b */
[----:B01234-:R-:W-:Y:S01]  /*87a0*/  ENDCOLLECTIVE ;  /* 0x000000000000791b */ /* 0x01ffe20003800000 */
.L_x_431:
[----:B------:R-:W-:Y:S05]  /*87b0*/  BSYNC B1 ;  /* 0x0000000000017941 */ /* 0x000fea0003800000 */
.L_x_430:
[----:B------:R-:W-:Y:S01]  /*87c0*/  HFMA2.MMA R11, -RZ, RZ, 0, 1.847743988037109375e-06 ;  /* 0x0000001fff0b7435 */ /* 0x000fe200000001ff */
[----:B------:R-:W-:Y:S01]  /*87d0*/  FADD.FTZ R13, R13, R14 ;  /* 0x0000000e0d0d7221 */ /* 0x000fe20000010000 */
[----:B------:R-:W-:Y:S02]  /*87e0*/  IMAD.MOV.U32 R12, RZ, RZ, 0x1 ;  /* 0x00000001ff0c7424 */ /* 0x000fe400078e00ff */
[----:B------:R-:W-:-:S07]  /*87f0*/  IMAD.MOV.U32 R15, RZ, RZ, -0x1 ;  /* 0xffffffffff0f7424 */ /* 0x000fce00078e00ff */
[----:B------:R-:W-:Y:S05]  /*8800*/  WARPSYNC.COLLECTIVE R15, `(.L_x_432) ;  /* 0x000000000f087348 */ /* 0x000fea0003c00000 */
[----:B------:R0:W1:Y:S02]  /*8810*/  SHFL.BFLY P6, R14, R13, R12, R11 ;  /* 0x0c00000c0d0e7389 */ /* 0x00006400000c000b */
[----:B01----:R-:W-:Y:S01]  /*8820*/  ENDCOLLECTIVE ;  /* 0x000000000000791b */ /* 0x003fe20003800000 */
.L_x_432:
[----:B------:R-:W-:Y:S05]  /*8830*/  BRA `(.L_x_433) ;  /* 0xffffffbc005c7947 */ /* 0x000fea000383ffff */
.L_x_357:
[----:B0-----:R-:W-:Y:S01]  /*8840*/  HFMA2.MMA R11, -RZ, RZ, 0, 1.847743988037109375e-06 ;  /* 0x0000001fff0b7435 */ /* 0x001fe200000001ff */
[----:B------:R-:W-:Y:S01]  /*8850*/  BSSY B0, `(.L_x_434) ;  /* 0x0000007000007945 */ /* 0x000fe20003800000 */
[----:B------:R-:W-:Y:S01]  /*8860*/  MOV R13, R0 ;  /* 0x00000000000d7202 */ /* 0x000fe20000000f00 */
[----:B----4-:R-:W-:Y:S02]  /*8870*/  IMAD.MOV.U32 R12, RZ, RZ, 0x10 ;  /* 0x00000010ff0c7424 */ /* 0x010fe400078e00ff */
[----:B------:R-:W-:-:S07]  /*8880*/  IMAD.MOV.U32 R15, RZ, RZ, -0x1 ;  /* 0xffffffffff0f7424 */ /* 0x000fce00078e00ff */
[----:B-123--:R-:W-:Y:S05]  /*8890*/  WARPSYNC.COLLECTIVE R15, `(.L_x_435) ;  /* 0x000000000f087348 */ /* 0x00efea0003c00000 */
[----:B------:R0:W4:Y:S02]  /*88a0*/  SHFL.BFLY P6, R14, R13, R12, R11 ;  /* 0x0c00000c0d0e7389 */ /* 0x00012400000c000b */
[----:B01234-:R-:W-:Y:S01]  /*88b0*/  ENDCOLLECTIVE ;  /* 0x000000000000791b */ /* 0x01ffe20003800000 */
.L_x_435:
[----:B------:R-:W-:Y:S05]  /*88c0*/  BSYNC B0 ;  /* 0x0000000000007941 */ /* 0x000fea0003800000 */
.L_x_434:
[----:B------:R-:W-:Y:S01]  /*88d0*/  FMNMX.FTZ R13, R14, R0, !PT ;  /* 0x000000000e0d7209 */ /* 0x000fe20007810000 */
[----:B------:R-:W-:Y:S01]  /*88e0*/  IMAD.MOV.U32 R11, RZ, RZ, 0x1f ;  /* 0x0000001fff0b7424 */ /* 0x000fe200078e00ff */
[----:B------:R-:W-:Y:S02]  /*88f0*/  MOV R12, 0x8 ;  /* 0x00000008000c7802 */ /* 0x000fe40000000f00 */
[----:B------:R-:W-:-:S07]  /*8900*/  MOV R15, 0xffffffff ;  /* 0xffffffff000f7802 */ /* 0x000fce0000000f00 */
[----:B------:R-:W-:Y:S05]  /*8910*/  WARPSYNC.COLLECTIVE R15, `(.L_x_436) ;  /* 0x000000000f087348 */ /* 0x000fea0003c00000 */
[----:B------:R0:W1:Y:S02]  /*8920*/  SHFL.BFLY P6, R14, R13, R12, R11 ;  /* 0x0c00000c0d0e7389 */ /* 0x00006400000c000b */
[----:B01----:R-:W-:Y:S01]  /*8930*/  ENDCOLLECTIVE ;  /* 0x000000000000791b */ /* 0x003fe20003800000 */
.L_x_436:
[----:B------:R-:W-:Y:S01]  /*8940*/  HFMA2.MMA R12, -RZ, RZ, 0, 2.384185791015625e-07 ;  /* 0x00000004ff0c7435 */ /* 0x000fe200000001ff */
[----:B------:R-:W-:-:S05]  /*8950*/  FMNMX.FTZ R3, R13, R14, !PT ;  /* 0x0000000e0d037209 */ /* 0x000fca0007810000 */
[----:B------:R-:W-:-:S07]  /*8960*/  IMAD.MOV.U32 R13, RZ, RZ, R3 ;  /* 0x000000ffff0d7224 */ /* 0x000fce00078e0003 */
[----:B------:R-:W-:Y:S05]  /*8970*/  WARPSYNC.COLLECTIVE R15, `(.L_x_437) ;  /* 0x000000000f087348 */ /* 0x000fea0003c00000 */
[----:B------:R0:W1:Y:S02]  /*8980*/  SHFL.BFLY P6, R14, R13, R12, R11 ;  /* 0x0c00000c0d0e7389 */ /* 0x00006400000c000b */
[----:B01----:R-:W-:Y:S01]  /*8990*/  ENDCOLLECTIVE ;  /* 0x000000000000791b */ /* 0x003fe20003800000 */
.L_x_437:
[----:B------:R-:W-:Y:S05]  /*89a0*/  BRA `(.L_x_438) ;  /* 0xffffffbc00bc7947 */ /* 0x000fea000383ffff */
.L_x_439:
        /* <DEDUP_REMOVED lines=13> */
.L_x_2833:


//--------------------- .text._ZN4mmha33masked_multihead_attention_kernelItLi128ELi128ELi1ELi16ELi256ELb1ELb0EEEv26Multihead_attention_paramsIT_XT5_EE --------------------------
	.section	.text._ZN4mmha33masked_multihead_attention_kernelItLi128ELi128ELi1ELi16ELi256ELb1ELb0EEEv26Multihead_attention_paramsIT_XT5_EE,"ax",@progbits
	.align	128
        .global         _ZN4mmha33masked_multihead_attention_kernelItLi128ELi128ELi1ELi16ELi256ELb1ELb0EEEv26Multihead_attention_paramsIT_XT5_EE
        .type           _ZN4mmha33masked_multihead_attention_kernelItLi128ELi128ELi1ELi16ELi256ELb1ELb0EEEv26Multihead_attention_paramsIT_XT5_EE,@function
        .size           _ZN4mmha33masked_multihead_attention_kernelItLi128ELi128ELi1ELi16ELi256ELb1ELb0EEEv26Multihead_attention_paramsIT_XT5_EE,(.L_x_2834 - _ZN4mmha33masked_multihead_attention_kernelItLi128ELi128ELi1ELi16ELi256ELb1ELb0EEEv26Multihead_attention_paramsIT_XT5_EE)
        .other          _ZN4mmha33masked_multihead_attention_kernelItLi128ELi128ELi1ELi16ELi256ELb1ELb0EEEv26Multihead_attention_paramsIT_XT5_EE,@"STO_CUDA_ENTRY STV_DEFAULT"
_ZN4mmha33masked_multihead_attention_kernelItLi128ELi128ELi1ELi16ELi256ELb1ELb0EEEv26Multihead_attention_paramsIT_XT5_EE:
.text._ZN4mmha33masked_multihead_attention_kernelItLi128ELi128ELi1ELi16ELi256ELb1ELb0EEEv26Multihead_attention_paramsIT_XT5_EE:
        /* <DEDUP_REMOVED lines=12> */
.L_x_440:
        /* <DEDUP_REMOVED lines=88> */
.L_x_442:
[----:B------:R-:W-:Y:S05]  /*0640*/  BSYNC B0 ;  /* 0x0000000000007941 */ /* 0x000fea0003800000 */
.L_x_441:
        /* <DEDUP_REMOVED lines=70> */
.L_x_444:
[----:B------:R-:W-:Y:S05]  /*0ab0*/  BSYNC B0 ;  /* 0x0000000000007941 */ /* 0x000fea0003800000 */
.L_x_443:
        /* <DEDUP_REMOVED lines=10> */
[----:B------:R-:W-:Y:S01]  /*0b60*/  IMAD R212, R41, UR5, RZ ;  /* 0x0000000529d47c24 */ /* 0x000fe2000f8e02ff */
[----:B------:R-:W-:Y:S01]  /*0b70*/  P2R R0, PR, RZ, 0x2 ;  /* 0x00000002ff007803 */ /* 0x000fe20000000000 */
[----:B------:R-:W-:Y:S01]  /*0b80*/  HFMA2.MMA R33, R33, 1, 1, R21 ;  /* 0x3c003c0021217835 */ /* 0x000fe20000000015 */
[----:B------:R-:W-:Y:S01]  /*0b90*/  ISETP.GT.AND P2, PT, R7, RZ, PT ;  /* 0x000000ff0700720c */ /* 0x000fe20003f44270 */
[----:B------:R-:W-:Y:S01]  /*0ba0*/  IMAD.SHL.U32 R3, R3, 0x4, RZ ;  /* 0x0000000403037824 */ /* 0x000fe200078e00ff */
[----:B------:R-:W-:Y:S01]  /*0bb0*/  ISETP.NE.AND P1, PT, RZ, UR4, PT ;  /* 0x00000004ff007c0c */ /* 0x000fe2000bf25270 */
[----:B------:R-:W-:Y:S01]  /*0bc0*/  IMAD R212, R212, R39, R19 ;  /* 0x00000027d4d47224 */ /* 0x000fe200078e0213 */
[----:B------:R-:W-:Y:S01]  /*0bd0*/  ISETP.GE.AND P0, PT, R84, 0x20, PT ;  /* 0x000000205400780c */ /* 0x000fe20003f06270 */
[----:B------:R-:W-:Y:S01]  /*0be0*/  HADD2 R32, R32, R20 ;  /* 0x0000001420207230 */ /* 0x000fe20000000000 */
        /* <DEDUP_REMOVED lines=55> */
.L_x_447:
        /* <DEDUP_REMOVED lines=9> */
.L_x_448:
        /* <DEDUP_REMOVED lines=61> */
.L_x_452:
        /* <DEDUP_REMOVED lines=62> */
.L_x_455:
[----:B------:R-:W-:Y:S05]  /*17a0*/  BSYNC B2 ;  /* 0x0000000000027941 */ /* 0x000fea0003800000 */
.L_x_454:
[C-C-:B------:R-:W-:Y:S02]  /*17b0*/  PRMT R0, R28.reuse, 0x5410, R29.reuse ;  /* 0x000054101c007816 */ /* 0x140fe4000000001d */
[----:B------:R-:W-:-:S03]  /*17c0*/  PRMT R3, R28, 0x7632, R29 ;  /* 0x000076321c037816 */ /* 0x000fc6000000001d */
[----:B------:R0:W-:Y:S04]  /*17d0*/  STS [R21], R0 ;  /* 0x0000000015007388 */ /* 0x0001e80000000800 */
[----:B------:R0:W-:Y:S02]  /*17e0*/  STS [R12], R3 ;  /* 0x000000030c007388 */ /* 0x0001e40000000800 */
.L_x_453:
[----:B------:R-:W-:Y:S05]  /*17f0*/  BSYNC B1 ;  /* 0x0000000000017941 */ /* 0x000fea0003800000 */
.L_x_451:
[C-C-:B0-----:R-:W-:Y:S02]  /*1800*/  PRMT R0, R32.reuse, 0x5410, R33.reuse ;  /* 0x0000541020007816 */ /* 0x141fe40000000021 */
[----:B------:R-:W-:-:S03]  /*1810*/  PRMT R3, R32, 0x7632, R33 ;  /* 0x0000763220037816 */ /* 0x000fc60000000021 */
[----:B------:R1:W-:Y:S04]  /*1820*/  STS [R15], R0 ;  /* 0x000000000f007388 */ /* 0x0003e80000000800 */
[----:B------:R1:W-:Y:S02]  /*1830*/  STS [R20], R3 ;  /* 0x0000000314007388 */ /* 0x0003e40000000800 */
.L_x_450:
[----:B------:R-:W-:Y:S05]  /*1840*/  BSYNC B0 ;  /* 0x0000000000007941 */ /* 0x000fea0003800000 */
.L_x_449:
[----:B------:R-:W-:Y:S06]  /*1850*/  BAR.SYNC.DEFER_BLOCKING 0x0 ;  /* 0x0000000000007b1d */ /* 0x000fec0000010000 */
[----:B------:R-:W-:Y:S04]  /*1860*/  BSSY B0, `(.L_x_456) ;  /* 0x0000005000007945 */ /* 0x000fe80003800000 */
[----:B------:R-:W-:Y:S05]  /*1870*/  @!P6 BRA `(.L_x_457) ;  /* 0x00000000000ce947 */ /* 0x000fea0003800000 */
[----:B------:R-:W-:Y:S01]  /*1880*/  ISETP.NE.AND P0, PT, R34, RZ, PT ;  /* 0x000000ff2200720c */ /* 0x000fe20003f05270 */
[----:B0-----:R2:W3:-:S12]  /*1890*/  LDS.64 R32, [R13] ;  /* 0x000000000d207984 */ /* 0x0014d80000000a00 */
[----:B------:R2:W4:Y:S02]  /*18a0*/  @!P0 LDS.64 R28, [R14] ;  /* 0x000000000e1c8984 */ /* 0x0005240000000a00 */
.L_x_457:
[----:B------:R-:W-:Y:S05]  /*18b0*/  BSYNC B0 ;  /* 0x0000000000007941 */ /* 0x000fea0003800000 */
.L_x_456:
[----:B------:R-:W-:Y:S06]  /*18c0*/  BAR.SYNC.DEFER_BLOCKING 0x0 ;  /* 0x0000000000007b1d */ /* 0x000fec0000010000 */
[----:B------:R-:W-:Y:S05]  /*18d0*/  BRA `(.L_x_446) ;  /* 0x0000000400707947 */ /* 0x000fea0003800000 */
.L_x_445:
        /* <DEDUP_REMOVED lines=41> */
.L_x_458:
        /* <DEDUP_REMOVED lines=50> */
.L_x_459:
[----:B------:R-:W-:Y:S05]  /*1e90*/  BSYNC B0 ;  /* 0x0000000000007941 */ /* 0x000fea0003800000 */
.L_x_446:
        /* <DEDUP_REMOVED lines=38> */
.L_x_581:
[----:B-1----:R-:W-:-:S07]  /*2100*/  FADD.FTZ R14, R5, R14 ;  /* 0x0000000e050e7221 */ /* 0x002fce0000010000 */
.L_x_461:
[----:B------:R-:W-:Y:S05]  /*2110*/  BSYNC B0 ;  /* 0x0000000000007941 */ /* 0x000fea0003800000 */
.L_x_460:
        /* <DEDUP_REMOVED lines=22> */
.L_x_463:
[----:B------:R-:W-:Y:S05]  /*2280*/  WARPSYNC.ALL ;  /* 0x0000000000007948 */ /* 0x000fea0003800000 */
[----:B------:R-:W5:Y:S08]  /*2290*/  S2UR UR5, SR_CgaCtaId ;  /* 0x00000000000579c3 */ /* 0x000f700000008800 */
[----:B------:R-:W-:Y:S01]  /*22a0*/  BAR.SYNC.DEFER_BLOCKING 0x0 ;  /* 0x0000000000007b1d */ /* 0x000fe20000010000 */
[--C-:B-1----:R-:W-:Y:S01]  /*22b0*/  IADD3 R0, R22, 0x1f, -R215.reuse ;  /* 0x0000001f16007810 */ /* 0x102fe20007ffe8d7 */
[----:B------:R-:W-:Y:S01]  /*22c0*/  IMAD.IADD R214, R84, 0x1, R215 ;  /* 0x0000000154d67824 */ /* 0x000fe200078e02d7 */
[----:B------:R-:W-:-:S02]  /*22d0*/  SHF.L.U32 R212, R212, 0x7, RZ ;  /* 0x00000007d4d47819 */ /* 0x000fc400000006ff */
[----:B------:R-:W-:Y:S01]  /*22e0*/  SHF.R.S32.HI R3, RZ, 0x1f, R0 ;  /* 0x0000001fff037819 */ /* 0x000fe20000011400 */
[----:B------:R-:W-:-:S03]  /*22f0*/  UMOV UR4, 0x400 ;  /* 0x0000040000047882 */ /* 0x000fc60000000000 */
[----:B------:R-:W-:-:S04]  /*2300*/  LEA.HI R3, R3, R0, RZ, 0x5 ;  /* 0x0000000003037211 */ /* 0x000fc800078f28ff */
[----:B------:R-:W-:-:S04]  /*2310*/  LOP3.LUT R0, R3, 0xffffffe0, RZ, 0xc0, !PT ;  /* 0xffffffe003007812 */ /* 0x000fc800078ec0ff */
[----:B------:R-:W-:-:S04]  /*2320*/  IADD3 R219, R0, R215, RZ ;  /* 0x000000d700db7210 */ /* 0x000fc80007ffe0ff */
[----:B------:R-:W-:Y:S01]  /*2330*/  ISETP.GE.AND P0, PT, R214, R219, PT ;  /* 0x000000dbd600720c */ /* 0x000fe20003f06270 */
[----:B-----5:R-:W-:-:S03]  /*2340*/  ULEA UR4, UR5, UR4, 0x18 ;  /* 0x0000000405047291 */ /* 0x020fc6000f8ec03f */
[----:B------:R-:W-:Y:S02]  /*2350*/  ULDC UR5, c[0x0][0x29c] ;  /* 0x0000a70000057ab9 */ /* 0x000fe40000000800 */
[----:B------:R-:W-:-:S03]  /*2360*/  UISETP.NE.AND UP0, UPT, UR5, URZ, UPT ;  /* 0x0000003f0500728c */ /* 0x000fc6000bf05270 */
[----:B------:R-:W-:Y:S01]  /*2370*/  ULDC UR5, c[0x0][0x29c] ;  /* 0x0000a70000057ab9 */ /* 0x000fe20000000800 */
[----:B------:R-:W1:Y:S02]  /*2380*/  LDS.128 R8, [UR4+0x40] ;  /* 0x00004004ff087984 */ /* 0x000e640008000c00 */
        /* <DEDUP_REMOVED lines=33> */
.L_x_464:
[----:B------:R-:W-:Y:S01]  /*25a0*/  ULDC UR10, c[0x0][0x2a0] ;  /* 0x0000a800000a7ab9 */ /* 0x000fe20000000800 */
[----:B------:R-:W-:Y:S01]  /*25b0*/  ULDC.64 UR8, c[0x0][0x248] ;  /* 0x0000920000087ab9 */ /* 0x000fe20000000a00 */
[----:B------:R-:W-:Y:S01]  /*25c0*/  ULDC.64 UR6, c[0x0][0x2b0] ;  /* 0x0000ac0000067ab9 */ /* 0x000fe20000000a00 */
[----:B------:R-:W-:Y:S01]  /*25d0*/  ULDC.64 UR12, c[0x0][0x2c8] ;  /* 0x0000b200000c7ab9 */ /* 0x000fe20000000a00 */
[----:B------:R-:W-:Y:S04]  /*25e0*/  BSSY B0, `(.L_x_465) ;  /* 0x000026c000007945 */ /* 0x000fe80003800000 */
        /* <DEDUP_REMOVED lines=17> */
.L_x_501:
[----:B0-----:R-:W0:Y:S01]  /*2700*/  LDC R221, c[0x0][0x284] ;  /* 0x0000a100ffdd7b82 */ /* 0x001e220000000800 */
[----:B------:R-:W-:-:S04]  /*2710*/  ISETP.NE.U32.AND P0, PT, RZ, UR6, PT ;  /* 0x00000006ff007c0c */ /* 0x000fc8000bf05070 */
[----:B------:R-:W-:Y:S02]  /*2720*/  ISETP.NE.AND.EX P0, PT, RZ, UR7, PT, P0 ;  /* 0x00000007ff007c0c */ /* 0x000fe4000bf05300 */
[----:B------:R-:W-:Y:S01]  /*2730*/  IABS R222, R214 ;  /* 0x000000d600de7213 */ /* 0x000fe20000000000 */
[----:B-1----:R-:W1:Y:S10]  /*2740*/  LDC.64 R224, c[0x0][0x2e0] ;  /* 0x0000b800ffe07b82 */ /* 0x002e740000000a00 */
[----:B------:R-:W-:Y:S01]  /*2750*/  @P0 SHF.R.S32.HI R210, RZ, 0x1f, R214 ;  /* 0x0000001fffd20819 */ /* 0x000fe200000114d6 */
[----:B0-----:R-:W-:-:S05]  /*2760*/  @P0 IMAD R209, R2, R221, RZ ;  /* 0x000000dd02d10224 */ /* 0x001fca00078e02ff */
        /* <DEDUP_REMOVED lines=9> */
[----:B------:R-:W0:Y:S03]  /*2800*/  LDC R210, c[0x0][0x288] ;  /* 0x0000a200ffd27b82 */ /* 0x000e260000000800 */
[----:B------:R-:W-:-:S05]  /*2810*/  IMAD R222, R223, R211, R222 ;  /* 0x000000d3dfde7224 */ /* 0x000fca00078e02de */
[----:B------:R-:W-:-:S13]  /*2820*/  ISETP.GT.U32.AND P1, PT, R0, R222, PT ;  /* 0x000000de0000720c */ /* 0x000fda0003f24070 */
[----:B------:R-:W-:Y:S02]  /*2830*/  @!P1 IADD3 R222, R222, -R223, RZ ;  /* 0x800000dfdede9210 */ /* 0x000fe40007ffe0ff */
[----:B------:R-:W-:Y:S01]  /*2840*/  ISETP.NE.AND P1, PT, R221, RZ, PT ;  /* 0x000000ffdd00720c */ /* 0x000fe20003f25270 */
[----:B0-----:R-:W-:Y:S01]  /*2850*/  IMAD R209, R16, R210, R19 ;  /* 0x000000d210d17224 */ /* 0x001fe200078e0213 */
[----:B------:R-:W-:-:S04]  /*2860*/  ISETP.GT.U32.AND P3, PT, R0, R222, PT ;  /* 0x000000de0000720c */ /* 0x000fc80003f64070 */
[----:B------:R-:W-:-:S05]  /*2870*/  LEA R209, R209, 0x8, 0x7 ;  /* 0x00000008d1d17811 */ /* 0x000fca00078e38ff */
[----:B-1----:R-:W-:-:S04]  /*2880*/  IMAD.WIDE R224, R209, 0x2, R224 ;  /* 0x00000002d1e07825 */ /* 0x002fc800078e02e0 */
[----:B------:R-:W-:Y:S01]  /*2890*/  @!P3 IMAD.IADD R222, R222, 0x1, -R223 ;  /* 0x00000001dedeb824 */ /* 0x000fe200078e0adf */
[----:B------:R-:W-:-:S04]  /*28a0*/  ISETP.GE.AND P3, PT, R214, R22, PT ;  /* 0x00000016d600720c */ /* 0x000fc80003f66270 */
[----:B------:R-:W-:Y:S02]  /*28b0*/  @!P4 IADD3 R222, -R222, RZ, RZ ;  /* 0x000000ffdedec210 */ /* 0x000fe40007ffe1ff */
[----:B------:R-:W-:-:S05]  /*28c0*/  @!P1 LOP3.LUT R222, RZ, R221, RZ, 0x33, !PT ;  /* 0x000000ddffde9212 */ /* 0x000fca00078e33ff */
[----:B------:R-:W-:Y:S01]  /*28d0*/  IMAD R220, R221, 0xf, R222 ;  /* 0x0000000fdddc7824 */ /* 0x000fe200078e02de */
[----:B---3--:R-:W-:Y:S01]  /*28e0*/  ISETP.NE.AND P0, PT, R208, RZ, P0 ;  /* 0x000000ffd000720c */ /* 0x008fe20000705270 */
[----:B----45:R-:W-:-:S12]  /*28f0*/  @P3 BRA `(.L_x_468) ;  /* 0x0000000000783947 */ /* 0x030fd80003800000 */
[----:B------:R-:W-:-:S04]  /*2900*/  SHF.L.U32 R223, R222, 0x3, RZ ;  /* 0x00000003dedf7819 */ /* 0x000fc800000006ff */
[----:B------:R-:W-:Y:S02]  /*2910*/  SHF.R.S32.HI R226, RZ, 0x1f, R223 ;  /* 0x0000001fffe27819 */ /* 0x000fe400000114df */
[----:B------:R-:W-:-:S05]  /*2920*/  IADD3 R149, P1, R21, R223, RZ ;  /* 0x000000df15957210 */ /* 0x000fca0007f3e0ff */
[----:B------:R-:W-:Y:S01]  /*2930*/  IMAD.X R150, R20, 0x1, R226, P1 ;  /* 0x0000000114967824 */ /* 0x000fe200008e06e2 */
[----:B------:R-:W-:-:S04]  /*2940*/  LEA R148, P1, R149, UR8, 0x1 ;  /* 0x0000000895947c11 */ /* 0x000fc8000f8208ff */
[----:B------:R-:W-:-:S06]  /*2950*/  LEA.HI.X R149, R149, UR9, R150, 0x1, P1 ;  /* 0x0000000995957c11 */ /* 0x000fcc00088f0c96 */
[----:B------:R-:W5:Y:S01]  /*2960*/  LDG.E.128 R148, desc[UR36][R148.64] ;  /* 0x0000002494947981 */ /* 0x000f62000c1e1d00 */
[----:B------:R-:W-:-:S06]  /*2970*/  UISETP.NE.AND UP0, UPT, UR5, URZ, UPT ;  /* 0x0000003f0500728c */ /* 0x000fcc000bf05270 */
[----:B------:R-:W-:-:S13]  /*2980*/  PLOP3.LUT P2, PT, PT, PT, UP0, 0x80, 0x0 ;  /* 0x000000000000781c */ /* 0x000fda0003f4f008 */
[----:B------:R-:W-:Y:S05]  /*2990*/  @P2 BRA `(.L_x_468) ;  /* 0x0000000000502947 */ /* 0x000fea0003800000 */
[----:B------:R-:W-:-:S13]  /*29a0*/  LOP3.LUT P5, RZ, R27, 0x1, RZ, 0xc0, !PT ;  /* 0x000000011bff7812 */ /* 0x000fda00078ac0ff */
[----:B------:R-:W0:Y:S08]  /*29b0*/  @P5 LDC R210, c[0x0][0x288] ;  /* 0x0000a200ffd25b82 */ /* 0x000e300000000800 */
[----:B------:R-:W1:Y:S01]  /*29c0*/  @P5 LDC.64 R208, c[0x0][0x2e0] ;  /* 0x0000b800ffd05b82 */ /* 0x000e620000000a00 */
[----:B0-----:R-:W-:-:S05]  /*29d0*/  @P5 IMAD R210, R16, R210, R19 ;  /* 0x000000d210d25224 */ /* 0x001fca00078e0213 */
[----:B------:R-:W-:-:S05]  /*29e0*/  @P5 SHF.L.U32 R211, R210, 0x7, RZ ;  /* 0x00000007d2d35819 */ /* 0x000fca00000006ff */
[----:B-1----:R-:W-:-:S06]  /*29f0*/  @P5 IMAD.WIDE R208, R211, 0x2, R208 ;  /* 0x00000002d3d05825 */ /* 0x002fcc00078e02d0 */
[----:B------:R-:W3:Y:S01]  /*2a00*/  @P5 LDG.E.128 R208, desc[UR36][R208.64] ;  /* 0x00000024d0d05981 */ /* 0x000ee2000c1e1d00 */
[----:B-----5:R-:W-:Y:S01]  /*2a10*/  HFMA2.MMA R148, R148, 1, 1, R84 ;  /* 0x3c003c0094947835 */ /* 0x020fe20000000054 */
[----:B------:R-:W-:Y:S01]  /*2a20*/  IADD3 R223, P1, R216, R223, RZ ;  /* 0x000000dfd8df7210 */ /* 0x000fe20007f3e0ff */
[----:B------:R-:W-:Y:S01]  /*2a30*/  HFMA2.MMA R150, R150, 1, 1, R86 ;  /* 0x3c003c0096967835 */ /* 0x000fe20000000056 */
[----:B------:R-:W-:Y:S02]  /*2a40*/  HADD2 R149, R149, R85 ;  /* 0x0000005595957230 */ /* 0x000fe40000000000 */
[----:B------:R-:W-:Y:S01]  /*2a50*/  HADD2 R151, R151, R87 ;  /* 0x0000005797977230 */ /* 0x000fe20000000000 */
[----:B------:R-:W-:Y:S02]  /*2a60*/  IADD3.X R228, R213, R226, RZ, P1, !PT ;  /* 0x000000e2d5e47210 */ /* 0x000fe40000ffe4ff */
[----:B------:R-:W-:-:S04]  /*2a70*/  LEA R226, P1, R223, UR8, 0x1 ;  /* 0x00000008dfe27c11 */ /* 0x000fc8000f8208ff */
[----:B------:R-:W-:Y:S01]  /*2a80*/  LEA.HI.X R227, R223, UR9, R228, 0x1, P1 ;  /* 0x00000009dfe37c11 */ /* 0x000fe200088f0ce4 */
[----:B---3--:R-:W-:Y:S01]  /*2a90*/  @P5 HFMA2.MMA R149, R149, R209, -RZ ;  /* 0x000000d195955235 */ /* 0x008fe200001000ff */
[----:B------:R-:W-:Y:S01]  /*2aa0*/  @P5 HMUL2 R148, R148, R208 ;  /* 0x000000d094945232 */ /* 0x000fe20000000000 */
[----:B------:R-:W-:Y:S01]  /*2ab0*/  @P5 HFMA2.MMA R151, R151, R211, -RZ ;  /* 0x000000d397975235 */ /* 0x000fe200001000ff */
[----:B------:R-:W-:-:S06]  /*2ac0*/  @P5 HMUL2 R150, R150, R210 ;  /* 0x000000d296965232 */ /* 0x000fcc0000000000 */
[----:B------:R0:W-:Y:S04]  /*2ad0*/  STG.E.128 desc[UR36][R226.64], R148 ;  /* 0x00000094e2007986 */ /* 0x0001e8000c101d24 */
.L_x_468:
[----:B------:R-:W-:Y:S05]  /*2ae0*/  BSYNC B1 ;  /* 0x0000000000017941 */ /* 0x000fea0003800000 */
.L_x_467:
[----:B------:R-:W-:Y:S04]  /*2af0*/  BSSY B1, `(.L_x_469) ;  /* 0x000001c000017945 */ /* 0x000fe80003800000 */
[----:B------:R-:W-:Y:S05]  /*2b00*/  @P3 BRA `(.L_x_470) ;  /* 0x0000000000683947 */ /* 0x000fea0003800000 */
[----:B------:R-:W-:-:S05]  /*2b10*/  IMAD.IADD R4, R222, 0x1, R221 ;  /* 0x00000001de047824 */ /* 0x000fca00078e02dd */
[----:B------:R-:W-:-:S04]  /*2b20*/  SHF.L.U32 R223, R4, 0x3, RZ ;  /* 0x0000000304df7819 */ /* 0x000fc800000006ff */
[----:B0-----:R-:W-:Y:S02]  /*2b30*/  SHF.R.S32.HI R226, RZ, 0x1f, R223 ;  /* 0x0000001fffe27819 */ /* 0x001fe400000114df */
[----:B------:R-:W-:-:S04]  /*2b40*/  IADD3 R5, P1, R21, R223, RZ ;  /* 0x000000df15057210 */ /* 0x000fc80007f3e0ff */
[----:B------:R-:W-:Y:S02]  /*2b50*/  IADD3.X R6, R20, R226, RZ, P1, !PT ;  /* 0x000000e214067210 */ /* 0x000fe40000ffe4ff */
        /* <DEDUP_REMOVED lines=8> */
[----:B------:R-:W-:Y:S01]  /*2be0*/  IADD3 R223, P1, R216, R223, RZ ;  /* 0x000000dfd8df7210 */ /* 0x000fe20007f3e0ff */
[----:B-----5:R-:W-:Y:S01]  /*2bf0*/  HFMA2.MMA R5, R5, 1, 1, R89 ;  /* 0x3c003c0005057835 */ /* 0x020fe20000000059 */
[----:B------:R-:W-:Y:S01]  /*2c00*/  HADD2 R4, R4, R88 ;  /* 0x0000005804047230 */ /* 0x000fe20000000000 */
[----:B------:R-:W-:Y:S01]  /*2c10*/  HFMA2.MMA R7, R7, 1, 1, R91 ;  /* 0x3c003c0007077835 */ /* 0x000fe2000000005b */
[----:B------:R-:W-:Y:S02]  /*2c20*/  HADD2 R6, R6, R90 ;  /* 0x0000005a06067230 */ /* 0x000fe40000000000 */
[----:B------:R-:W-:Y:S01]  /*2c30*/  IMAD.X R228, R213, 0x1, R226, P1 ;  /* 0x00000001d5e47824 */ /* 0x000fe200008e06e2 */
[----:B------:R-:W-:-:S04]  /*2c40*/  LEA R226, P1, R223, UR8, 0x1 ;  /* 0x00000008dfe27c11 */ /* 0x000fc8000f8208ff */
[----:B------:R-:W-:Y:S01]  /*2c50*/  LEA.HI.X R227, R223, UR9, R228, 0x1, P1 ;  /* 0x00000009dfe37c11 */ /* 0x000fe200088f0ce4 */
[----:B--2---:R-:W-:Y:S01]  /*2c60*/  @P4 HFMA2.MMA R5, R5, R209, -RZ ;  /* 0x000000d105054235 */ /* 0x004fe200001000ff */
[----:B------:R-:W-:Y:S01]  /*2c70*/  @P4 HMUL2 R4, R4, R208 ;  /* 0x000000d004044232 */ /* 0x000fe20000000000 */
[----:B------:R-:W-:Y:S01]  /*2c80*/  @P4 HFMA2.MMA R7, R7, R211, -RZ ;  /* 0x000000d307074235 */ /* 0x000fe200001000ff */
[----:B------:R-:W-:-:S06]  /*2c90*/  @P4 HMUL2 R6, R6, R210 ;  /* 0x000000d206064232 */ /* 0x000fcc0000000000 */
[----:B------:R1:W-:Y:S04]  /*2ca0*/  STG.E.128 desc[UR36][R226.64], R4 ;  /* 0x00000004e2007986 */ /* 0x0003e8000c101d24 */
.L_x_470:
[----:B------:R-:W-:Y:S05]  /*2cb0*/  BSYNC B1 ;  /* 0x0000000000017941 */ /* 0x000fea0003800000 */
.L_x_469:
[----:B------:R-:W-:Y:S04]  /*2cc0*/  BSSY B1, `(.L_x_471) ;  /* 0x000001c000017945 */ /* 0x000fe80003800000 */
[----:B------:R-:W-:Y:S05]  /*2cd0*/  @P3 BRA `(.L_x_472) ;  /* 0x0000000000683947 */ /* 0x000fea0003800000 */
[----:B------:R-:W-:-:S04]  /*2ce0*/  LEA R152, R221, R222, 0x1 ;  /* 0x000000dedd987211 */ /* 0x000fc800078e08ff */
[----:B------:R-:W-:-:S04]  /*2cf0*/  SHF.L.U32 R223, R152, 0x3, RZ ;  /* 0x0000000398df7819 */ /* 0x000fc800000006ff */
[----:B01----:R-:W-:Y:S02]  /*2d00*/  SHF.R.S32.HI R226, RZ, 0x1f, R223 ;  /* 0x0000001fffe27819 */ /* 0x003fe400000114df */
        /* <DEDUP_REMOVED lines=11> */
[----:B------:R-:W-:Y:S01]  /*2dc0*/  IADD3 R223, P1, R216, R223, RZ ;  /* 0x000000dfd8df7210 */ /* 0x000fe20007f3e0ff */
[----:B------:R-:W-:Y:S01]  /*2dd0*/  HFMA2.MMA R155, R155, 1, 1, R95 ;  /* 0x3c003c009b9b7835 */ /* 0x000fe2000000005f */
[----:B------:R-:W-:Y:S02]  /*2de0*/  HADD2 R152, R152, R92 ;  /* 0x0000005c98987230 */ /* 0x000fe40000000000 */
[----:B------:R-:W-:Y:S01]  /*2df0*/  IADD3.X R228, R213, R226, RZ, P1, !PT ;  /* 0x000000e2d5e47210 */ /* 0x000fe20000ffe4ff */
        /* <DEDUP_REMOVED lines=8> */
.L_x_472:
[----:B------:R-:W-:Y:S05]  /*2e80*/  BSYNC B1 ;  /* 0x0000000000017941 */ /* 0x000fea0003800000 */
.L_x_471:
[----:B------:R-:W-:Y:S04]  /*2e90*/  BSSY B1, `(.L_x_473) ;  /* 0x000001c000017945 */ /* 0x000fe80003800000 */
[----:B------:R-:W-:Y:S05]  /*2ea0*/  @P3 BRA `(.L_x_474) ;  /* 0x0000000000683947 */ /* 0x000fea0003800000 */
[----:B------:R-:W-:-:S05]  /*2eb0*/  IMAD R156, R221, 0x3, R222 ;  /* 0x00000003dd9c7824 */ /* 0x000fca00078e02de */
[----:B------:R-:W-:-:S04]  /*2ec0*/  SHF.L.U32 R223, R156, 0x3, RZ ;  /* 0x000000039cdf7819 */ /* 0x000fc800000006ff */
[----:B01-3--:R-:W-:Y:S02]  /*2ed0*/  SHF.R.S32.HI R226, RZ, 0x1f, R223 ;  /* 0x0000001fffe27819 */ /* 0x00bfe400000114df */
        /* <DEDUP_REMOVED lines=23> */
.L_x_474:
[----:B------:R-:W-:Y:S05]  /*3050*/  BSYNC B1 ;  /* 0x0000000000017941 */ /* 0x000fea0003800000 */
.L_x_473:
[----:B------:R-:W-:Y:S04]  /*3060*/  BSSY B1, `(.L_x_475) ;  /* 0x000001c000017945 */ /* 0x000fe80003800000 */
[----:B------:R-:W-:Y:S05]  /*3070*/  @P3 BRA `(.L_x_476) ;  /* 0x0000000000683947 */ /* 0x000fea0003800000 */
[----:B------:R-:W-:-:S05]  /*3080*/  LEA R160, R221, R222, 0x2 ;  /* 0x000000dedda07211 */ /* 0x000fca00078e10ff */
[----:B------:R-:W-:-:S05]  /*3090*/  IMAD.SHL.U32 R223, R160, 0x8, RZ ;  /* 0x00000008a0df7824 */ /* 0x000fca00078e00ff */
[----:B01-34-:R-:W-:Y:S02]  /*30a0*/  SHF.R.S32.HI R226, RZ, 0x1f, R223 ;  /* 0x0000001fffe27819 */ /* 0x01bfe400000114df */
[----:B------:R-:W-:-:S04]  /*30b0*/  IADD3 R161, P1, R21, R223, RZ ;  /* 0x000000df15a17210 */ /* 0x000fc80007f3e0ff */
[----:B------:R-:W-:Y:S02]  /*30c0*/  IADD3.X R162, R20, R226, RZ, P1, !PT ;  /* 0x000000e214a27210 */ /* 0x000fe40000ffe4ff */
        /* <DEDUP_REMOVED lines=21> */
.L_x_476:
[----:B------:R-:W-:Y:S05]  /*3220*/  BSYNC B1 ;  /* 0x0000000000017941 */ /* 0x000fea0003800000 */
.L_x_475:
[----:B------:R-:W-:Y:S04]  /*3230*/  BSSY B1, `(.L_x_477) ;  /* 0x000001c000017945 */ /* 0x000fe80003800000 */
[----:B------:R-:W-:Y:S05]  /*3240*/  @P3 BRA `(.L_x_478) ;  /* 0x0000000000683947 */ /* 0x000fea0003800000 */
[----:B------:R-:W-:-:S04]  /*3250*/  IMAD R164, R221, 0x5, R222 ;  /* 0x00000005dda47824 */ /* 0x000fc800078e02de */
        /* <DEDUP_REMOVED lines=25> */
.L_x_478:
[----:B------:R-:W-:Y:S05]  /*33f0*/  BSYNC B1 ;  /* 0x0000000000017941 */ /* 0x000fea0003800000 */
.L_x_477:
        /* <DEDUP_REMOVED lines=28> */
.L_x_480:
[----:B------:R-:W-:Y:S05]  /*35c0*/  BSYNC B1 ;  /* 0x0000000000017941 */ /* 0x000fea0003800000 */
.L_x_479:
        /* <DEDUP_REMOVED lines=28> */
.L_x_482:
[----:B------:R-:W-:Y:S05]  /*3790*/  BSYNC B1 ;  /* 0x0000000000017941 */ /* 0x000fea0003800000 */
.L_x_481:
[----:B------:R-:W-:Y:S04]  /*37a0*/  BSSY B1, `(.L_x_483) ;  /* 0x000001c000017945 */ /* 0x000fe80003800000 */
[----:B------:R-:W-:Y:S05]  /*37b0*/  @P3 BRA `(.L_x_484) ;  /* 0x0000000000683947 */ /* 0x000fea0003800000 */
[----:B------:R-:W-:-:S05]  /*37c0*/  IMAD R176, R221, 0x8, R222 ;  /* 0x00000008ddb07824 */ /* 0x000fca00078e02de */
[----:B------:R-:W-:-:S04]  /*37d0*/  SHF.L.U32 R223, R176, 0x3, RZ ;  /* 0x00000003b0df7819 */ /* 0x000fc800000006ff */
        /* <DEDUP_REMOVED lines=19> */
[----:B---3--:R-:W-:Y:S01]  /*3910*/  @P4 HFMA2.MMA R177, R177, R209, -RZ ;  /* 0x000000d1b1b14235 */ /* 0x008fe200001000ff */
[----:B------:R-:W-:Y:S01]  /*3920*/  @P4 HMUL2 R176, R176, R208 ;  /* 0x000000d0b0b04232 */ /* 0x000fe20000000000 */
[----:B------:R-:W-:Y:S01]  /*3930*/  @P4 HFMA2.MMA R179, R179, R211, -RZ ;  /* 0x000000d3b3b34235 */ /* 0x000fe200001000ff */
[----:B------:R-:W-:-:S06]  /*3940*/  @P4 HMUL2 R178, R178, R210 ;  /* 0x000000d2b2b24232 */ /* 0x000fcc0000000000 */
[----:B------:R0:W-:Y:S04]  /*3950*/  STG.E.128 desc[UR36][R226.64], R176 ;  /* 0x000000b0e2007986 */ /* 0x0001e8000c101d24 */
.L_x_484:
[----:B------:R-:W-:Y:S05]  /*3960*/  BSYNC B1 ;  /* 0x0000000000017941 */ /* 0x000fea0003800000 */
.L_x_483:
        /* <DEDUP_REMOVED lines=28> */
.L_x_486:
[----:B------:R-:W-:Y:S05]  /*3b30*/  BSYNC B1 ;  /* 0x0000000000017941 */ /* 0x000fea0003800000 */
.L_x_485:
        /* <DEDUP_REMOVED lines=28> */
.L_x_488:
[----:B------:R-:W-:Y:S05]  /*3d00*/  BSYNC B1 ;  /* 0x0000000000017941 */ /* 0x000fea0003800000 */
.L_x_487:
        /* <DEDUP_REMOVED lines=28> */
.L_x_490:
[----:B------:R-:W-:Y:S05]  /*3ed0*/  BSYNC B1 ;  /* 0x0000000000017941 */ /* 0x000fea0003800000 */
.L_x_489:
        /* <DEDUP_REMOVED lines=28> */
.L_x_492:
[----:B------:R-:W-:Y:S05]  /*40a0*/  BSYNC B1 ;  /* 0x0000000000017941 */ /* 0x000fea0003800000 */
.L_x_491:
        /* <DEDUP_REMOVED lines=28> */
.L_x_494:
[----:B------:R-:W-:Y:S05]  /*4270*/  BSYNC B1 ;  /* 0x0000000000017941 */ /* 0x000fea0003800000 */
.L_x_493:
[----:B------:R-:W-:Y:S04]  /*4280*/  BSSY B1, `(.L_x_495) ;  /* 0x000001c000017945 */ /* 0x000fe80003800000 */
[----:B------:R-:W-:Y:S05]  /*4290*/  @P3 BRA `(.L_x_496) ;  /* 0x0000000000683947 */ /* 0x000fea0003800000 */
[----:B------:R-:W-:-:S05]  /*42a0*/  IMAD R221, R221, 0xe, R222 ;  /* 0x0000000edddd7824 */ /* 0x000fca00078e02de */
[----:B------:R-:W-:-:S04]  /*42b0*/  SHF.L.U32 R221, R221, 0x3, RZ ;  /* 0x00000003dddd7819 */ /* 0x000fc800000006ff */
[----:B------:R-:W-:Y:S02]  /*42c0*/  SHF.R.S32.HI R222, RZ, 0x1f, R221 ;  /* 0x0000001fffde7819 */ /* 0x000fe400000114dd */
        /* <DEDUP_REMOVED lines=15> */
[----:B01-34-:R-:W-:Y:S01]  /*43c0*/  IMAD.X R226, R213, 0x1, R222, P1 ;  /* 0x00000001d5e27824 */ /* 0x01bfe200008e06de */
[----:B------:R-:W-:-:S04]  /*43d0*/  LEA R222, P1, R221, UR8, 0x1 ;  /* 0x00000008ddde7c11 */ /* 0x000fc8000f8208ff */
[----:B------:R-:W-:Y:S01]  /*43e0*/  LEA.HI.X R223, R221, UR9, R226, 0x1, P1 ;  /* 0x00000009dddf7c11 */ /* 0x000fe200088f0ce2 */
[----:B--2---:R-:W-:Y:S01]  /*43f0*/  @P4 HFMA2.MMA R201, R201, R209, -RZ ;  /* 0x000000d1c9c94235 */ /* 0x004fe200001000ff */
[----:B------:R-:W-:Y:S01]  /*4400*/  @P4 HMUL2 R200, R200, R208 ;  /* 0x000000d0c8c84232 */ /* 0x000fe20000000000 */
[----:B------:R-:W-:Y:S01]  /*4410*/  @P4 HFMA2.MMA R203, R203, R211, -RZ ;  /* 0x000000d3cbcb4235 */ /* 0x000fe200001000ff */
[----:B------:R-:W-:-:S06]  /*4420*/  @P4 HMUL2 R202, R202, R210 ;  /* 0x000000d2caca4232 */ /* 0x000fcc0000000000 */
[----:B------:R0:W-:Y:S04]  /*4430*/  STG.E.128 desc[UR36][R222.64], R200 ;  /* 0x000000c8de007986 */ /* 0x0001e8000c101d24 */
.L_x_496:
[----:B------:R-:W-:Y:S05]  /*4440*/  BSYNC B1 ;  /* 0x0000000000017941 */ /* 0x000fea0003800000 */
.L_x_495:
[----:B------:R-:W-:Y:S04]  /*4450*/  BSSY B1, `(.L_x_497) ;  /* 0x000001b000017945 */ /* 0x000fe80003800000 */
[----:B------:R-:W-:Y:S05]  /*4460*/  @P3 BRA `(.L_x_498) ;  /* 0x0000000000643947 */ /* 0x000fea0003800000 */
[----:B------:R-:W-:-:S04]  /*4470*/  SHF.L.U32 R220, R220, 0x3, RZ ;  /* 0x00000003dcdc7819 */ /* 0x000fc800000006ff */
[----:B0-----:R-:W-:Y:S02]  /*4480*/  SHF.R.S32.HI R222, RZ, 0x1f, R220 ;  /* 0x0000001fffde7819 */ /* 0x001fe400000114dc */
        /* <DEDUP_REMOVED lines=23> */
.L_x_498:
[----:B------:R-:W-:Y:S05]  /*4600*/  BSYNC B1 ;  /* 0x0000000000017941 */ /* 0x000fea0003800000 */
.L_x_497:
[----:B------:R-:W-:Y:S04]  /*4610*/  BSSY B1, `(.L_x_499) ;  /* 0x0000065000017945 */ /* 0x000fe80003800000 */
[----:B------:R-:W-:Y:S05]  /*4620*/  @P3 BRA `(.L_x_500) ;  /* 0x00000004008c3947 */ /* 0x000fea0003800000 */
[----:B------:R-:W1:Y:S01]  /*4630*/  LDC.64 R208, c[0x0][0x2d8] ;  /* 0x0000b600ffd07b82 */ /* 0x000e620000000a00 */
[----:B------:R-:W-:-:S04]  /*4640*/  ISETP.NE.U32.AND P1, PT, RZ, UR12, PT ;  /* 0x0000000cff007c0c */ /* 0x000fc8000bf25070 */
[----:B------:R-:W-:-:S13]  /*4650*/  ISETP.NE.AND.EX P3, PT, RZ, UR13, PT, P1 ;  /* 0x0000000dff007c0c */ /* 0x000fda000bf65310 */
[----:B0-----:R-:W0:Y:S01]  /*4660*/  @P3 LDC R222, c[0x0][0x2d0] ;  /* 0x0000b400ffde3b82 */ /* 0x001e220000000800 */
[----:B-1----:R-:W-:-:S07]  /*4670*/  ISETP.NE.U32.AND P1, PT, R208, RZ, PT ;  /* 0x000000ffd000720c */ /* 0x002fce0003f25070 */
[----:B------:R-:W1:Y:S01]  /*4680*/  @P3 LDC.64 R210, c[0x0][0x2c8] ;  /* 0x0000b200ffd23b82 */ /* 0x000e620000000a00 */
[----:B------:R-:W-:-:S13]  /*4690*/  ISETP.NE.AND.EX P1, PT, R209, RZ, PT, P1 ;  /* 0x000000ffd100720c */ /* 0x000fda0003f25310 */
[----:B------:R-:W2:Y:S01]  /*46a0*/  @P1 LDC.64 R208, c[0x0][0x2d8] ;  /* 0x0000b600ffd01b82 */ /* 0x000ea20000000a00 */
[----:B0-----:R-:W-:-:S05]  /*46b0*/  @P3 IMAD R220, R19, R222, R17 ;  /* 0x000000de13dc3224 */ /* 0x001fca00078e0211 */
[----:B------:R-:W-:-:S05]  /*46c0*/  @P3 IADD3 R221, R220, -0x1, RZ ;  /* 0xffffffffdcdd3810 */ /* 0x000fca0007ffe0ff */
[----:B------:R-:W-:-:S04]  /*46d0*/  @P3 IMAD R221, R221, R222, R214 ;  /* 0x000000dedddd3224 */ /* 0x000fc800078e02d6 */
[----:B-1----:R-:W-:-:S04]  /*46e0*/  @P3 IMAD.WIDE R210, R221, 0x2, R210 ;  /* 0x00000002ddd23825 */ /* 0x002fc800078e02d2 */
[----:B--2---:R-:W-:Y:S02]  /*46f0*/  @P1 IMAD.WIDE R220, R19, 0x2, R208 ;  /* 0x0000000213dc1825 */ /* 0x004fe400078e02d0 */
        /* <DEDUP_REMOVED lines=78> */
[----:B------:R-:W-:-:S05]  /*4be0*/  IMAD.IADD R210, R214, 0x1, -R215 ;  /* 0x00000001d6d27824 */ /* 0x000fca00078e0ad7 */
[----:B------:R-:W-:Y:S01]  /*4bf0*/  LEA R210, R210, UR38, 0x2 ;  /* 0x00000026d2d27c11 */ /* 0x000fe2000f8e10ff */
[----:B--2---:R-:W-:Y:S02]  /*4c00*/  @P3 HADD2.F32 R208, -RZ, R208.H0_H0 ;  /* 0x200000d0ffd03230 */ /* 0x004fe40000004100 */
[----:B---3--:R-:W-:-:S03]  /*4c10*/  @P1 HADD2.F32 R209, -RZ, R209.H0_H0 ;  /* 0x200000d1ffd11230 */ /* 0x008fc60000004100 */
[----:B------:R-:W-:-:S04]  /*4c20*/  @P3 FADD.FTZ R211, R211, R208 ;  /* 0x000000d0d3d33221 */ /* 0x000fc80000010000 */
[----:B------:R-:W-:-:S05]  /*4c30*/  @P1 FFMA.FTZ R211, R220, R209, R211 ;  /* 0x000000d1dcd31223 */ /* 0x000fca00000100d3 */
[----:B------:R0:W-:Y:S01]  /*4c40*/  STS [R210], R211 ;  /* 0x000000d3d2007388 */ /* 0x0001e20000000800 */
[----:B------:R-:W-:-:S07]  /*4c50*/  @!P0 FMNMX.FTZ R218, R218, R211, !PT ;  /* 0x000000d3dada8209 */ /* 0x000fce0007810000 */
.L_x_500:
[----:B------:R-:W-:Y:S05]  /*4c60*/  BSYNC B1 ;  /* 0x0000000000017941 */ /* 0x000fea0003800000 */
.L_x_499:
[----:B------:R-:W-:-:S04]  /*4c70*/  IADD3 R214, R214, 0x100, RZ ;  /* 0x00000100d6d67810 */ /* 0x000fc80007ffe0ff */
[----:B------:R-:W-:-:S13]  /*4c80*/  ISETP.GE.AND P0, PT, R214, R219, PT ;  /* 0x000000dbd600720c */ /* 0x000fda0003f06270 */
[----:B------:R-:W-:Y:S05]  /*4c90*/  @!P0 BRA `(.L_x_501) ;  /* 0xffffffd800988947 */ /* 0x000fea000383ffff */
.L_x_466:
[----:B------:R-:W-:Y:S05]  /*4ca0*/  BSYNC B0 ;  /* 0x0000000000007941 */ /* 0x000fea0003800000 */
.L_x_465:
        /* <DEDUP_REMOVED lines=23> */
[----:B--2---:R-:W-:-:S03]  /*4e20*/  @!P1 LEA R10, R15, R8, 0x18 ;  /* 0x000000080f0a9211 */ /* 0x004fc600078ec0ff */
[----:B------:R-:W-:Y:S01]  /*4e30*/  @!P0 IMAD R7, R7, 0x4, R0 ;  /* 0x0000000407078824 */ /* 0x000fe200078e0200 */
[----:B------:R-:W-:Y:S02]  /*4e40*/  MOV R0, 0xff7fffff ;  /* 0xff7fffff00007802 */ /* 0x000fe40000000f00 */
[----:B------:R-:W-:Y:S01]  /*4e50*/  @!P1 LEA R11, R11, R10, 0x2 ;  /* 0x0000000a0b0b9211 */ /* 0x000fe200078e10ff */
[----:B------:R-:W-:Y:S01]  /*4e60*/  IMAD.IADD R10, R4, 0x1, R215 ;  /* 0x00000001040a7824 */ /* 0x000fe200078e02d7 */
[----:B0-----:R-:W-:-:S05]  /*4e70*/  FMNMX.FTZ R6, R5, R6, !PT ;  /* 0x0000000605067209 */ /* 0x001fca0007810000 */
[----:B------:R-:W0:Y:S02]  /*4e80*/  SHFL.BFLY PT, R3, R6, 0x1, 0x1f ;  /* 0x0c201f0006037f89 */ /* 0x000e2400000e0000 */
[----:B0-----:R-:W-:-:S05]  /*4e90*/  FMNMX.FTZ R8, R6, R3, !PT ;  /* 0x0000000306087209 */ /* 0x001fca0007810000 */
[----:B------:R0:W-:Y:S01]  /*4ea0*/  @!P0 STS [R7], R8 ;  /* 0x0000000807008388 */ /* 0x0001e20000000800 */
[----:B------:R-:W-:Y:S01]  /*4eb0*/  BAR.SYNC.DEFER_BLOCKING 0x0 ;  /* 0x0000000000007b1d */ /* 0x000fe20000010000 */
[----:B0-----:R-:W-:-:S05]  /*4ec0*/  HFMA2.MMA R8, -RZ, RZ, 0, 0 ;  /* 0x00000000ff087435 */ /* 0x001fca00000001ff */
        /* <DEDUP_REMOVED lines=12> */
[----:B------:R-:W-:Y:S02]  /*4f90*/  MOV R8, RZ ;  /* 0x000000ff00087202 */ /* 0x000fe40000000f00 */
[----:B------:R-:W-:-:S04]  /*4fa0*/  IADD3 R0, -R4, R17, R0 ;  /* 0x0000001104007210 */ /* 0x000fc80007ffe100 */
[----:B------:R-:W-:-:S04]  /*4fb0*/  LEA.HI R3, R0, 0x1, RZ, 0x18 ;  /* 0x0000000100037811 */ /* 0x000fc800078fc0ff */
[----:B------:R-:W-:-:S13]  /*4fc0*/  LOP3.LUT P0, R3, R3, 0x3, RZ, 0xc0, !PT ;  /* 0x0000000303037812 */ /* 0x000fda000780c0ff */
[----:B------:R-:W-:Y:S05]  /*4fd0*/  @!P0 BRA `(.L_x_505) ;  /* 0x0000000000708947 */ /* 0x000fea0003800000 */
[----:B------:R-:W-:Y:S01]  /*4fe0*/  ULDC.64 UR4, c[0x0][0x2b0] ;  /* 0x0000ac0000047ab9 */ /* 0x000fe20000000a00 */
[----:B------:R-:W-:Y:S01]  /*4ff0*/  IMAD.MOV.U32 R8, RZ, RZ, RZ ;  /* 0x000000ffff087224 */ /* 0x000fe200078e00ff */
[----:B------:R-:W-:-:S04]  /*5000*/  ISETP.NE.U32.AND P0, PT, RZ, UR4, PT ;  /* 0x00000004ff007c0c */ /* 0x000fc8000bf05070 */
[----:B------:R-:W-:-:S13]  /*5010*/  ISETP.NE.AND.EX P0, PT, RZ, UR5, PT, P0 ;  /* 0x00000005ff007c0c */ /* 0x000fda000bf05300 */
.L_x_509:
[----:B------:R-:W-:Y:S01]  /*5020*/  IADD3 R3, R3, -0x1, RZ ;  /* 0xffffffff03037810 */ /* 0x000fe20007ffe0ff */
[----:B------:R-:W-:Y:S01]  /*5030*/  BSSY B2, `(.L_x_506) ;  /* 0x0000012000027945 */ /* 0x000fe20003800000 */
[----:B0-2---:R-:W-:Y:S02]  /*5040*/  IADD3 R5, R10, -R215, RZ ;  /* 0x800000d70a057210 */ /* 0x005fe40007ffe0ff */
        /* <DEDUP_REMOVED lines=10> */
[----:B------:R-:W-:Y:S01]  /*50f0*/  @P4 IMAD.MOV.U32 R5, RZ, RZ, RZ ;  /* 0x000000ffff054224 */ /* 0x000fe200078e00ff */
[----:B------:R-:W-:Y:S06]  /*5100*/  @P4 BRA `(.L_x_508) ;  /* 0x0000000000104947 */ /* 0x000fec0003800000 */
.L_x_507:
[----:B------:R-:W1:Y:S02]  /*5110*/  LDS R5, [R14] ;  /* 0x000000000e057984 */ /* 0x000e640000000800 */
[----:B-1----:R-:W-:-:S04]  /*5120*/  FADD.FTZ R5, -R12, R5 ;  /* 0x000000050c057221 */ /* 0x002fc80000010100 */
[----:B------:R-:W-:-:S06]  /*5130*/  FMUL.FTZ R5, R5, 1.4426950216293334961 ;  /* 0x3fb8aa3b05057820 */ /* 0x000fcc0000410000 */
[----:B------:R-:W0:Y:S02]  /*5140*/  MUFU.EX2 R5, R5 ;  /* 0x0000000500057308 */ /* 0x000e240000000800 */
.L_x_508:
[----:B------:R-:W-:Y:S05]  /*5150*/  BSYNC B2 ;  /* 0x0000000000027941 */ /* 0x000fea0003800000 */
.L_x_506:
[----:B0-----:R2:W-:Y:S01]  /*5160*/  STS [R14], R5 ;  /* 0x000000050e007388 */ /* 0x0015e20000000800 */
[----:B------:R-:W-:Y:S01]  /*5170*/  FADD.FTZ R8, R5, R8 ;  /* 0x0000000805087221 */ /* 0x000fe20000010000 */
[----:B------:R-:W-:Y:S01]  /*5180*/  IADD3 R10, R10, 0x100, RZ ;  /* 0x000001000a0a7810 */ /* 0x000fe20007ffe0ff */
[----:B------:R-:W-:Y:S06]  /*5190*/  @P3 BRA `(.L_x_509) ;  /* 0xfffffffc00a03947 */ /* 0x000fec000383ffff */
.L_x_505:
[----:B------:R-:W-:Y:S05]  /*51a0*/  BSYNC B1 ;  /* 0x0000000000017941 */ /* 0x000fea0003800000 */
.L_x_504:
        /* <DEDUP_REMOVED lines=14> */
.L_x_522:
[----:B------:R-:W-:Y:S04]  /*5290*/  BSSY B1, `(.L_x_510) ;  /* 0x000000a000017945 */ /* 0x000fe80003800000 */
[----:B------:R-:W-:Y:S05]  /*52a0*/  @!P0 BRA `(.L_x_511) ;  /* 0x0000000000108947 */ /* 0x000fea0003800000 */
[----:B------:R-:W2:Y:S02]  /*52b0*/  LDG.E.U8 R3, desc[UR36][R6.64] ;  /* 0x0000002406037981 */ /* 0x000ea4000c1e1100 */
[----:B--2---:R-:W-:-:S13]  /*52c0*/  ISETP.NE.AND P3, PT, R3, RZ, PT ;  /* 0x000000ff0300720c */ /* 0x004fda0003f65270 */
[----:B------:R-:W-:Y:S01]  /*52d0*/  @P3 IMAD.MOV.U32 R3, RZ, RZ, RZ ;  /* 0x000000ffff033224 */ /* 0x000fe200078e00ff */
[----:B------:R-:W-:Y:S06]  /*52e0*/  @P3 BRA `(.L_x_512) ;  /* 0x0000000000103947 */ /* 0x000fec0003800000 */
.L_x_511:
[----:B------:R-:W1:Y:S02]  /*52f0*/  LDS R3, [R0+-0x800] ;  /* 0xfff8000000037984 */ /* 0x000e640000000800 */
[----:B-1----:R-:W-:-:S04]  /*5300*/  FADD.FTZ R3, -R12, R3 ;  /* 0x000000030c037221 */ /* 0x002fc80000010100 */
[----:B------:R-:W-:-:S06]  /*5310*/  FMUL.FTZ R3, R3, 1.4426950216293334961 ;  /* 0x3fb8aa3b03037820 */ /* 0x000fcc0000410000 */
[----:B------:R-:W0:Y:S02]  /*5320*/  MUFU.EX2 R3, R3 ;  /* 0x0000000300037308 */ /* 0x000e240000000800 */
.L_x_512:
[----:B------:R-:W-:Y:S05]  /*5330*/  BSYNC B1 ;  /* 0x0000000000017941 */ /* 0x000fea0003800000 */
.L_x_510:
[----:B0-----:R0:W-:Y:S01]  /*5340*/  STS [R0+-0x800], R3 ;  /* 0xfff8000300007388 */ /* 0x0011e20000000800 */
[----:B------:R-:W-:Y:S01]  /*5350*/  BSSY B1, `(.L_x_513) ;  /* 0x000000b000017945 */ /* 0x000fe20003800000 */
[----:B------:R-:W-:-:S03]  /*5360*/  FADD.FTZ R8, R3, R8 ;  /* 0x0000000803087221 */ /* 0x000fc60000010000 */
[----:B------:R-:W-:Y:S05]  /*5370*/  @!P0 BRA `(.L_x_514) ;  /* 0x0000000000108947 */ /* 0x000fea0003800000 */
[----:B0-----:R-:W2:Y:S02]  /*5380*/  LDG.E.U8 R3, desc[UR36][R6.64+0x100] ;  /* 0x0001002406037981 */ /* 0x001ea4000c1e1100 */
[----:B--2---:R-:W-:-:S13]  /*5390*/  ISETP.NE.AND P3, PT, R3, RZ, PT ;  /* 0x000000ff0300720c */ /* 0x004fda0003f65270 */
[----:B------:R-:W-:Y:S01]  /*53a0*/  @P3 MOV R3, RZ ;  /* 0x000000ff00033202 */ /* 0x000fe20000000f00 */
[----:B------:R-:W-:Y:S06]  /*53b0*/  @P3 BRA `(.L_x_515) ;  /* 0x0000000000103947 */ /* 0x000fec0003800000 */
.L_x_514:
[----:B0-----:R-:W1:Y:S02]  /*53c0*/  LDS R3, [R0+-0x400] ;  /* 0xfffc000000037984 */ /* 0x001e640000000800 */
[----:B-1----:R-:W-:-:S04]  /*53d0*/  FADD.FTZ R3, -R12, R3 ;  /* 0x000000030c037221 */ /* 0x002fc80000010100 */
[----:B------:R-:W-:-:S06]  /*53e0*/  FMUL.FTZ R3, R3, 1.4426950216293334961 ;  /* 0x3fb8aa3b03037820 */ /* 0x000fcc0000410000 */
[----:B------:R-:W0:Y:S02]  /*53f0*/  MUFU.EX2 R3, R3 ;  /* 0x0000000300037308 */ /* 0x000e240000000800 */
.L_x_515:
[----:B------:R-:W-:Y:S05]  /*5400*/  BSYNC B1 ;  /* 0x0000000000017941 */ /* 0x000fea0003800000 */
.L_x_513:
        /* <DEDUP_REMOVED lines=8> */
.L_x_517:
[----:B0-----:R-:W1:Y:S02]  /*5490*/  LDS R3, [R0] ;  /* 0x0000000000037984 */ /* 0x001e640000000800 */
[----:B-1----:R-:W-:-:S04]  /*54a0*/  FADD.FTZ R3, -R12, R3 ;  /* 0x000000030c037221 */ /* 0x002fc80000010100 */
[----:B------:R-:W-:-:S06]  /*54b0*/  FMUL.FTZ R3, R3, 1.4426950216293334961 ;  /* 0x3fb8aa3b03037820 */ /* 0x000fcc0000410000 */
[----:B------:R-:W0:Y:S02]  /*54c0*/  MUFU.EX2 R3, R3 ;  /* 0x0000000300037308 */ /* 0x000e240000000800 */
.L_x_518:
[----:B------:R-:W-:Y:S05]  /*54d0*/  BSYNC B1 ;  /* 0x0000000000017941 */ /* 0x000fea0003800000 */
.L_x_516:
[----:B0-----:R0:W-:Y:S01]  /*54e0*/  STS [R0], R3 ;  /* 0x0000000300007388 */ /* 0x0011e20000000800 */
[----:B------:R-:W-:Y:S01]  /*54f0*/  BSSY B1, `(.L_x_519) ;  /* 0x000000b000017945 */ /* 0x000fe20003800000 */
[----:B------:R-:W-:-:S03]  /*5500*/  FADD.FTZ R8, R8, R3 ;  /* 0x0000000308087221 */ /* 0x000fc60000010000 */
[----:B------:R-:W-:Y:S05]  /*5510*/  @!P0 BRA `(.L_x_520) ;  /* 0x0000000000108947 */ /* 0x000fea0003800000 */
[----:B0-----:R-:W2:Y:S02]  /*5520*/  LDG.E.U8 R3, desc[UR36][R6.64+0x300] ;  /* 0x0003002406037981 */ /* 0x001ea4000c1e1100 */
[----:B--2---:R-:W-:-:S13]  /*5530*/  ISETP.NE.AND P3, PT, R3, RZ, PT ;  /* 0x000000ff0300720c */ /* 0x004fda0003f65270 */
[----:B------:R-:W-:Y:S01]  /*5540*/  @P3 IMAD.MOV.U32 R3, RZ, RZ, RZ ;  /* 0x000000ffff033224 */ /* 0x000fe200078e00ff */
[----:B------:R-:W-:Y:S06]  /*5550*/  @P3 BRA `(.L_x_521) ;  /* 0x0000000000103947 */ /* 0x000fec0003800000 */
.L_x_520:
[----:B0-----:R-:W1:Y:S02]  /*5560*/  LDS R3, [R0+0x400] ;  /* 0x0004000000037984 */ /* 0x001e640000000800 */
[----:B-1----:R-:W-:-:S04]  /*5570*/  FADD.FTZ R3, -R12, R3 ;  /* 0x000000030c037221 */ /* 0x002fc80000010100 */
[----:B------:R-:W-:-:S06]  /*5580*/  FMUL.FTZ R3, R3, 1.4426950216293334961 ;  /* 0x3fb8aa3b03037820 */ /* 0x000fcc0000410000 */
[----:B------:R-:W0:Y:S02]  /*5590*/  MUFU.EX2 R3, R3 ;  /* 0x0000000300037308 */ /* 0x000e240000000800 */
.L_x_521:
[----:B------:R-:W-:Y:S05]  /*55a0*/  BSYNC B1 ;  /* 0x0000000000017941 */ /* 0x000fea0003800000 */
.L_x_519:
[----:B------:R-:W-:Y:S01]  /*55b0*/  IADD3 R10, R10, 0x400, RZ ;  /* 0x000004000a0a7810 */ /* 0x000fe20007ffe0ff */
[----:B0-----:R0:W-:Y:S01]  /*55c0*/  STS [R0+0x400], R3 ;  /* 0x0004000300007388 */ /* 0x0011e20000000800 */
[----:B------:R-:W-:Y:S01]  /*55d0*/  IADD3 R6, P4, R6, 0x400, RZ ;  /* 0x0000040006067810 */ /* 0x000fe20007f9e0ff */
[----:B------:R-:W-:Y:S01]  /*55e0*/  FADD.FTZ R8, R8, R3 ;  /* 0x0000000308087221 */ /* 0x000fe20000010000 */
[----:B------:R-:W-:Y:S02]  /*55f0*/  ISETP.GE.AND P3, PT, R10, R17, PT ;  /* 0x000000110a00720c */ /* 0x000fe40003f66270 */
[----:B------:R-:W-:Y:S01]  /*5600*/  IADD3.X R7, RZ, R7, RZ, P4, !PT ;  /* 0x00000007ff077210 */ /* 0x000fe200027fe4ff */
[----:B0-----:R-:W-:-:S10]  /*5610*/  VIADD R0, R0, 0x1000 ;  /* 0x0000100000007836 */ /* 0x001fd40000000000 */
[----:B------:R-:W-:Y:S05]  /*5620*/  @!P3 BRA `(.L_x_522) ;  /* 0xfffffffc0018b947 */ /* 0x000fea000383ffff */
.L_x_503:
[----:B------:R-:W-:Y:S05]  /*5630*/  BSYNC B0 ;  /* 0x0000000000007941 */ /* 0x000fea0003800000 */
.L_x_502:
        /* <DEDUP_REMOVED lines=17> */
[----:B------:R-:W-:Y:S02]  /*5750*/  @!P0 IADD3 R0, R3, R0, RZ ;  /* 0x0000000003008210 */ /* 0x000fe40007ffe0ff */
        /* <DEDUP_REMOVED lines=28> */
.L_x_523:
[----:B------:R-:W-:Y:S04]  /*5920*/  BSSY B0, `(.L_x_524) ;  /* 0x0000052000007945 */ /* 0x000fe80003800000 */
[----:B------:R-:W-:Y:S05]  /*5930*/  @P1 BRA `(.L_x_525) ;  /* 0x0000000400401947 */ /* 0x000fea0003800000 */
[----:B------:R-:W-:Y:S01]  /*5940*/  LOP3.LUT R0, RZ, R215, RZ, 0x33, !PT ;  /* 0x000000d7ff007212 */ /* 0x000fe200078e33ff */
[----:B------:R-:W-:Y:S03]  /*5950*/  BSSY B1, `(.L_x_526) ;  /* 0x000001f000017945 */ /* 0x000fe60003800000 */
[----:B------:R-:W-:-:S04]  /*5960*/  IADD3 R0, -R4, R17, R0 ;  /* 0x0000001104007210 */ /* 0x000fc80007ffe100 */
[C---:B------:R-:W-:Y:S02]  /*5970*/  LEA.HI R2, R0.reuse, 0x1, RZ, 0x18 ;  /* 0x0000000100027811 */ /* 0x040fe400078fc0ff */
[----:B------:R-:W-:Y:S01]  /*5980*/  ISETP.GE.U32.AND P1, PT, R0, 0x300, PT ;  /* 0x000003000000780c */ /* 0x000fe20003f26070 */
[----:B------:R-:W-:Y:S01]  /*5990*/  IMAD.IADD R0, R4, 0x1, R215 ;  /* 0x0000000104007824 */ /* 0x000fe200078e02d7 */
[----:B------:R-:W-:-:S13]  /*59a0*/  LOP3.LUT P3, R5, R2, 0x3, RZ, 0xc0, !PT ;  /* 0x0000000302057812 */ /* 0x000fda000786c0ff */
[----:B------:R-:W-:Y:S05]  /*59b0*/  @!P3 BRA `(.L_x_527) ;  /* 0x000000000060b947 */ /* 0x000fea0003800000 */
[----:B-1----:R-:W-:Y:S01]  /*59c0*/  IADD3 R12, P3, R0, R6, RZ ;  /* 0x00000006000c7210 */ /* 0x002fe20007f7e0ff */
[----:B------:R-:W-:Y:S01]  /*59d0*/  ULDC.64 UR6, c[0x0][0x310] ;  /* 0x0000c40000067ab9 */ /* 0x000fe20000000a00 */
[----:B------:R-:W-:Y:S02]  /*59e0*/  LEA R2, R4, R25, 0x1 ;  /* 0x0000001904027211 */ /* 0x000fe400078e08ff */
[----:B------:R-:W-:Y:S02]  /*59f0*/  LEA.HI.X.SX32 R3, R0, R7, 0x1, P3 ;  /* 0x0000000700037211 */ /* 0x000fe400018f0eff */
[----:B0-----:R-:W-:Y:S02]  /*5a00*/  LEA R11, P3, R12, UR6, 0x2 ;  /* 0x000000060c0b7c11 */ /* 0x001fe4000f8610ff */
[----:B------:R-:W-:Y:S02]  /*5a10*/  LEA R10, R4, UR38, 0x2 ;  /* 0x00000026040a7c11 */ /* 0x000fe4000f8e10ff */
[----:B------:R-:W-:-:S02]  /*5a20*/  LEA.HI.X R12, R12, UR7, R3, 0x2, P3 ;  /* 0x000000070c0c7c11 */ /* 0x000fc400098f1403 */
[----:B------:R-:W-:-:S07]  /*5a30*/  IADD3 R8, R2, UR38, RZ ;  /* 0x0000002602087c10 */ /* 0x000fce000fffe0ff */
.L_x_528:
[----:B---3--:R0:W2:Y:S01]  /*5a40*/  LDS R2, [R10] ;  /* 0x000000000a027984 */ /* 0x0080a20000000800 */
[----:B------:R-:W-:Y:S01]  /*5a50*/  @P0 MOV R3, R12 ;  /* 0x0000000c00030202 */ /* 0x000fe20000000f00 */
[----:B------:R-:W-:Y:S01]  /*5a60*/  VIADD R0, R0, 0x100 ;  /* 0x0000010000007836 */ /* 0x000fe20000000000 */
[----:B------:R-:W-:-:S04]  /*5a70*/  IADD3 R5, R5, -0x1, RZ ;  /* 0xffffffff05057810 */ /* 0x000fc80007ffe0ff */
[----:B------:R-:W-:Y:S02]  /*5a80*/  ISETP.NE.AND P3, PT, R5, RZ, PT ;  /* 0x000000ff0500720c */ /* 0x000fe40003f65270 */
[----:B0-----:R-:W-:Y:S01]  /*5a90*/  IADD3 R10, R10, 0x400, RZ ;  /* 0x000004000a0a7810 */ /* 0x001fe20007ffe0ff */
[----:B--2---:R-:W-:-:S05]  /*5aa0*/  FMUL.FTZ R15, R2, R13 ;  /* 0x0000000d020f7220 */ /* 0x004fca0000410000 */
[----:B------:R-:W-:-:S04]  /*5ab0*/  F2FP.F16.F32.PACK_AB R2, RZ, R15 ;  /* 0x0000000fff02723e */ /* 0x000fc800000000ff */
[----:B------:R-:W-:Y:S01]  /*5ac0*/  PRMT R14, R2, 0x7610, R14 ;  /* 0x00007610020e7816 */ /* 0x000fe2000000000e */
[----:B------:R-:W-:Y:S01]  /*5ad0*/  @P0 IMAD.MOV.U32 R2, RZ, RZ, R11 ;  /* 0x000000ffff020224 */ /* 0x000fe200078e000b */
[----:B------:R-:W-:-:S03]  /*5ae0*/  IADD3 R11, P4, R11, 0x400, RZ ;  /* 0x000004000b0b7810 */ /* 0x000fc60007f9e0ff */
[----:B------:R0:W-:Y:S01]  /*5af0*/  STS.U16 [R8], R14 ;  /* 0x0000000e08007388 */ /* 0x0001e20000000400 */
[----:B------:R-:W-:-:S03]  /*5b00*/  IADD3.X R12, RZ, R12, RZ, P4, !PT ;  /* 0x0000000cff0c7210 */ /* 0x000fc600027fe4ff */
[----:B------:R3:W-:Y:S01]  /*5b10*/  @P0 STG.E desc[UR36][R2.64], R15 ;  /* 0x0000000f02000986 */ /* 0x0007e2000c101924 */
[----:B0-----:R-:W-:Y:S01]  /*5b20*/  VIADD R8, R8, 0x200 ;  /* 0x0000020008087836 */ /* 0x001fe20000000000 */
[----:B------:R-:W-:Y:S06]  /*5b30*/  @P3 BRA `(.L_x_528) ;  /* 0xfffffffc00c03947 */ /* 0x000fec000383ffff */
.L_x_527:
[----:B------:R-:W-:Y:S05]  /*5b40*/  BSYNC B1 ;  /* 0x0000000000017941 */ /* 0x000fea0003800000 */
.L_x_526:
[----:B------:R-:W-:Y:S05]  /*5b50*/  @!P1 BRA `(.L_x_525) ;  /* 0x0000000000b89947 */ /* 0x000fea0003800000 */
[C---:B0-----:R-:W-:Y:S01]  /*5b60*/  IADD3 R11, P0, R0.reuse, R6, RZ ;  /* 0x00000006000b7210 */ /* 0x041fe20007f1e0ff */
[----:B------:R-:W-:Y:S01]  /*5b70*/  ULDC.64 UR6, c[0x0][0x310] ;  /* 0x0000c40000067ab9 */ /* 0x000fe20000000a00 */
[C---:B---3--:R-:W-:Y:S02]  /*5b80*/  LEA R2, R0.reuse, R25, 0x1 ;  /* 0x0000001900027211 */ /* 0x048fe400078e08ff */
[C---:B------:R-:W-:Y:S02]  /*5b90*/  SHF.L.U32 R3, R215.reuse, 0x2, RZ ;  /* 0x00000002d7037819 */ /* 0x040fe400000006ff */
[C---:B------:R-:W-:Y:S01]  /*5ba0*/  LEA.HI.X.SX32 R6, R0.reuse, R7, 0x1, P0 ;  /* 0x0000000700067211 */ /* 0x040fe200000f0eff */
[----:B------:R-:W-:Y:S01]  /*5bb0*/  IMAD R2, R215, -0x2, R2 ;  /* 0xfffffffed7027824 */ /* 0x000fe200078e0202 */
[----:B------:R-:W-:Y:S01]  /*5bc0*/  LEA R8, P0, R11, UR6, 0x2 ;  /* 0x000000060b087c11 */ /* 0x000fe2000f8010ff */
[----:B------:R-:W-:Y:S01]  /*5bd0*/  IMAD R3, R0, 0x4, -R3 ;  /* 0x0000000400037824 */ /* 0x000fe200078e0a03 */
[----:B------:R-:W-:-:S02]  /*5be0*/  ISETP.NE.AND P3, PT, RZ, UR4, PT ;  /* 0x00000004ff007c0c */ /* 0x000fc4000bf65270 */
[----:B------:R-:W-:Y:S02]  /*5bf0*/  LEA.HI.X R11, R11, UR7, R6, 0x2, P0 ;  /* 0x000000070b0b7c11 */ /* 0x000fe400080f1406 */
[----:B------:R-:W-:Y:S02]  /*5c00*/  IADD3 R5, R2, UR38, RZ ;  /* 0x0000002602057c10 */ /* 0x000fe4000fffe0ff */
[----:B------:R-:W-:-:S07]  /*5c10*/  IADD3 R6, R3, UR38, RZ ;  /* 0x0000002603067c10 */ /* 0x000fce000fffe0ff */
.L_x_529:
[----:B------:R-:W2:Y:S01]  /*5c20*/  LDS R2, [R6] ;  /* 0x0000000006027984 */ /* 0x000ea20000000800 */
[----:B------:R-:W-:-:S04]  /*5c30*/  IADD3 R0, R0, 0x400, RZ ;  /* 0x0000040000007810 */ /* 0x000fc80007ffe0ff */
        /* <DEDUP_REMOVED lines=9> */
[----:B------:R-:W-:-:S05]  /*5cd0*/  PRMT R10, R2, 0x7610, R10 ;  /* 0x00007610020a7816 */ /* 0x000fca000000000a */
[----:B------:R-:W-:Y:S04]  /*5ce0*/  STS.U16 [R5+0x200], R10 ;  /* 0x0002000a05007388 */ /* 0x000fe80000000400 */
[----:B------:R-:W0:Y:S02]  /*5cf0*/  LDS R2, [R6+0x800] ;  /* 0x0008000006027984 */ /* 0x000e240000000800 */
[----:B0-----:R-:W-:-:S05]  /*5d00*/  FMUL.FTZ R23, R2, R13 ;  /* 0x0000000d02177220 */ /* 0x001fca0000410000 */
[----:B------:R-:W-:-:S04]  /*5d10*/  F2FP.F16.F32.PACK_AB R2, RZ, R23 ;  /* 0x00000017ff02723e */ /* 0x000fc800000000ff */
[----:B-1----:R-:W-:-:S05]  /*5d20*/  PRMT R12, R2, 0x7610, R12 ;  /* 0x00007610020c7816 */ /* 0x002fca000000000c */
[----:B------:R-:W-:Y:S04]  /*5d30*/  STS.U16 [R5+0x400], R12 ;  /* 0x0004000c05007388 */ /* 0x000fe80000000400 */
[----:B------:R0:W1:Y:S02]  /*5d40*/  LDS R2, [R6+0xc00] ;  /* 0x000c000006027984 */ /* 0x0000640000000800 */
[----:B0-----:R-:W-:Y:S01]  /*5d50*/  IADD3 R6, R6, 0x1000, RZ ;  /* 0x0000100006067810 */ /* 0x001fe20007ffe0ff */
        /* <DEDUP_REMOVED lines=14> */
.L_x_525:
[----:B------:R-:W-:Y:S05]  /*5e40*/  BSYNC B0 ;  /* 0x0000000000007941 */ /* 0x000fea0003800000 */
.L_x_524:
[----:B---3--:R-:W-:Y:S01]  /*5e50*/  SHF.R.S32.HI R3, RZ, 0x1f, R22 ;  /* 0x0000001fff037819 */ /* 0x008fe20000011416 */
[----:B------:R-:W3:Y:S01]  /*5e60*/  S2UR UR5, SR_CgaCtaId ;  /* 0x00000000000579c3 */ /* 0x000ee20000008800 */
[----:B------:R-:W-:Y:S01]  /*5e70*/  LEA.HI R9, R9, R4, RZ, 0x4 ;  /* 0x0000000409097211 */ /* 0x000fe200078f20ff */
[----:B------:R-:W-:Y:S01]  /*5e80*/  ULDC UR7, c[0x0][0x29c] ;  /* 0x0000a70000077ab9 */ /* 0x000fe20000000800 */
[----:B------:R-:W-:Y:S01]  /*5e90*/  LEA.HI R3, R3, R22, RZ, 0x4 ;  /* 0x0000001603037211 */ /* 0x000fe200078f20ff */
[----:B------:R-:W-:Y:S01]  /*5ea0*/  UMOV UR4, 0x400 ;  /* 0x0000040000047882 */ /* 0x000fe20000000000 */
[----:B------:R-:W-:Y:S01]  /*5eb0*/  SHF.R.S32.HI R10, RZ, 0x4, R9 ;  /* 0x00000004ff0a7819 */ /* 0x000fe20000011409 */
[----:B------:R-:W-:Y:S01]  /*5ec0*/  UIADD3 UR4, UR4, 0x140, URZ ;  /* 0x0000014004047890 */ /* 0x000fe2000fffe03f */
[----:B------:R-:W-:Y:S01]  /*5ed0*/  LOP3.LUT R5, R3, 0xfffffff0, RZ, 0xc0, !PT ;  /* 0xfffffff003057812 */ /* 0x000fe200078ec0ff */
[----:B------:R-:W-:Y:S01]  /*5ee0*/  ULDC UR6, c[0x0][0x284] ;  /* 0x0000a10000067ab9 */ /* 0x000fe20000000800 */
[----:B------:R-:W-:Y:S01]  /*5ef0*/  LOP3.LUT R3, R9, 0xfffffff0, RZ, 0xc0, !PT ;  /* 0xfffffff009037812 */ /* 0x000fe200078ec0ff */
[----:B------:R-:W-:Y:S01]  /*5f00*/  BSSY B0, `(.L_x_530) ;  /* 0x0000019000007945 */ /* 0x000fe20003800000 */
[----:B------:R-:W-:-:S02]  /*5f10*/  IADD3 R5, R22, -R5, RZ ;  /* 0x8000000516057210 */ /* 0x000fc40007ffe0ff */
[----:B------:R-:W-:Y:S02]  /*5f20*/  CS2R R30, SRZ ;  /* 0x00000000001e7805 */ /* 0x000fe4000001ff00 */
[----:B------:R-:W-:Y:S02]  /*5f30*/  IADD3 R3, -R3, R4, RZ ;  /* 0x0000000403037210 */ /* 0x000fe40007ffe1ff */
[----:B------:R-:W-:Y:S02]  /*5f40*/  CS2R R28, SRZ ;  /* 0x00000000001c7805 */ /* 0x000fe4000001ff00 */
[----:B------:R-:W-:Y:S01]  /*5f50*/  ISETP.NE.AND P1, PT, R10, R5, PT ;  /* 0x000000050a00720c */ /* 0x000fe20003f25270 */
[----:B------:R-:W-:-:S03]  /*5f60*/  IMAD.SHL.U32 R21, R3, 0x8, RZ ;  /* 0x0000000803157824 */ /* 0x000fc600078e00ff */
[----:B------:R-:W-:Y:S01]  /*5f70*/  ISETP.NE.OR P0, PT, RZ, UR7, P1 ;  /* 0x00000007ff007c0c */ /* 0x000fe20008f05670 */
[--C-:B-1----:R-:W-:Y:S01]  /*5f80*/  IMAD R12, R18, UR6, R21.reuse ;  /* 0x00000006120c7c24 */ /* 0x102fe2000f8e0215 */
[----:B---3--:R-:W-:Y:S01]  /*5f90*/  ULEA UR4, UR5, UR4, 0x18 ;  /* 0x0000000405047291 */ /* 0x008fe2000f8ec03f */
[----:B------:R-:W-:-:S03]  /*5fa0*/  IMAD R212, R212, UR6, R21 ;  /* 0x00000006d4d47c24 */ /* 0x000fc6000f8e0215 */
        /* <DEDUP_REMOVED lines=9> */
[----:B------:R-:W1:Y:S01]  /*6040*/  LDC.64 R28, c[0x0][0x240] ;  /* 0x00009000ff1c7b82 */ /* 0x000e620000000a00 */
[----:B------:R-:W-:-:S05]  /*6050*/  LEA R3, R19, R21, 0x7 ;  /* 0x0000001513037211 */ /* 0x000fca00078e38ff */
[----:B-1----:R-:W-:-:S06]  /*6060*/  IMAD.WIDE R28, R3, 0x2, R28 ;  /* 0x00000002031c7825 */ /* 0x002fcc00078e021c */
[----:B------:R-:W5:Y:S02]  /*6070*/  LDG.E.128 R28, desc[UR36][R28.64] ;  /* 0x000000241c1c7981 */ /* 0x000f64000c1e1d00 */
.L_x_532:
[----:B-----5:R1:W-:Y:S02]  /*6080*/  STS.128 [R35], R28 ;  /* 0x0000001c23007388 */ /* 0x0203e40000000c00 */
.L_x_531:
[----:B------:R-:W-:Y:S05]  /*6090*/  BSYNC B0 ;  /* 0x0000000000007941 */ /* 0x000fea0003800000 */
.L_x_530:
[----:B------:R-:W-:Y:S01]  /*60a0*/  IMAD.IADD R41, R10, 0x1, R215 ;  /* 0x000000010a297824 */ /* 0x000fe200078e02d7 */
[----:B------:R-:W-:Y:S01]  /*60b0*/  ULDC.64 UR4, c[0x0][0x250] ;  /* 0x0000940000047ab9 */ /* 0x000fe20000000a00 */
[----:B------:R-:W-:Y:S01]  /*60c0*/  VIMNMX R40, R22, UR6, PT ;  /* 0x0000000616287c48 */ /* 0x000fe2000bfe0100 */
[----:B------:R-:W-:Y:S01]  /*60d0*/  IMAD.U32 R20, RZ, RZ, UR5 ;  /* 0x00000005ff147e24 */ /* 0x000fe2000f8e00ff */
[----:B------:R-:W-:Y:S01]  /*60e0*/  MOV R23, UR4 ;  /* 0x0000000400177c02 */ /* 0x000fe20008000f00 */
[----:B------:R-:W-:Y:S01]  /*60f0*/  BSSY B0, `(.L_x_533) ;  /* 0x00000a2000007945 */ /* 0x000fe20003800000 */
[----:B0-----:R-:W-:Y:S01]  /*6100*/  SHF.L.U32 R11, R41, 0x7, RZ ;  /* 0x00000007290b7819 */ /* 0x001fe200000006ff */
[----:B------:R-:W-:Y:S01]  /*6110*/  HFMA2.MMA R6, -RZ, RZ, 0, 0 ;  /* 0x00000000ff067435 */ /* 0x000fe200000001ff */
[----:B------:R-:W-:Y:S02]  /*6120*/  LEA R46, R10, R26, 0x1 ;  /* 0x0000001a0a2e7211 */ /* 0x000fe400078e08ff */
[----:B------:R-:W-:-:S02]  /*6130*/  CS2R R8, SRZ ;  /* 0x0000000000087805 */ /* 0x000fc4000001ff00 */
[----:B------:R-:W-:Y:S01]  /*6140*/  SHF.R.S32.HI R15, RZ, 0x1f, R11 ;  /* 0x0000001fff0f7819 */ /* 0x000fe2000001140b */
[----:B------:R-:W-:Y:S01]  /*6150*/  IMAD.MOV.U32 R5, RZ, RZ, RZ ;  /* 0x000000ffff057224 */ /* 0x000fe200078e00ff */
[----:B------:R-:W-:Y:S01]  /*6160*/  BAR.SYNC.DEFER_BLOCKING 0x0 ;  /* 0x0000000000007b1d */ /* 0x000fe20000010000 */
[----:B------:R-:W-:Y:S02]  /*6170*/  IADD3 R0, P0, R12, R11, RZ ;  /* 0x0000000b0c007210 */ /* 0x000fe40007f1e0ff */
[----:B--2---:R-:W-:Y:S02]  /*6180*/  MOV R13, RZ ;  /* 0x000000ff000d7202 */ /* 0x004fe40000000f00 */
[----:B------:R-:W-:Y:S02]  /*6190*/  IADD3.X R3, R14, R15, RZ, P0, !PT ;  /* 0x0000000f0e037210 */ /* 0x000fe400007fe4ff */
[----:B------:R-:W-:-:S04]  /*61a0*/  LEA R32, P0, R0, R23, 0x1 ;  /* 0x0000001700207211 */ /* 0x000fc800078008ff */
[----:B------:R-:W-:Y:S01]  /*61b0*/  LEA.HI.X R33, R0, R20, R3, 0x1, P0 ;  /* 0x0000001400217211 */ /* 0x000fe200000f0c03 */
[----:B------:R-:W-:Y:S01]  /*61c0*/  IMAD.MOV.U32 R0, RZ, RZ, RZ ;  /* 0x000000ffff007224 */ /* 0x000fe200078e00ff */
[----:B------:R-:W-:Y:S02]  /*61d0*/  ISETP.GE.AND P0, PT, R41, R40, PT ;  /* 0x000000282900720c */ /* 0x000fe40003f06270 */
[----:B------:R-:W-:-:S11]  /*61e0*/  CS2R R2, SRZ ;  /* 0x0000000000027805 */ /* 0x000fd6000001ff00 */
[----:B------:R-:W-:Y:S05]  /*61f0*/  @P0 BRA `(.L_x_534) ;  /* 0x0000000800440947 */ /* 0x000fea0003800000 */
[----:B------:R-:W0:Y:S01]  /*6200*/  LDC R0, c[0x0][0x288] ;  /* 0x0000a200ff007b82 */ /* 0x000e220000000800 */
[----:B------:R-:W-:Y:S01]  /*6210*/  ULOP3.LUT UR4, URZ, UR6, URZ, 0x33, !UPT ;  /* 0x000000063f047292 */ /* 0x000fe2000f8e333f */
[----:B------:R-:W-:Y:S01]  /*6220*/  IADD3 R3, -R17, RZ, RZ ;  /* 0x000000ff11037210 */ /* 0x000fe20007ffe1ff */
[----:B------:R-:W-:Y:S01]  /*6230*/  BSSY B1, `(.L_x_535) ;  /* 0x0000038000017945 */ /* 0x000fe20003800000 */
[----:B------:R-:W-:Y:S02]  /*6240*/  MOV R5, RZ ;  /* 0x000000ff00057202 */ /* 0x000fe40000000f00 */
[----:B------:R-:W-:Y:S02]  /*6250*/  CS2R R8, SRZ ;  /* 0x0000000000087805 */ /* 0x000fe4000001ff00 */
[----:B------:R-:W-:Y:S01]  /*6260*/  MOV R13, RZ ;  /* 0x000000ff000d7202 */ /* 0x000fe20000000f00 */
[----:B------:R-:W2:Y:S01]  /*6270*/  LDC.64 R6, c[0x0][0x2e8] ;  /* 0x0000ba00ff067b82 */ /* 0x000ea20000000a00 */
[----:B------:R-:W-:Y:S01]  /*6280*/  VIMNMX R3, R3, UR4, !PT ;  /* 0x0000000403037c48 */ /* 0x000fe2000ffe0100 */
[----:B0-----:R-:W-:Y:S01]  /*6290*/  IMAD R2, R16, R0, R19 ;  /* 0x0000000010027224 */ /* 0x001fe200078e0213 */
[----:B------:R-:W-:-:S04]  /*62a0*/  IADD3 R0, -R215, -0x2, -R10 ;  /* 0xfffffffed7007810 */ /* 0x000fc80007ffe90a */
[----:B------:R-:W-:Y:S01]  /*62b0*/  LEA R43, R2, R21, 0x7 ;  /* 0x00000015022b7211 */ /* 0x000fe200078e38ff */
[----:B------:R-:W-:Y:S01]  /*62c0*/  IMAD.IADD R36, R0, 0x1, -R3 ;  /* 0x0000000100247824 */ /* 0x000fe200078e0a03 */
[----:B------:R-:W-:Y:S02]  /*62d0*/  CS2R R2, SRZ ;  /* 0x0000000000027805 */ /* 0x000fe4000001ff00 */
[----:B------:R-:W-:Y:S01]  /*62e0*/  MOV R0, RZ ;  /* 0x000000ff00007202 */ /* 0x000fe20000000f00 */
[----:B--2---:R-:W-:Y:S01]  /*62f0*/  IMAD.WIDE R42, R43, 0x2, R6 ;  /* 0x000000022b2a7825 */ /* 0x004fe200078e0206 */
[----:B------:R-:W-:Y:S02]  /*6300*/  LOP3.LUT P0, RZ, R36, 0x10, RZ, 0xc0, !PT ;  /* 0x0000001024ff7812 */ /* 0x000fe4000780c0ff */
[----:B------:R-:W-:Y:S01]  /*6310*/  MOV R7, R41 ;  /* 0x0000002900077202 */ /* 0x000fe20000000f00 */
[----:B------:R-:W-:-:S10]  /*6320*/  IMAD.MOV.U32 R6, RZ, RZ, RZ ;  /* 0x000000ffff067224 */ /* 0x000fd400078e00ff */
[----:B------:R-:W-:Y:S05]  /*6330*/  @P0 BRA `(.L_x_536) ;  /* 0x00000000009c0947 */ /* 0x000fea0003800000 */
[----:B------:R-:W-:Y:S01]  /*6340*/  IADD3 R11, P0, R212, R11, RZ ;  /* 0x0000000bd40b7210 */ /* 0x000fe20007f1e0ff */
[----:B------:R-:W0:Y:S03]  /*6350*/  LDS.U16 R0, [R46] ;  /* 0x000000002e007984 */ /* 0x000e260000000400 */
[----:B------:R-:W-:Y:S02]  /*6360*/  IADD3.X R15, R34, R15, RZ, P0, !PT ;  /* 0x0000000f220f7210 */ /* 0x000fe400007fe4ff */
[----:B------:R-:W-:-:S04]  /*6370*/  LEA R2, P0, R11, R23, 0x1 ;  /* 0x000000170b027211 */ /* 0x000fc800078008ff */
[----:B------:R-:W-:-:S05]  /*6380*/  LEA.HI.X R3, R11, R20, R15, 0x1, P0 ;  /* 0x000000140b037211 */ /* 0x000fca00000f0c0f */
[----:B------:R2:W5:Y:S01]  /*6390*/  LDG.E.128 R48, desc[UR36][R2.64] ;  /* 0x0000002402307981 */ /* 0x000562000c1e1d00 */
[----:B------:R-:W-:-:S06]  /*63a0*/  UISETP.NE.AND UP0, UPT, UR7, URZ, UPT ;  /* 0x0000003f0700728c */ /* 0x000fcc000bf05270 */
[----:B------:R-:W-:Y:S01]  /*63b0*/  PLOP3.LUT P2, PT, PT, PT, UP0, 0x80, 0x0 ;  /* 0x000000000000781c */ /* 0x000fe20003f4f008 */
[----:B0-----:R-:W-:-:S12]  /*63c0*/  HADD2.F32 R0, -RZ, R0.H0_H0 ;  /* 0x20000000ff007230 */ /* 0x001fd80000004100 */
[----:B--2---:R-:W-:Y:S05]  /*63d0*/  @P2 BRA `(.L_x_537) ;  /* 0x0000000000302947 */ /* 0x004fea0003800000 */
[----:B------:R-:W-:Y:S01]  /*63e0*/  LOP3.LUT P3, RZ, R27, 0x1, RZ, 0xc0, !PT ;  /* 0x000000011bff7812 */ /* 0x000fe2000786c0ff */
[----:B------:R-:W0:-:S12]  /*63f0*/  LDS.128 R52, [R35] ;  /* 0x0000000023347984 */ /* 0x000e180000000c00 */
[----:B------:R-:W2:Y:S01]  /*6400*/  @P3 LDG.E.128 R56, desc[UR36][R42.64] ;  /* 0x000000242a383981 */ /* 0x000ea2000c1e1d00 */
[----:B0----5:R-:W-:Y:S01]  /*6410*/  HFMA2.MMA R48, R48, 1, 1, R52 ;  /* 0x3c003c0030307835 */ /* 0x021fe20000000034 */
        /* <DEDUP_REMOVED lines=8> */
.L_x_537:
        /* <DEDUP_REMOVED lines=12> */
[----:B------:R-:W-:Y:S02]  /*6560*/  HADD2.F32 R15, -RZ, R51.H1_H1 ;  /* 0x30000033ff0f7230 */ /* 0x000fe40000004100 */
[----:B------:R-:W-:Y:S01]  /*6570*/  FFMA.FTZ R8, R0, R11, RZ ;  /* 0x0000000b00087223 */ /* 0x000fe200000100ff */
[----:B------:R-:W-:-:S02]  /*6580*/  VIADD R7, R41, 0x10 ;  /* 0x0000001029077836 */ /* 0x000fc40000000000 */
[C---:B------:R-:W-:Y:S01]  /*6590*/  FFMA.FTZ R13, R0.reuse, R13, RZ ;  /* 0x0000000d000d7223 */ /* 0x040fe200000100ff */
[----:B------:R-:W-:-:S07]  /*65a0*/  FFMA.FTZ R0, R0, R15, RZ ;  /* 0x0000000f00007223 */ /* 0x000fce00000100ff */
.L_x_536:
[----:B------:R-:W-:Y:S05]  /*65b0*/  BSYNC B1 ;  /* 0x0000000000017941 */ /* 0x000fea0003800000 */
.L_x_535:
[----:B------:R-:W-:-:S13]  /*65c0*/  LOP3.LUT P0, RZ, R36, 0xfffffff0, RZ, 0xc0, !PT ;  /* 0xfffffff024ff7812 */ /* 0x000fda000780c0ff */
[----:B------:R-:W-:Y:S05]  /*65d0*/  @!P0 BRA `(.L_x_534) ;  /* 0x00000004004c8947 */ /* 0x000fea0003800000 */
[----:B------:R-:W2:Y:S01]  /*65e0*/  LDC.64 R62, c[0x0][0x250] ;  /* 0x00009400ff3e7b82 */ /* 0x000ea20000000a00 */
[----:B------:R-:W-:-:S06]  /*65f0*/  UISETP.NE.AND UP0, UPT, UR7, URZ, UPT ;  /* 0x0000003f0700728c */ /* 0x000fcc000bf05270 */
[----:B------:R-:W-:-:S13]  /*6600*/  PLOP3.LUT P2, PT, PT, PT, UP0, 0x80, 0x0 ;  /* 0x000000000000781c */ /* 0x000fda0003f4f008 */
.L_x_540:
[----:B------:R-:W-:Y:S02]  /*6610*/  SHF.L.U32 R11, R7, 0x7, RZ ;  /* 0x00000007070b7819 */ /* 0x000fe400000006ff */
[----:B--2---:R-:W-:Y:S02]  /*6620*/  MOV R23, R62 ;  /* 0x0000003e00177202 */ /* 0x004fe40000000f00 */
[----:B------:R-:W-:Y:S02]  /*6630*/  SHF.R.S32.HI R15, RZ, 0x1f, R11 ;  /* 0x0000001fff0f7819 */ /* 0x000fe4000001140b */
[----:B------:R-:W-:Y:S02]  /*6640*/  IADD3 R37, P0, R212, R11, RZ ;  /* 0x0000000bd4257210 */ /* 0x000fe40007f1e0ff */
[----:B------:R-:W-:Y:S02]  /*6650*/  MOV R20, R63 ;  /* 0x0000003f00147202 */ /* 0x000fe40000000f00 */
[----:B------:R-:W-:Y:S01]  /*6660*/  IADD3 R11, P3, R12, R11, RZ ;  /* 0x0000000b0c0b7210 */ /* 0x000fe20007f7e0ff */
[----:B------:R-:W-:Y:S01]  /*6670*/  IMAD.X R38, R34, 0x1, R15, P0 ;  /* 0x0000000122267824 */ /* 0x000fe200000e060f */
[----:B------:R-:W-:-:S02]  /*6680*/  LEA R36, P0, R37, R23, 0x1 ;  /* 0x0000001725247211 */ /* 0x000fc400078008ff */
[----:B------:R-:W-:Y:S02]  /*6690*/  IADD3.X R15, R14, R15, RZ, P3, !PT ;  /* 0x0000000f0e0f7210 */ /* 0x000fe40001ffe4ff */
[-C--:B------:R-:W-:Y:S02]  /*66a0*/  LEA.HI.X R37, R37, R20.reuse, R38, 0x1, P0 ;  /* 0x0000001425257211 */ /* 0x080fe400000f0c26 */
[----:B------:R-:W-:Y:S02]  /*66b0*/  LEA R44, P3, R11, R23, 0x1 ;  /* 0x000000170b2c7211 */ /* 0x000fe400078608ff */
[----:B------:R-:W-:Y:S01]  /*66c0*/  LOP3.LUT P4, RZ, R27, 0x1, RZ, 0xc0, !PT ;  /* 0x000000011bff7812 */ /* 0x000fe2000788c0ff */
[----:B0-----:R0:W5:Y:S01]  /*66d0*/  LDG.E.128 R48, desc[UR36][R36.64] ;  /* 0x0000002424307981 */ /* 0x001162000c1e1d00 */
[----:B------:R-:W-:Y:S01]  /*66e0*/  LEA.HI.X R45, R11, R20, R15, 0x1, P3 ;  /* 0x000000140b2d7211 */ /* 0x000fe200018f0c0f */
[----:B------:R-:W-:Y:S10]  /*66f0*/  @P2 BRA `(.L_x_538) ;  /* 0x00000000002c2947 */ /* 0x000ff40003800000 */
[----:B------:R-:W2:Y:S04]  /*6700*/  @P4 LDG.E.128 R56, desc[UR36][R42.64] ;  /* 0x000000242a384981 */ /* 0x000ea8000c1e1d00 */
[----:B------:R-:W3:Y:S02]  /*6710*/  LDS.128 R52, [R35] ;  /* 0x0000000023347984 */ /* 0x000ee40000000c00 */
[----:B---3-5:R-:W-:Y:S01]  /*6720*/  HFMA2.MMA R48, R48, 1, 1, R52 ;  /* 0x3c003c0030307835 */ /* 0x028fe20000000034 */
        /* <DEDUP_REMOVED lines=8> */
.L_x_538:
[----:B0-----:R-:W5:Y:S01]  /*67b0*/  LDG.E.128 R36, desc[UR36][R36.64+0x1000] ;  /* 0x0010002424247981 */ /* 0x001f62000c1e1d00 */
[----:B------:R-:W-:Y:S01]  /*67c0*/  IADD3 R11, R7, -R215, RZ ;  /* 0x800000d7070b7210 */ /* 0x000fe20007ffe0ff */
[--C-:B-----5:R-:W-:Y:S02]  /*67d0*/  HADD2.F32 R54, -RZ, R50.reuse.H0_H0 ;  /* 0x20000032ff367230 */ /* 0x120fe40000004100 */
[----:B------:R-:W-:Y:S01]  /*67e0*/  HADD2.F32 R47, -RZ, R50.H1_H1 ;  /* 0x30000032ff2f7230 */ /* 0x000fe20000004100 */
[----:B------:R-:W-:Y:S01]  /*67f0*/  LEA R53, R11, R26, 0x1 ;  /* 0x0000001a0b357211 */ /* 0x000fe200078e08ff */
[----:B------:R-:W-:Y:S02]  /*6800*/  HADD2.F32 R15, -RZ, R48.H0_H0 ;  /* 0x20000030ff0f7230 */ /* 0x000fe40000004100 */
[----:B------:R-:W-:Y:S02]  /*6810*/  HADD2.F32 R52, -RZ, R49.H0_H0 ;  /* 0x20000031ff347230 */ /* 0x000fe40000004100 */
[----:B------:R-:W0:Y:S01]  /*6820*/  LDS.U16 R11, [R53] ;  /* 0x00000000350b7984 */ /* 0x000e220000000400 */
[----:B--2---:R-:W-:-:S02]  /*6830*/  HADD2.F32 R50, -RZ, R51.H0_H0 ;  /* 0x20000033ff327230 */ /* 0x004fc40000004100 */
[----:B------:R-:W-:Y:S02]  /*6840*/  HADD2.F32 R48, -RZ, R48.H1_H1 ;  /* 0x30000030ff307230 */ /* 0x000fe40000004100 */
[----:B------:R-:W-:Y:S02]  /*6850*/  HADD2.F32 R49, -RZ, R49.H1_H1 ;  /* 0x30000031ff317230 */ /* 0x000fe40000004100 */
[----:B------:R-:W-:Y:S02]  /*6860*/  HADD2.F32 R51, -RZ, R51.H1_H1 ;  /* 0x30000033ff337230 */ /* 0x000fe40000004100 */
[----:B0-----:R-:W-:-:S05]  /*6870*/  HADD2.F32 R11, -RZ, R11.H0_H0 ;  /* 0x2000000bff0b7230 */ /* 0x001fca0000004100 */
        /* <DEDUP_REMOVED lines=10> */
[----:B------:R-:W0:Y:S02]  /*6920*/  LDS.128 R64, [R35] ;  /* 0x0000000023407984 */ /* 0x000e240000000c00 */
[----:B0-----:R-:W-:Y:S01]  /*6930*/  HFMA2.MMA R36, R36, 1, 1, R64 ;  /* 0x3c003c0024247835 */ /* 0x001fe20000000040 */
        /* <DEDUP_REMOVED lines=8> */
.L_x_539:
[----:B------:R-:W2:Y:S01]  /*69c0*/  LDS.U16 R0, [R53+0x20] ;  /* 0x0000200035007984 */ /* 0x000ea20000000400 */
[----:B------:R-:W-:Y:S02]  /*69d0*/  VIADD R7, R7, 0x20 ;  /* 0x0000002007077836 */ /* 0x000fe40000000000 */
[--C-:B------:R-:W-:Y:S02]  /*69e0*/  HADD2.F32 R3, -RZ, R36.reuse.H0_H0 ;  /* 0x20000024ff037230 */ /* 0x100fe40000004100 */
[----:B------:R-:W-:Y:S01]  /*69f0*/  HADD2.F32 R5, -RZ, R36.H1_H1 ;  /* 0x30000024ff057230 */ /* 0x000fe20000004100 */
[----:B------:R-:W-:Y:S01]  /*6a00*/  ISETP.GE.AND P0, PT, R7, R40, PT ;  /* 0x000000280700720c */ /* 0x000fe20003f06270 */
[--C-:B------:R-:W-:Y:S02]  /*6a10*/  HADD2.F32 R9, -RZ, R37.reuse.H0_H0 ;  /* 0x20000025ff097230 */ /* 0x100fe40000004100 */
[----:B------:R-:W-:Y:S02]  /*6a20*/  HADD2.F32 R13, -RZ, R38.H1_H1 ;  /* 0x30000026ff0d7230 */ /* 0x000fe40000004100 */
[----:B0-----:R-:W-:-:S02]  /*6a30*/  HADD2.F32 R37, -RZ, R37.H1_H1 ;  /* 0x30000025ff257230 */ /* 0x001fc40000004100 */
        /* <DEDUP_REMOVED lines=13> */
.L_x_534:
[----:B------:R-:W-:Y:S05]  /*6b10*/  BSYNC B0 ;  /* 0x0000000000007941 */ /* 0x000fea0003800000 */
.L_x_533:
[----:B------:R-:W-:Y:S01]  /*6b20*/  ISETP.GE.AND P0, PT, R41, R22, PT ;  /* 0x000000162900720c */ /* 0x000fe20003f06270 */
[----:B------:R-:W-:Y:S01]  /*6b30*/  ULDC UR5, c[0x0][0x29c] ;  /* 0x0000a70000057ab9 */ /* 0x000fe20000000800 */
[----:B------:R-:W-:Y:S01]  /*6b40*/  ULDC.64 UR6, c[0x0][0x250] ;  /* 0x0000940000067ab9 */ /* 0x000fe20000000a00 */
[----:B------:R-:W-:Y:S10]  /*6b50*/  BSSY B0, `(.L_x_541) ;  /* 0x00000e6000007945 */ /* 0x000ff40003800000 */
[----:B------:R-:W-:Y:S05]  /*6b60*/  @P0 BRA `(.L_x_542) ;  /* 0x0000000c00900947 */ /* 0x000fea0003800000 */
[----:B------:R-:W2:Y:S01]  /*6b70*/  LDC R11, c[0x0][0x288] ;  /* 0x0000a200ff0b7b82 */ /* 0x000ea20000000800 */
[----:B------:R-:W-:Y:S01]  /*6b80*/  IADD3 R38, -R10, -0x2, R17 ;  /* 0xfffffffe0a267810 */ /* 0x000fe20007ffe111 */
[----:B------:R-:W-:Y:S03]  /*6b90*/  BSSY B1, `(.L_x_543) ;  /* 0x000004b000017945 */ /* 0x000fe60003800000 */
[----:B------:R-:W-:-:S03]  /*6ba0*/  IADD3 R7, R38, -R215, RZ ;  /* 0x800000d726077210 */ /* 0x000fc60007ffe0ff */
[----:B------:R-:W3:Y:S01]  /*6bb0*/  LDC.64 R36, c[0x0][0x2e8] ;  /* 0x0000ba00ff247b82 */ /* 0x000ee20000000a00 */
[----:B------:R-:W-:Y:S01]  /*6bc0*/  LOP3.LUT P0, RZ, R7, 0x10, RZ, 0xc0, !PT ;  /* 0x0000001007ff7812 */ /* 0x000fe2000780c0ff */
[----:B--2---:R-:W-:-:S05]  /*6bd0*/  IMAD R38, R16, R11, R19 ;  /* 0x0000000b10267224 */ /* 0x004fca00078e0213 */
[----:B------:R-:W-:-:S05]  /*6be0*/  LEA R11, R38, R21, 0x7 ;  /* 0x00000015260b7211 */ /* 0x000fca00078e38ff */
[----:B---3--:R-:W-:Y:S02]  /*6bf0*/  IMAD.WIDE R36, R11, 0x2, R36 ;  /* 0x000000020b247825 */ /* 0x008fe400078e0224 */
[----:B------:R-:W-:Y:S05]  /*6c00*/  @P0 BRA `(.L_x_544) ;  /* 0x00000004000c0947 */ /* 0x000fea0003800000 */
[----:B------:R-:W2:Y:S01]  /*6c10*/  LDC R40, c[0x0][0x284] ;  /* 0x0000a100ff287b82 */ /* 0x000ea20000000800 */
[----:B------:R-:W-:Y:S01]  /*6c20*/  BSSY B2, `(.L_x_545) ;  /* 0x0000040000027945 */ /* 0x000fe20003800000 */
[----:B--2---:R-:W-:-:S13]  /*6c30*/  ISETP.GE.AND P0, PT, R41, R40, PT ;  /* 0x000000282900720c */ /* 0x004fda0003f06270 */
[----:B------:R-:W-:Y:S05]  /*6c40*/  @!P0 BRA `(.L_x_546) ;  /* 0x0000000000f48947 */ /* 0x000fea0003800000 */
[----:B------:R-:W-:Y:S01]  /*6c50*/  IABS R42, R40 ;  /* 0x00000028002a7213 */ /* 0x000fe20000000000 */
[----:B------:R-:W2:Y:S01]  /*6c60*/  LDS.U16 R46, [R46] ;  /* 0x000000002e2e7984 */ /* 0x000ea20000000400 */
[----:B------:R-:W-:Y:S01]  /*6c70*/  MOV R38, RZ ;  /* 0x000000ff00267202 */ /* 0x000fe20000000f00 */
[----:B------:R-:W-:Y:S01]  /*6c80*/  ULDC UR4, c[0x0][0x29c] ;  /* 0x0000a70000047ab9 */ /* 0x000fe20000000800 */
[----:B------:R-:W3:Y:S01]  /*6c90*/  I2F.RP R17, R42 ;  /* 0x0000002a00117306 */ /* 0x000ee20000209400 */
[----:B------:R-:W-:Y:S02]  /*6ca0*/  IABS R15, R41 ;  /* 0x00000029000f7213 */ /* 0x000fe40000000000 */
[----:B------:R-:W-:Y:S02]  /*6cb0*/  ISETP.GE.AND P2, PT, R41, RZ, PT ;  /* 0x000000ff2900720c */ /* 0x000fe40003f46270 */
[----:B------:R-:W-:-:S03]  /*6cc0*/  ISETP.NE.AND P3, PT, R40, RZ, PT ;  /* 0x000000ff2800720c */ /* 0x000fc60003f65270 */
[----:B---3--:R-:W3:Y:S02]  /*6cd0*/  MUFU.RCP R17, R17 ;  /* 0x0000001100117308 */ /* 0x008ee40000001000 */
[----:B---3--:R-:W-:-:S06]  /*6ce0*/  IADD3 R39, R17, 0xffffffe, RZ ;  /* 0x0ffffffe11277810 */ /* 0x008fcc0007ffe0ff */
[----:B------:R-:W3:Y:S02]  /*6cf0*/  F2I.FTZ.U32.TRUNC.NTZ R39, R39 ;  /* 0x0000002700277305 */ /* 0x000ee4000021f000 */
[----:B---3--:R-:W-:-:S04]  /*6d00*/  IMAD.MOV R11, RZ, RZ, -R39 ;  /* 0x000000ffff0b7224 */ /* 0x008fc800078e0a27 */
        /* <DEDUP_REMOVED lines=8> */
[----:B------:R-:W-:-:S05]  /*6d90*/  @!P0 IMAD.IADD R11, R11, 0x1, -R42 ;  /* 0x000000010b0b8824 */ /* 0x000fca00078e0a2a */
[----:B------:R-:W-:Y:S02]  /*6da0*/  @!P2 IADD3 R11, -R11, RZ, RZ ;  /* 0x000000ff0b0ba210 */ /* 0x000fe40007ffe1ff */
[----:B------:R-:W-:-:S04]  /*6db0*/  @!P3 LOP3.LUT R11, RZ, R40, RZ, 0x33, !PT ;  /* 0x00000028ff0bb212 */ /* 0x000fc800078e33ff */
[----:B------:R-:W-:-:S04]  /*6dc0*/  SHF.L.U32 R11, R11, 0x7, RZ ;  /* 0x000000070b0b7819 */ /* 0x000fc800000006ff */
[----:B------:R-:W-:-:S04]  /*6dd0*/  IADD3 R15, P0, R212, R11, RZ ;  /* 0x0000000bd40f7210 */ /* 0x000fc80007f1e0ff */
[----:B------:R-:W-:Y:S02]  /*6de0*/  LEA.HI.X.SX32 R11, R11, R34, 0x1, P0 ;  /* 0x000000220b0b7211 */ /* 0x000fe400000f0eff */
[----:B------:R-:W-:-:S04]  /*6df0*/  LEA R38, P0, R15, R23, 0x1 ;  /* 0x000000170f267211 */ /* 0x000fc800078008ff */
[----:B------:R-:W-:-:S05]  /*6e00*/  LEA.HI.X R39, R15, R20, R11, 0x1, P0 ;  /* 0x000000140f277211 */ /* 0x000fca00000f0c0b */
[----:B0-----:R0:W5:Y:S01]  /*6e10*/  LDG.E.128 R48, desc[UR36][R38.64] ;  /* 0x0000002426307981 */ /* 0x001162000c1e1d00 */
[----:B------:R-:W-:Y:S01]  /*6e20*/  UISETP.NE.AND UP0, UPT, UR4, URZ, UPT ;  /* 0x0000003f0400728c */ /* 0x000fe2000bf05270 */
[----:B--2---:R-:W-:-:S05]  /*6e30*/  HADD2.F32 R11, -RZ, R46.H0_H0 ;  /* 0x2000002eff0b7230 */ /* 0x004fca0000004100 */
[----:B------:R-:W-:-:S13]  /*6e40*/  PLOP3.LUT P2, PT, PT, PT, UP0, 0x80, 0x0 ;  /* 0x000000000000781c */ /* 0x000fda0003f4f008 */
[----:B0-----:R-:W-:Y:S05]  /*6e50*/  @P2 BRA `(.L_x_547) ;  /* 0x0000000000302947 */ /* 0x001fea0003800000 */
        /* <DEDUP_REMOVED lines=12> */
.L_x_547:
[--C-:B-----5:R-:W-:Y:S02]  /*6f20*/  HADD2.F32 R15, -RZ, R48.reuse.H0_H0 ;  /* 0x20000030ff0f7230 */ /* 0x120fe40000004100 */
[----:B0-----:R-:W-:Y:S02]  /*6f30*/  HADD2.F32 R32, -RZ, R49.H0_H0 ;  /* 0x20000031ff207230 */ /* 0x001fe40000004100 */
        /* <DEDUP_REMOVED lines=14> */
.L_x_546:
[----:B------:R-:W-:Y:S05]  /*7020*/  BSYNC B2 ;  /* 0x0000000000027941 */ /* 0x000fea0003800000 */
.L_x_545:
[----:B------:R-:W-:-:S07]  /*7030*/  IADD3 R41, R41, 0x10, RZ ;  /* 0x0000001029297810 */ /* 0x000fce0007ffe0ff */
.L_x_544:
[----:B------:R-:W-:Y:S05]  /*7040*/  BSYNC B1 ;  /* 0x0000000000017941 */ /* 0x000fea0003800000 */
.L_x_543:
[----:B------:R-:W-:-:S13]  /*7050*/  LOP3.LUT P0, RZ, R7, 0xfffffff0, RZ, 0xc0, !PT ;  /* 0xfffffff007ff7812 */ /* 0x000fda000780c0ff */
[----:B------:R-:W-:Y:S05]  /*7060*/  @!P0 BRA `(.L_x_542) ;  /* 0x0000000800508947 */ /* 0x000fea0003800000 */
[C---:B------:R-:W-:Y:S01]  /*7070*/  IMAD R20, R41.reuse, 0x2, R25 ;  /* 0x0000000229147824 */ /* 0x040fe200078e0219 */
[----:B------:R-:W-:Y:S02]  /*7080*/  LEA R43, R41, 0x800, 0x7 ;  /* 0x00000800292b7811 */ /* 0x000fe400078e38ff */
[----:B------:R-:W-:Y:S01]  /*7090*/  MOV R7, RZ ;  /* 0x000000ff00077202 */ /* 0x000fe20000000f00 */
[----:B------:R-:W-:-:S05]  /*70a0*/  IMAD R20, R215, -0x2, R20 ;  /* 0xfffffffed7147824 */ /* 0x000fca00078e0214 */
[----:B------:R-:W-:-:S07]  /*70b0*/  IADD3 R56, R20, UR38, RZ ;  /* 0x0000002614387c10 */ /* 0x000fce000fffe0ff */
.L_x_554:
[----:B------:R-:W2:Y:S01]  /*70c0*/  LDC R58, c[0x0][0x284] ;  /* 0x0000a100ff3a7b82 */ /* 0x000ea20000000800 */
[----:B------:R-:W-:Y:S01]  /*70d0*/  IADD3 R11, R43, -0x800, RZ ;  /* 0xfffff8002b0b7810 */ /* 0x000fe20007ffe0ff */
[----:B------:R-:W-:Y:S01]  /*70e0*/  IMAD.U32 R23, RZ, RZ, UR6 ;  /* 0x00000006ff177e24 */ /* 0x000fe2000f8e00ff */
[----:B------:R-:W-:Y:S01]  /*70f0*/  MOV R20, UR7 ;  /* 0x0000000700147c02 */ /* 0x000fe20008000f00 */
[----:B------:R-:W-:Y:S01]  /*7100*/  BSSY B1, `(.L_x_548) ;  /* 0x0000044000017945 */ /* 0x000fe20003800000 */
[----:B------:R-:W-:Y:S02]  /*7110*/  IADD3 R15, P0, R12, R11, RZ ;  /* 0x0000000b0c0f7210 */ /* 0x000fe40007f1e0ff */
[----:B------:R-:W-:Y:S02]  /*7120*/  IADD3 R25, R56, R7, RZ ;  /* 0x0000000738197210 */ /* 0x000fe40007ffe0ff */
[----:B------:R-:W-:Y:S02]  /*7130*/  LEA.HI.X.SX32 R11, R11, R14, 0x1, P0 ;  /* 0x0000000e0b0b7211 */ /* 0x000fe400000f0eff */
[----:B------:R-:W-:-:S04]  /*7140*/  LEA R38, P3, R15, R23, 0x1 ;  /* 0x000000170f267211 */ /* 0x000fc800078608ff */
[----:B------:R-:W-:Y:S02]  /*7150*/  LEA.HI.X R39, R15, R20, R11, 0x1, P3 ;  /* 0x000000140f277211 */ /* 0x000fe400018f0c0b */
[----:B--2---:R-:W-:-:S13]  /*7160*/  ISETP.GE.AND P0, PT, R41, R58, PT ;  /* 0x0000003a2900720c */ /* 0x004fda0003f06270 */
[----:B------:R-:W-:Y:S05]  /*7170*/  @!P0 BRA `(.L_x_549) ;  /* 0x0000000000f08947 */ /* 0x000fea0003800000 */
[----:B------:R-:W-:Y:S01]  /*7180*/  IABS R40, R58 ;  /* 0x0000003a00287213 */ /* 0x000fe20000000000 */
[----:B0-----:R-:W-:Y:S01]  /*7190*/  HFMA2.MMA R32, -RZ, RZ, 0, 0 ;  /* 0x00000000ff207435 */ /* 0x001fe200000001ff */
[----:B------:R-:W-:Y:S02]  /*71a0*/  IABS R15, R41 ;  /* 0x00000029000f7213 */ /* 0x000fe40000000000 */
[----:B------:R-:W0:Y:S01]  /*71b0*/  I2F.RP R17, R40 ;  /* 0x0000002800117306 */ /* 0x000e220000209400 */
[----:B------:R-:W-:Y:S02]  /*71c0*/  ISETP.GE.AND P2, PT, R41, RZ, PT ;  /* 0x000000ff2900720c */ /* 0x000fe40003f46270 */
[----:B------:R-:W-:-:S05]  /*71d0*/  ISETP.NE.AND P3, PT, R58, RZ, PT ;  /* 0x000000ff3a00720c */ /* 0x000fca0003f65270 */
[----:B0-----:R-:W0:Y:S02]  /*71e0*/  MUFU.RCP R17, R17 ;  /* 0x0000001100117308 */ /* 0x001e240000001000 */
[----:B0-----:R-:W-:-:S06]  /*71f0*/  IADD3 R33, R17, 0xffffffe, RZ ;  /* 0x0ffffffe11217810 */ /* 0x001fcc0007ffe0ff */
[----:B------:R-:W0:Y:S02]  /*7200*/  F2I.FTZ.U32.TRUNC.NTZ R33, R33 ;  /* 0x0000002100217305 */ /* 0x000e24000021f000 */
[----:B0-----:R-:W-:-:S04]  /*7210*/  IMAD.MOV R11, RZ, RZ, -R33 ;  /* 0x000000ffff0b7224 */ /* 0x001fc800078e0a21 */
        /* <DEDUP_REMOVED lines=15> */
[----:B------:R-:W-:Y:S02]  /*7310*/  LEA.HI.X R33, R15, R20, R11, 0x1, P0 ;  /* 0x000000140f217211 */ /* 0x000fe400000f0c0b */
[----:B------:R-:W0:Y:S04]  /*7320*/  LDS.U16 R11, [R25] ;  /* 0x00000000190b7984 */ /* 0x000e280000000400 */
        /* <DEDUP_REMOVED lines=17> */
.L_x_550:
[--C-:B-----5:R-:W-:Y:S02]  /*7440*/  HADD2.F32 R15, -RZ, R44.reuse.H0_H0 ;  /* 0x2000002cff0f7230 */ /* 0x120fe40000004100 */
[----:B------:R-:W-:Y:S02]  /*7450*/  HADD2.F32 R32, -RZ, R45.H0_H0 ;  /* 0x2000002dff207230 */ /* 0x000fe40000004100 */
[----:B------:R-:W-:Y:S02]  /*7460*/  HADD2.F32 R42, -RZ, R47.H0_H0 ;  /* 0x2000002fff2a7230 */ /* 0x000fe40000004100 */
[C---:B------:R-:W-:Y:S01]  /*7470*/  FFMA.FTZ R2, R11.reuse, R15, R2 ;  /* 0x0000000f0b027223 */ /* 0x040fe20000010002 */
[----:B0-----:R-:W-:Y:S02]  /*7480*/  HADD2.F32 R44, -RZ, R44.H1_H1 ;  /* 0x3000002cff2c7230 */ /* 0x001fe40000004100 */
        /* <DEDUP_REMOVED lines=11> */
.L_x_549:
[----:B------:R-:W-:Y:S05]  /*7540*/  BSYNC B1 ;  /* 0x0000000000017941 */ /* 0x000fea0003800000 */
.L_x_548:
[----:B------:R-:W-:Y:S01]  /*7550*/  IADD3 R17, R41, 0x10, RZ ;  /* 0x0000001029117810 */ /* 0x000fe20007ffe0ff */
[----:B------:R-:W-:Y:S03]  /*7560*/  BSSY B1, `(.L_x_551) ;  /* 0x000003f000017945 */ /* 0x000fe60003800000 */
[----:B------:R-:W-:-:S13]  /*7570*/  ISETP.GE.AND P0, PT, R17, R58, PT ;  /* 0x0000003a1100720c */ /* 0x000fda0003f06270 */
[----:B------:R-:W-:Y:S05]  /*7580*/  @!P0 BRA `(.L_x_552) ;  /* 0x0000000000f08947 */ /* 0x000fea0003800000 */
[----:B------:R-:W-:Y:S02]  /*7590*/  IABS R40, R58 ;  /* 0x0000003a00287213 */ /* 0x000fe40000000000 */
[----:B0-----:R-:W-:Y:S02]  /*75a0*/  MOV R32, RZ ;  /* 0x000000ff00207202 */ /* 0x001fe40000000f00 */
[----:B------:R-:W0:Y:S01]  /*75b0*/  I2F.RP R42, R40 ;  /* 0x00000028002a7306 */ /* 0x000e220000209400 */
[----:B------:R-:W-:Y:S02]  /*75c0*/  IABS R15, R17 ;  /* 0x00000011000f7213 */ /* 0x000fe40000000000 */
[----:B------:R-:W-:Y:S02]  /*75d0*/  ISETP.GE.AND P2, PT, R17, RZ, PT ;  /* 0x000000ff1100720c */ /* 0x000fe40003f46270 */
[----:B------:R-:W-:-:S03]  /*75e0*/  ISETP.NE.AND P3, PT, R58, RZ, PT ;  /* 0x000000ff3a00720c */ /* 0x000fc60003f65270 */
[----:B0-----:R-:W0:Y:S02]  /*75f0*/  MUFU.RCP R42, R42 ;  /* 0x0000002a002a7308 */ /* 0x001e240000001000 */
[----:B0-----:R-:W-:-:S06]  /*7600*/  VIADD R33, R42, 0xffffffe ;  /* 0x0ffffffe2a217836 */ /* 0x001fcc0000000000 */
[----:B------:R-:W0:Y:S02]  /*7610*/  F2I.FTZ.U32.TRUNC.NTZ R33, R33 ;  /* 0x0000002100217305 */ /* 0x000e24000021f000 */
[----:B0-----:R-:W-:-:S05]  /*7620*/  IADD3 R11, RZ, -R33, RZ ;  /* 0x80000021ff0b7210 */ /* 0x001fca0007ffe0ff */
        /* <DEDUP_REMOVED lines=8> */
[----:B------:R-:W-:-:S04]  /*76b0*/  @!P0 IADD3 R11, R11, -R40, RZ ;  /* 0x800000280b0b8210 */ /* 0x000fc80007ffe0ff */
[----:B------:R-:W-:Y:S02]  /*76c0*/  @!P2 IADD3 R11, -R11, RZ, RZ ;  /* 0x000000ff0b0ba210 */ /* 0x000fe40007ffe1ff */
[----:B------:R-:W-:-:S04]  /*76d0*/  @!P3 LOP3.LUT R11, RZ, R58, RZ, 0x33, !PT ;  /* 0x0000003aff0bb212 */ /* 0x000fc800078e33ff */
[----:B------:R-:W-:-:S04]  /*76e0*/  SHF.L.U32 R11, R11, 0x7, RZ ;  /* 0x000000070b0b7819 */ /* 0x000fc800000006ff */
[----:B------:R-:W-:-:S04]  /*76f0*/  IADD3 R15, P0, R212, R11, RZ ;  /* 0x0000000bd40f7210 */ /* 0x000fc80007f1e0ff */
[----:B------:R-:W-:Y:S02]  /*7700*/  LEA.HI.X.SX32 R11, R11, R34, 0x1, P0 ;  /* 0x000000220b0b7211 */ /* 0x000fe400000f0eff */
[----:B------:R-:W-:-:S04]  /*7710*/  LEA R32, P0, R15, R23, 0x1 ;  /* 0x000000170f207211 */ /* 0x000fc800078008ff */
[----:B------:R-:W-:Y:S02]  /*7720*/  LEA.HI.X R33, R15, R20, R11, 0x1, P0 ;  /* 0x000000140f217211 */ /* 0x000fe400000f0c0b */
[----:B------:R-:W0:Y:S04]  /*7730*/  LDS.U16 R11, [R25+0x20] ;  /* 0x00002000190b7984 */ /* 0x000e280000000400 */
        /* <DEDUP_REMOVED lines=17> */
.L_x_553:
        /* <DEDUP_REMOVED lines=16> */
.L_x_552:
[----:B------:R-:W-:Y:S05]  /*7950*/  BSYNC B1 ;  /* 0x0000000000017941 */ /* 0x000fea0003800000 */
.L_x_551:
[----:B------:R-:W-:Y:S01]  /*7960*/  VIADD R41, R41, 0x20 ;  /* 0x0000002029297836 */ /* 0x000fe20000000000 */
[----:B------:R-:W-:Y:S02]  /*7970*/  IADD3 R7, R7, 0x40, RZ ;  /* 0x0000004007077810 */ /* 0x000fe40007ffe0ff */
[----:B------:R-:W-:Y:S02]  /*7980*/  IADD3 R43, R43, 0x1000, RZ ;  /* 0x000010002b2b7810 */ /* 0x000fe40007ffe0ff */
[----:B------:R-:W-:-:S13]  /*7990*/  ISETP.GE.AND P0, PT, R41, R22, PT ;  /* 0x000000162900720c */ /* 0x000fda0003f06270 */
[----:B------:R-:W-:Y:S05]  /*79a0*/  @!P0 BRA `(.L_x_554) ;  /* 0xfffffff400c48947 */ /* 0x000fea000383ffff */
.L_x_542:
[----:B------:R-:W-:Y:S05]  /*79b0*/  BSYNC B0 ;  /* 0x0000000000007941 */ /* 0x000fea0003800000 */
.L_x_541:
[----:B------:R-:W-:Y:S04]  /*79c0*/  BSSY B0, `(.L_x_555) ;  /* 0x0000034000007945 */ /* 0x000fe80003800000 */
[----:B------:R-:W-:Y:S05]  /*79d0*/  @P1 BRA `(.L_x_556) ;  /* 0x0000000000c81947 */ /* 0x000fea0003800000 */
[----:B------:R-:W-:-:S04]  /*79e0*/  SHF.L.U32 R7, R22, 0x7, RZ ;  /* 0x0000000716077819 */ /* 0x000fc800000006ff */
[----:B------:R-:W-:-:S04]  /*79f0*/  IADD3 R11, P0, R12, R7, RZ ;  /* 0x000000070c0b7210 */ /* 0x000fc80007f1e0ff */
[----:B------:R-:W-:Y:S02]  /*7a00*/  LEA.HI.X.SX32 R7, R7, R14, 0x1, P0 ;  /* 0x0000000e07077211 */ /* 0x000fe400000f0eff */
[----:B0-----:R-:W-:-:S04]  /*7a10*/  LEA R32, P0, R11, R23, 0x1 ;  /* 0x000000170b207211 */ /* 0x001fc800078008ff */
[----:B------:R-:W-:-:S06]  /*7a20*/  LEA.HI.X R33, R11, R20, R7, 0x1, P0 ;  /* 0x000000140b217211 */ /* 0x000fcc00000f0c07 */
[----:B-1----:R-:W5:Y:S01]  /*7a30*/  LDG.E.128 R32, desc[UR36][R32.64] ;  /* 0x0000002420207981 */ /* 0x002f62000c1e1d00 */
[----:B------:R-:W-:Y:S01]  /*7a40*/  IMAD.IADD R215, R22, 0x1, -R215 ;  /* 0x0000000116d77824 */ /* 0x000fe200078e0ad7 */
[----:B------:R-:W-:Y:S04]  /*7a50*/  BSSY B1, `(.L_x_557) ;  /* 0x000001a000017945 */ /* 0x000fe80003800000 */
[----:B------:R-:W-:-:S06]  /*7a60*/  LEA R26, R215, R26, 0x1 ;  /* 0x0000001ad71a7211 */ /* 0x000fcc00078e08ff */
[----:B------:R-:W0:Y:S02]  /*7a70*/  LDS.U16 R26, [R26] ;  /* 0x000000001a1a7984 */ /* 0x000e240000000400 */
[----:B0-----:R-:W-:Y:S01]  /*7a80*/  HADD2.F32 R11, -RZ, R26.H0_H0 ;  /* 0x2000001aff0b7230 */ /* 0x001fe20000004100 */
[----:B------:R-:W-:Y:S06]  /*7a90*/  @P2 BRA `(.L_x_558) ;  /* 0x0000000000542947 */ /* 0x000fec0003800000 */
[----:B------:R-:W-:-:S13]  /*7aa0*/  LOP3.LUT P3, RZ, R27, 0x1, RZ, 0xc0, !PT ;  /* 0x000000011bff7812 */ /* 0x000fda000786c0ff */
[----:B------:R-:W0:Y:S08]  /*7ab0*/  @P3 LDC R7, c[0x0][0x288] ;  /* 0x0000a200ff073b82 */ /* 0x000e300000000800 */
[----:B------:R-:W1:Y:S01]  /*7ac0*/  @P3 LDC.64 R26, c[0x0][0x2e8] ;  /* 0x0000ba00ff1a3b82 */ /* 0x000e620000000a00 */
[----:B0-----:R-:W-:-:S05]  /*7ad0*/  @P3 IMAD R16, R16, R7, R19 ;  /* 0x0000000710103224 */ /* 0x001fca00078e0213 */
[----:B------:R-:W-:-:S05]  /*7ae0*/  @P3 LEA R7, R16, R21, 0x7 ;  /* 0x0000001510073211 */ /* 0x000fca00078e38ff */
[----:B-1----:R-:W-:-:S05]  /*7af0*/  @P3 IMAD.WIDE R26, R7, 0x2, R26 ;  /* 0x00000002071a3825 */ /* 0x002fca00078e021a */
[----:B------:R-:W2:Y:S01]  /*7b00*/  @P3 LDG.E.128 R36, desc[UR36][R26.64] ;  /* 0x000000241a243981 */ /* 0x000ea2000c1e1d00 */
[----:B------:R-:W-:Y:S01]  /*7b10*/  SHF.L.U32 R7, R24, 0x7, RZ ;  /* 0x0000000718077819 */ /* 0x000fe200000006ff */
[----:B-----5:R-:W-:Y:S01]  /*7b20*/  HFMA2.MMA R32, R32, 1, 1, R28 ;  /* 0x3c003c0020207835 */ /* 0x020fe2000000001c */
[----:B------:R-:W-:Y:S01]  /*7b30*/  HADD2 R33, R33, R29 ;  /* 0x0000001d21217230 */ /* 0x000fe20000000000 */
[----:B------:R-:W-:Y:S01]  /*7b40*/  HFMA2.MMA R34, R34, 1, 1, R30 ;  /* 0x3c003c0022227835 */ /* 0x000fe2000000001e */
[----:B------:R-:W-:Y:S01]  /*7b50*/  IADD3 R12, P0, R12, R7, RZ ;  /* 0x000000070c0c7210 */ /* 0x000fe20007f1e0ff */
[----:B------:R-:W-:-:S03]  /*7b60*/  HADD2 R35, R35, R31 ;  /* 0x0000001f23237230 */ /* 0x000fc60000000000 */
        /* <DEDUP_REMOVED lines=8> */
.L_x_558:
[----:B------:R-:W-:Y:S05]  /*7bf0*/  BSYNC B1 ;  /* 0x0000000000017941 */ /* 0x000fea0003800000 */
.L_x_557:
        /* <DEDUP_REMOVED lines=16> */
.L_x_556:
[----:B------:R-:W-:Y:S05]  /*7d00*/  BSYNC B0 ;  /* 0x0000000000007941 */ /* 0x000fea0003800000 */
.L_x_555:
[----:B------:R-:W-:Y:S01]  /*7d10*/  LOP3.LUT R7, R4, 0xffffff80, RZ, 0xc0, !PT ;  /* 0xffffff8004077812 */ /* 0x000fe200078ec0ff */
[----:B------:R-:W-:Y:S01]  /*7d20*/  IMAD R10, R10, 0x80, R21 ;  /* 0x000000800a0a7824 */ /* 0x000fe200078e0215 */
[C---:B------:R-:W-:Y:S01]  /*7d30*/  LOP3.LUT R11, R4.reuse, 0xffffffc0, RZ, 0xc0, !PT ;  /* 0xffffffc0040b7812 */ /* 0x040fe200078ec0ff */
        /* <DEDUP_REMOVED lines=21> */
.L_x_560:
[----:B------:R-:W-:Y:S05]  /*7e90*/  BSYNC B0 ;  /* 0x0000000000007941 */ /* 0x000fea0003800000 */
.L_x_559:
[----:B------:R-:W-:Y:S01]  /*7ea0*/  BAR.SYNC.DEFER_BLOCKING 0x0 ;  /* 0x0000000000007b1d */ /* 0x000fe20000010000 */
[----:B------:R-:W-:-:S05]  /*7eb0*/  ISETP.GT.U32.AND P6, PT, R7, 0x1e, PT ;  /* 0x0000001e0700780c */ /* 0x000fca0003fc4070 */
[----:B------:R-:W-:Y:S04]  /*7ec0*/  BSSY B0, `(.L_x_561) ;  /* 0x0000013000007945 */ /* 0x000fe80003800000 */
[----:B------:R-:W-:Y:S05]  /*7ed0*/  @P3 BRA `(.L_x_562) ;  /* 0x0000000000443947 */ /* 0x000fea0003800000 */
[----:B--2---:R-:W2:Y:S02]  /*7ee0*/  LDS.128 R24, [R10] ;  /* 0x000000000a187984 */ /* 0x004ea40000000c00 */
[--C-:B--2---:R-:W-:Y:S02]  /*7ef0*/  HADD2.F32 R7, -RZ, R24.reuse.H0_H0 ;  /* 0x20000018ff077230 */ /* 0x104fe40000004100 */
        /* <DEDUP_REMOVED lines=15> */
.L_x_562:
[----:B------:R-:W-:Y:S05]  /*7ff0*/  BSYNC B0 ;  /* 0x0000000000007941 */ /* 0x000fea0003800000 */
.L_x_561:
        /* <DEDUP_REMOVED lines=8> */
.L_x_564:
[----:B------:R-:W-:Y:S05]  /*8080*/  BSYNC B0 ;  /* 0x0000000000007941 */ /* 0x000fea0003800000 */
.L_x_563:
[----:B------:R-:W-:Y:S01]  /*8090*/  BAR.SYNC.DEFER_BLOCKING 0x0 ;  /* 0x0000000000007b1d */ /* 0x000fe20000010000 */
[----:B------:R-:W-:-:S05]  /*80a0*/  ISETP.GT.AND P3, PT, R4, 0x3f, PT ;  /* 0x0000003f0400780c */ /* 0x000fca0003f64270 */
[----:B------:R-:W-:Y:S08]  /*80b0*/  BSSY B0, `(.L_x_565) ;  /* 0x0000013000007945 */ /* 0x000ff00003800000 */
[----:B------:R-:W-:Y:S05]  /*80c0*/  @P3 BRA `(.L_x_566) ;  /* 0x0000000000443947 */ /* 0x000fea0003800000 */
[----:B--23--:R-:W2:Y:S02]  /*80d0*/  LDS.128 R24, [R10] ;  /* 0x000000000a187984 */ /* 0x00cea40000000c00 */
        /* <DEDUP_REMOVED lines=16> */
.L_x_566:
[----:B------:R-:W-:Y:S05]  /*81e0*/  BSYNC B0 ;  /* 0x0000000000007941 */ /* 0x000fea0003800000 */
.L_x_565:
[----:B------:R-:W-:Y:S06]  /*81f0*/  BAR.SYNC.DEFER_BLOCKING 0x0 ;  /* 0x0000000000007b1d */ /* 0x000fec0000010000 */
[----:B------:R-:W-:Y:S04]  /*8200*/  BSSY B0, `(.L_x_567) ;  /* 0x0000007000007945 */ /* 0x000fe80003800000 */
[----:B------:R-:W-:Y:S05]  /*8210*/  @P4 BRA `(.L_x_568) ;  /* 0x0000000000144947 */ /* 0x000fea0003800000 */
[----:B--23--:R-:W-:Y:S02]  /*8220*/  F2FP.F16.F32.PACK_AB R24, R3, R2 ;  /* 0x000000020318723e */ /* 0x00cfe400000000ff */
[----:B------:R-:W-:Y:S02]  /*8230*/  F2FP.F16.F32.PACK_AB R25, R6, R5 ;  /* 0x000000050619723e */ /* 0x000fe400000000ff */
[----:B------:R-:W-:Y:S02]  /*8240*/  F2FP.F16.F32.PACK_AB R26, R8, R9 ;  /* 0x00000009081a723e */ /* 0x000fe400000000ff */
[----:B------:R-:W-:-:S05]  /*8250*/  F2FP.F16.F32.PACK_AB R27, R0, R13 ;  /* 0x0000000d001b723e */ /* 0x000fca00000000ff */
[----:B------:R4:W-:Y:S02]  /*8260*/  STS.128 [R10+-0x200], R24 ;  /* 0xfffe00180a007388 */ /* 0x0009e40000000c00 */
.L_x_568:
[----:B------:R-:W-:Y:S05]  /*8270*/  BSYNC B0 ;  /* 0x0000000000007941 */ /* 0x000fea0003800000 */
.L_x_567:
[----:B------:R-:W-:Y:S06]  /*8280*/  BAR.SYNC.DEFER_BLOCKING 0x0 ;  /* 0x0000000000007b1d */ /* 0x000fec0000010000 */
[----:B------:R-:W-:Y:S04]  /*8290*/  BSSY B0, `(.L_x_569) ;  /* 0x0000013000007945 */ /* 0x000fe80003800000 */
[----:B------:R-:W-:Y:S05]  /*82a0*/  @P2 BRA `(.L_x_570) ;  /* 0x0000000000442947 */ /* 0x000fea0003800000 */
[----:B--234-:R-:W2:Y:S02]  /*82b0*/  LDS.128 R24, [R10] ;  /* 0x000000000a187984 */ /* 0x01cea40000000c00 */
        /* <DEDUP_REMOVED lines=16> */
.L_x_570:
[----:B------:R-:W-:Y:S05]  /*83c0*/  BSYNC B0 ;  /* 0x0000000000007941 */ /* 0x000fea0003800000 */
.L_x_569:
[----:B------:R-:W-:Y:S06]  /*83d0*/  BAR.SYNC.DEFER_BLOCKING 0x0 ;  /* 0x0000000000007b1d */ /* 0x000fec0000010000 */
[----:B------:R-:W-:Y:S04]  /*83e0*/  BSSY B0, `(.L_x_571) ;  /* 0x0000007000007945 */ /* 0x000fe80003800000 */
[----:B------:R-:W-:Y:S05]  /*83f0*/  @P0 BRA `(.L_x_572) ;  /* 0x0000000000140947 */ /* 0x000fea0003800000 */
[----:B--234-:R-:W-:Y:S02]  /*8400*/  F2FP.F16.F32.PACK_AB R24, R3, R2 ;  /* 0x000000020318723e */ /* 0x01cfe400000000ff */
[----:B------:R-:W-:Y:S02]  /*8410*/  F2FP.F16.F32.PACK_AB R25, R6, R5 ;  /* 0x000000050619723e */ /* 0x000fe400000000ff */
[----:B------:R-:W-:Y:S02]  /*8420*/  F2FP.F16.F32.PACK_AB R26, R8, R9 ;  /* 0x00000009081a723e */ /* 0x000fe400000000ff */
[----:B------:R-:W-:-:S05]  /*8430*/  F2FP.F16.F32.PACK_AB R27, R0, R13 ;  /* 0x0000000d001b723e */ /* 0x000fca00000000ff */
[----:B------:R2:W-:Y:S02]  /*8440*/  STS.128 [R10+-0x100], R24 ;  /* 0xffff00180a007388 */ /* 0x0005e40000000c00 */
.L_x_572:
[----:B------:R-:W-:Y:S05]  /*8450*/  BSYNC B0 ;  /* 0x0000000000007941 */ /* 0x000fea0003800000 */
.L_x_571:
        /* <DEDUP_REMOVED lines=20> */
.L_x_574:
[----:B------:R-:W-:Y:S05]  /*85a0*/  BSYNC B0 ;  /* 0x0000000000007941 */ /* 0x000fea0003800000 */
.L_x_573:
[----:B------:R-:W-:Y:S06]  /*85b0*/  BAR.SYNC.DEFER_BLOCKING 0x0 ;  /* 0x0000000000007b1d */ /* 0x000fec0000010000 */
[----:B------:R-:W-:Y:S05]  /*85c0*/  @P6 EXIT ;  /* 0x000000000000694d */ /* 0x000fea0003800000 */
[----:B------:R-:W5:Y:S02]  /*85d0*/  LDC R4, c[0x0][0x308] ;  /* 0x0000c200ff047b82 */ /* 0x000f640000000800 */
[----:B-----5:R-:W-:-:S13]  /*85e0*/  ISETP.NE.AND P0, PT, R4, 0x2, PT ;  /* 0x000000020400780c */ /* 0x020fda0003f05270 */
[----:B------:R-:W-:Y:S05]  /*85f0*/  @!P0 BRA `(.L_x_575) ;  /* 0x0000000000308947 */ /* 0x000fea0003800000 */
[----:B--234-:R-:W2:Y:S01]  /*8600*/  LDC.64 R10, c[0x0][0x210] ;  /* 0x00008400ff0a7b82 */ /* 0x01cea20000000a00 */
        /* <DEDUP_REMOVED lines=11> */
.L_x_575:
[----:B--234-:R-:W2:Y:S01]  /*86c0*/  LDC.64 R10, c[0x0][0x300] ;  /* 0x0000c000ff0a7b82 */ /* 0x01cea20000000a00 */
[----:B------:R-:W-:Y:S01]  /*86d0*/  IMAD.IADD R18, R18, 0x1, R21 ;  /* 0x0000000112127824 */ /* 0x000fe200078e0215 */
        /* <DEDUP_REMOVED lines=11> */
[----:B------:R-:W3:Y:S01]  /*8790*/  F2I.S8.NTZ R3, R3 ;  /* 0x0000000300037305 */ /* 0x000ee20000202100 */
[----:B--2---:R-:W-:-:S07]  /*87a0*/  PRMT R4, R5, 0x8880, RZ ;  /* 0x0000888005047816 */ /* 0x004fce00000000ff */
[----:B------:R-:W2:Y:S01]  /*87b0*/  F2I.S8.NTZ R6, R6 ;  /* 0x0000000600067305 */ /* 0x000ea20000202100 */
[----:B------:R-:W-:Y:S02]  /*87c0*/  PRMT R4, R4, 0x7710, RZ ;  /* 0x0000771004047816 */ /* 0x000fe400000000ff */
[----:B---3--:R-:W-:-:S05]  /*87d0*/  PRMT R3, R3, 0x8880, RZ ;  /* 0x0000888003037816 */ /* 0x008fca00000000ff */
[----:B------:R-:W3:Y:S01]  /*87e0*/  F2I.S8.NTZ R9, R9 ;  /* 0x0000000900097305 */ /* 0x000ee20000202100 */
[----:B------:R-:W-:Y:S02]  /*87f0*/  LOP3.LUT R7, R4, 0xff, RZ, 0xc0, !PT ;  /* 0x000000ff04077812 */ /* 0x000fe400078ec0ff */
[----:B------:R-:W-:Y:S02]  /*8800*/  PRMT R3, R3, 0x7710, RZ ;  /* 0x0000771003037816 */ /* 0x000fe400000000ff */
[----:B--2---:R-:W-:-:S03]  /*8810*/  PRMT R5, R6, 0x8880, RZ ;  /* 0x0000888006057816 */ /* 0x004fc600000000ff */
[----:B------:R-:W2:Y:S01]  /*8820*/  F2I.S8.NTZ R2, R2 ;  /* 0x0000000200027305 */ /* 0x000ea20000202100 */
        /* <DEDUP_REMOVED lines=8> */
[----:B--2---:R-:W-:Y:S01]  /*88b0*/  PRMT R10, R2, 0x8880, RZ ;  /* 0x00008880020a7816 */ /* 0x004fe200000000ff */
[----:B------:R-:W2:Y:S01]  /*88c0*/  F2I.S8.NTZ R13, R13 ;  /* 0x0000000d000d7305 */ /* 0x000ea20000202100 */
[----:B------:R-:W-:Y:S02]  /*88d0*/  PRMT R2, R12, 0x7710, RZ ;  /* 0x000077100c027816 */ /* 0x000fe400000000ff */
[----:B------:R-:W-:Y:S02]  /*88e0*/  LOP3.LUT R4, R4, R3, R9, 0xfe, !PT ;  /* 0x0000000304047212 */ /* 0x000fe400078efe09 */
[----:B------:R-:W-:Y:S02]  /*88f0*/  LOP3.LUT R3, R2, 0xff, RZ, 0xc0, !PT ;  /* 0x000000ff02037812 */ /* 0x000fe400078ec0ff */
[----:B----4-:R-:W-:Y:S01]  /*8900*/  PRMT R8, R8, 0x8880, RZ ;  /* 0x0000888008087816 */ /* 0x010fe200000000ff */
[----:B------:R3:W4:Y:S01]  /*8910*/  F2I.S8.NTZ R6, R0 ;  /* 0x0000000000067305 */ /* 0x0007220000202100 */
[----:B------:R-:W-:-:S02]  /*8920*/  LOP3.LUT R3, R3, 0xffffff00, R4, 0xf8, !PT ;  /* 0xffffff0003037812 */ /* 0x000fc400078ef804 */
[----:B------:R-:W-:Y:S02]  /*8930*/  PRMT R2, R8, 0x7710, RZ ;  /* 0x0000771008027816 */ /* 0x000fe400000000ff */
[----:B------:R-:W-:Y:S02]  /*8940*/  SHF.L.U32 R4, R7, 0x10, RZ ;  /* 0x0000001007047819 */ /* 0x000fe400000006ff */
[----:B--2---:R-:W-:Y:S02]  /*8950*/  PRMT R13, R13, 0x8880, RZ ;  /* 0x000088800d0d7816 */ /* 0x004fe400000000ff */
        /* <DEDUP_REMOVED lines=9> */
[----:B------:R-:W-:Y:S02]  /*89f0*/  IADD3 R4, P0, R18, UR4, RZ ;  /* 0x0000000412047c10 */ /* 0x000fe4000ff1e0ff */
[----:B------:R-:W-:Y:S02]  /*8a00*/  PRMT R0, R6, 0x7710, RZ ;  /* 0x0000771006007816 */ /* 0x000fe400000000ff */
[----:B------:R-:W-:Y:S02]  /*8a10*/  PRMT R2, R2, 0x4210, R5 ;  /* 0x0000421002027816 */ /* 0x000fe40000000005 */
[----:B------:R-:W-:Y:S02]  /*8a20*/  LEA.HI.X.SX32 R5, R18, UR5, 0x1, P0 ;  /* 0x0000000512057c11 */ /* 0x000fe400080f0eff */
[----:B------:R-:W-:-:S05]  /*8a30*/  PRMT R3, R3, 0x4210, R0 ;  /* 0x0000421003037816 */ /* 0x000fca0000000000 */
[----:B------:R-:W-:Y:S01]  /*8a40*/  STG.E.64 desc[UR36][R4.64], R2 ;  /* 0x0000000204007986 */ /* 0x000fe2000c101b24 */
[----:B------:R-:W-:Y:S05]  /*8a50*/  EXIT ;  /* 0x000000000000794d */ /* 0x000fea0003800000 */
.L_x_462:
[----:B------:R-:W-:Y:S02]  /*8a60*/  MOV R12, 0x10 ;  /* 0x00000010000c7802 */ /* 0x000fe40000000f00 */
[----:B------:R-:W-:Y:S02]  /*8a70*/  MOV R11, 0x1f ;  /* 0x0000001f000b7802 */ /* 0x000fe40000000f00 */
[----:B------:R-:W-:-:S07]  /*8a80*/  MOV R15, 0xffffffff ;  /* 0xffffffff000f7802 */ /* 0x000fce0000000f00 */
[----:B-1----:R-:W-:Y:S05]  /*8a90*/  WARPSYNC.COLLECTIVE R15, `(.L_x_576) ;  /* 0x000000000f087348 */ /* 0x002fea0003c00000 */
[----:B------:R0:W2:Y:S02]  /*8aa0*/  SHFL.BFLY P6, R14, R13, R12, R11 ;  /* 0x0c00000c0d0e7389 */ /* 0x0000a400000c000b */
[----:B012---:R-:W-:Y:S01]  /*8ab0*/  ENDCOLLECTIVE ;  /* 0x000000000000791b */ /* 0x007fe20003800000 */
.L_x_576:
[----:B------:R-:W-:Y:S01]  /*8ac0*/  MOV R12, 0x8 ;  /* 0x00000008000c7802 */ /* 0x000fe20000000f00 */
[----:B------:R-:W-:-:S04]  /*8ad0*/  FADD.FTZ R0, R13, R14 ;  /* 0x0000000e0d007221 */ /* 0x000fc80000010000 */
[----:B------:R-:W-:-:S07]  /*8ae0*/  IMAD.MOV.U32 R13, RZ, RZ, R0 ;  /* 0x000000ffff0d7224 */ /* 0x000fce00078e0000 */
[----:B------:R-:W-:Y:S05]  /*8af0*/  WARPSYNC.COLLECTIVE R15, `(.L_x_577) ;  /* 0x000000000f087348 */ /* 0x000fea0003c00000 */
[----:B------:R0:W1:Y:S02]  /*8b00*/  SHFL.BFLY P6, R14, R13, R12, R11 ;  /* 0x0c00000c0d0e7389 */ /* 0x00006400000c000b */
[----:B01----:R-:W-:Y:S01]  /*8b10*/  ENDCOLLECTIVE ;  /* 0x000000000000791b */ /* 0x003fe20003800000 */
.L_x_577:
[----:B------:R-:W-:Y:S01]  /*8b20*/  MOV R12, 0x4 ;  /* 0x00000004000c7802 */ /* 0x000fe20000000f00 */
[----:B------:R-:W-:-:S05]  /*8b30*/  FADD.FTZ R3, R0, R14 ;  /* 0x0000000e00037221 */ /* 0x000fca0000010000 */
[----:B------:R-:W-:-:S07]  /*8b40*/  MOV R13, R3 ;  /* 0x00000003000d7202 */ /* 0x000fce0000000f00 */
[----:B------:R-:W-:Y:S05]  /*8b50*/  WARPSYNC.COLLECTIVE R15, `(.L_x_578) ;  /* 0x000000000f087348 */ /* 0x000fea0003c00000 */
[----:B------:R0:W1:Y:S02]  /*8b60*/  SHFL.BFLY P6, R14, R13, R12, R11 ;  /* 0x0c00000c0d0e7389 */ /* 0x00006400000c000b */
[----:B01----:R-:W-:Y:S01]  /*8b70*/  ENDCOLLECTIVE ;  /* 0x000000000000791b */ /* 0x003fe20003800000 */
.L_x_578:
[----:B------:R-:W-:Y:S01]  /*8b80*/  MOV R12, 0x2 ;  /* 0x00000002000c7802 */ /* 0x000fe20000000f00 */
[----:B------:R-:W-:-:S04]  /*8b90*/  FADD.FTZ R4, R3, R14 ;  /* 0x0000000e03047221 */ /* 0x000fc80000010000 */
[----:B------:R-:W-:-:S07]  /*8ba0*/  IMAD.MOV.U32 R13, RZ, RZ, R4 ;  /* 0x000000ffff0d7224 */ /* 0x000fce00078e0004 */
[----:B------:R-:W-:Y:S05]  /*8bb0*/  WARPSYNC.COLLECTIVE R15, `(.L_x_579) ;  /* 0x000000000f087348 */ /* 0x000fea0003c00000 */
[----:B------:R0:W1:Y:S02]  /*8bc0*/  SHFL.BFLY P6, R14, R13, R12, R11 ;  /* 0x0c00000c0d0e7389 */ /* 0x00006400000c000b */
[----:B01----:R-:W-:Y:S01]  /*8bd0*/  ENDCOLLECTIVE ;  /* 0x000000000000791b */ /* 0x003fe20003800000 */
.L_x_579:
[----:B------:R-:W-:Y:S01]  /*8be0*/  MOV R12, 0x1 ;  /* 0x00000001000c7802 */ /* 0x000fe20000000f00 */
[----:B------:R-:W-:-:S05]  /*8bf0*/  FADD.FTZ R5, R4, R14 ;  /* 0x0000000e04057221 */ /* 0x000fca0000010000 */
[----:B------:R-:W-:-:S07]  /*8c00*/  MOV R13, R5 ;  /* 0x00000005000d7202 */ /* 0x000fce0000000f00 */
[----:B------:R-:W-:Y:S05]  /*8c10*/  WARPSYNC.COLLECTIVE R15, `(.L_x_580) ;  /* 0x000000000f087348 */ /* 0x000fea0003c00000 */
[----:B------:R0:W1:Y:S02]  /*8c20*/  SHFL.BFLY P6, R14, R13, R12, R11 ;  /* 0x0c00000c0d0e7389 */ /* 0x00006400000c000b */
[----:B01----:R-:W-:Y:S01]  /*8c30*/  ENDCOLLECTIVE ;  /* 0x000000000000791b */ /* 0x003fe20003800000 */
.L_x_580:
[----:B------:R-:W-:Y:S05]  /*8c40*/  BRA `(.L_x_581) ;  /* 0xffffff94002c7947 */ /* 0x000fea000383ffff */
.L_x_582:
        /* <DEDUP_REMOVED lines=11> */
.L_x_2834:


//--------------------- .text._ZN4mmha33masked_multihead_attention_kernelItLi128ELi128ELi2ELi16ELi128ELb1ELb0EEEv26Multihead_attention_paramsIT_XT5_EE --------------------------
	.section	.text._ZN4mmha33masked_multihead_attention_kernelItLi128ELi128ELi2ELi16ELi128ELb1ELb0EEEv26Multihead_attention_paramsIT_XT5_EE,"ax",@progbits
	.align	128
        .global         _ZN4mmha33masked_multihead_attention_kernelItLi128ELi128ELi2ELi16ELi128ELb1ELb0EEEv26Multihead_attention_paramsIT_XT5_EE
        .type           _ZN4mmha33masked_multihead_attention_kernelItLi128ELi128ELi2ELi16ELi128ELb1ELb0EEEv26Multihead_attention_paramsIT_XT5_EE,@function
        .size           _ZN4mmha33masked_multihead_attention_kernelItLi128ELi128ELi2ELi16ELi128ELb1ELb0EEEv26Multihead_attention_paramsIT_XT5_EE,(.L_x_2835 - _ZN4mmha33masked_multihead_attention_kernelItLi128ELi128ELi2ELi16ELi128ELb1ELb0EEEv26Multihead_attention_paramsIT_XT5_EE)
        .other          _ZN4mmha33masked_multihead_attention_kernelItLi128ELi128ELi2ELi16ELi128ELb1ELb0EEEv26Multihead_attention_paramsIT_XT5_EE,@"STO_CUDA_ENTRY STV_DEFAULT"
_ZN4mmha33masked_multihead_attention_kernelItLi128ELi128ELi2ELi16ELi128ELb1ELb0EEEv26Multihead_attention_paramsIT_XT5_EE:
.text._ZN4mmha33masked_multihead_attention_kernelItLi128ELi128ELi2ELi16ELi128ELb1ELb0EEEv26Multihead_attention_paramsIT_XT5_EE:
[----:B------:R-:W0:Y:S01]  /*0000*/  LDC R1, c[0x0][0x28] ;  /* 0x00000a00ff017b82 */ /* 0x000e220000000800 */
[----:B------:R-:W-:Y:S01]  /*0010*/  ULDC UR8, c[0x0][0x284] ;  /* 0x0000a10000087ab9 */ /* 0x000fe20000000800 */
[----:B------:R-:W-:Y:S01]  /*0020*/  ULDC.64 UR6, c[0x0][0x320] ;  /* 0x0000c80000067ab9 */ /* 0x000fe20000000a00 */
[----:B------:R-:W-:Y:S01]  /*0030*/  UIADD3 UR4, UR8, 0x4, URZ ;  /* 0x0000000408047890 */ /* 0x000fe2000fffe03f */
[----:B------:R-:W-:Y:S01]  /*0040*/  ISETP.NE.U32.AND P0, PT, RZ, UR6, PT ;  /* 0x00000006ff007c0c */ /* 0x000fe2000bf05070 */
[----:B------:R-:W-:-:S03]  /*0050*/  ULDC.64 UR36, c[0x0][0x208] ;  /* 0x0000820000247ab9 */ /* 0x000fc60000000a00 */
[----:B------:R-:W1:Y:S01]  /*0060*/  S2UR UR39, SR_CTAID.Y ;  /* 0x00000000002779c3 */ /* 0x000e620000002600 */
[----:B------:R-:W-:Y:S01]  /*0070*/  USHF.R.S32.HI UR5, URZ, 0x1f, UR4 ;  /* 0x0000001f3f057899 */ /* 0x000fe20008011404 */
[----:B------:R-:W-:-:S03]  /*0080*/  ISETP.NE.AND.EX P0, PT, RZ, UR7, PT, P0 ;  /* 0x00000007ff007c0c */ /* 0x000fc6000bf05300 */
[----:B------:R-:W-:-:S04]  /*0090*/  ULEA.HI UR5, UR5, UR4, URZ, 0x2 ;  /* 0x0000000405057291 */ /* 0x000fc8000f8f103f */
[----:B------:R-:W-:-:S04]  /*00a0*/  USHF.L.U32 UR5, UR5, 0x2, URZ ;  /* 0x0000000205057899 */ /* 0x000fc8000800063f */
[----:B------:R-:W-:Y:S02]  /*00b0*/  ULOP3.LUT UR40, UR5, 0xfffffff0, URZ, 0xc0, !UPT ;  /* 0xfffffff005287892 */ /* 0x000fe4000f8ec03f */
[----:B------:R-:W-:Y:S10]  /*00c0*/  @!P0 BRA `(.L_x_583) ;  /* 0x00000000001c8947 */ /* 0x000ff40003800000 */
[----:B-1----:R-:W-:-:S04]  /*00d0*/  UIADD3 UR4, UP0, UR39, UR6, URZ ;  /* 0x0000000627047290 */ /* 0x002fc8000ff1e03f */
[----:B------:R-:W-:Y:S02]  /*00e0*/  ULEA.HI.X.SX32 UR5, UR39, UR7, 0x1, UP0 ;  /* 0x0000000727057291 */ /* 0x000fe400080f0e3f */
[----:B------:R-:W-:-:S04]  /*00f0*/  IMAD.U32 R2, RZ, RZ, UR4 ;  /* 0x00000004ff027e24 */ /* 0x000fc8000f8e00ff */
[----:B------:R-:W-:-:S05]  /*0100*/  IMAD.U32 R3, RZ, RZ, UR5 ;  /* 0x00000005ff037e24 */ /* 0x000fca000f8e00ff */
[----:B------:R-:W2:Y:S02]  /*0110*/  LDG.E.U8 R2, desc[UR36][R2.64] ;  /* 0x0000002402027981 */ /* 0x000ea4000c1e1100 */
[----:B--2---:R-:W-:-:S13]  /*0120*/  ISETP.NE.AND P0, PT, R2, 0x1, PT ;  /* 0x000000010200780c */ /* 0x004fda0003f05270 */
[----:B------:R-:W-:Y:S05]  /*0130*/  @!P0 EXIT ;  /* 0x000000000000894d */ /* 0x000fea0003800000 */
.L_x_583:
[----:B------:R-:W2:Y:S01]  /*0140*/  LDC R21, c[0x0][0x280] ;  /* 0x0000a000ff157b82 */ /* 0x000ea20000000800 */
[----:B------:R-:W-:-:S07]  /*0150*/  ULDC.64 UR4, c[0x0][0x328] ;  /* 0x0000ca0000047ab9 */ /* 0x000fce0000000a00 */
[----:B------:R-:W3:Y:S01]  /*0160*/  LDC.64 R10, c[0x0][0x2f0] ;  /* 0x0000bc00ff0a7b82 */ /* 0x000ee20000000a00 */
[----:B-1----:R-:W-:-:S07]  /*0170*/  UIMAD.WIDE UR4, UR39, 0x4, UR4 ;  /* 0x00000004270478a5 */ /* 0x002fce000f8e0204 */
[----:B------:R-:W1:Y:S01]  /*0180*/  LDC R19, c[0x0][0x29c] ;  /* 0x0000a700ff137b82 */ /* 0x000e620000000800 */
[----:B------:R-:W-:Y:S01]  /*0190*/  MOV R2, UR4 ;  /* 0x0000000400027c02 */ /* 0x000fe20008000f00 */
[----:B------:R-:W-:Y:S02]  /*01a0*/  IMAD.U32 R3, RZ, RZ, UR5 ;  /* 0x00000005ff037e24 */ /* 0x000fe4000f8e00ff */
[----:B------:R-:W-:Y:S01]  /*01b0*/  IMAD.MOV.U32 R17, RZ, RZ, RZ ;  /* 0x000000ffff117224 */ /* 0x000fe200078e00ff */
[----:B------:R-:W4:Y:S01]  /*01c0*/  S2R R16, SR_TID.X ;  /* 0x0000000000107919 */ /* 0x000f220000002100 */
[----:B------:R-:W-:Y:S01]  /*01d0*/  ULDC UR7, c[0x0][0x288] ;  /* 0x0000a20000077ab9 */ /* 0x000fe20000000800 */
[----:B------:R-:W-:Y:S01]  /*01e0*/  ULDC UR5, c[0x0][0x278] ;  /* 0x00009e0000057ab9 */ /* 0x000fe20000000800 */
[----:B--2---:R-:W-:-:S04]  /*01f0*/  IABS R7, R21 ;  /* 0x0000001500077213 */ /* 0x004fc80000000000 */
[----:B------:R-:W2:Y:S08]  /*0200*/  I2F.RP R0, R7 ;  /* 0x0000000700007306 */ /* 0x000eb00000209400 */
[----:B--2---:R-:W2:Y:S02]  /*0210*/  MUFU.RCP R0, R0 ;  /* 0x0000000000007308 */ /* 0x004ea40000001000 */
[----:B--2---:R-:W-:-:S02]  /*0220*/  IADD3 R4, R0, 0xffffffe, RZ ;  /* 0x0ffffffe00047810 */ /* 0x004fc40007ffe0ff */
[----:B------:R-:W-:-:S04]  /*0230*/  IABS R0, UR39 ;  /* 0x0000002700007c13 */ /* 0x000fc80008000000 */
[----:B------:R-:W2:Y:S02]  /*0240*/  F2I.FTZ.U32.TRUNC.NTZ R5, R4 ;  /* 0x0000000400057305 */ /* 0x000ea4000021f000 */
[----:B--2---:R-:W-:-:S04]  /*0250*/  IMAD.MOV R6, RZ, RZ, -R5 ;  /* 0x000000ffff067224 */ /* 0x004fc800078e0a05 */
[----:B------:R-:W-:Y:S02]  /*0260*/  IMAD R9, R6, R7, RZ ;  /* 0x0000000706097224 */ /* 0x000fe400078e02ff */
[----:B------:R2:W2:Y:S01]  /*0270*/  LDG.E R6, desc[UR36][R2.64] ;  /* 0x0000002402067981 */ /* 0x0004a2000c1e1900 */
[----:B------:R-:W-:Y:S01]  /*0280*/  HFMA2.MMA R4, -RZ, RZ, 0, 0 ;  /* 0x00000000ff047435 */ /* 0x000fe200000001ff */
[----:B---3--:R-:W-:-:S04]  /*0290*/  ISETP.NE.U32.AND P0, PT, R10, RZ, PT ;  /* 0x000000ff0a00720c */ /* 0x008fc80003f05070 */
[----:B------:R-:W-:-:S04]  /*02a0*/  ISETP.NE.AND.EX P0, PT, R11, RZ, PT, P0 ;  /* 0x000000ff0b00720c */ /* 0x000fc80003f05300 */
[----:B-1----:R-:W-:Y:S01]  /*02b0*/  ISETP.EQ.AND P6, PT, R19, RZ, P0 ;  /* 0x000000ff1300720c */ /* 0x002fe200007c2270 */
[----:B------:R-:W-:Y:S01]  /*02c0*/  IMAD.HI.U32 R4, R5, R9, R4 ;  /* 0x0000000905047227 */ /* 0x000fe200078e0004 */
[----:B------:R-:W1:Y:S08]  /*02d0*/  S2UR UR43, SR_CTAID.X ;  /* 0x00000000002b79c3 */ /* 0x000e700000002500 */
[----:B------:R-:W3:Y:S01]  /*02e0*/  S2UR UR42, SR_CgaCtaId ;  /* 0x00000000002a79c3 */ /* 0x000ee20000008800 */
[----:B------:R-:W-:Y:S01]  /*02f0*/  IMAD.HI.U32 R4, R4, R0, RZ ;  /* 0x0000000004047227 */ /* 0x000fe200078e00ff */
[C---:B----4-:R-:W-:Y:S01]  /*0300*/  ISETP.GT.AND P5, PT, R16.reuse, 0x1f, PT ;  /* 0x0000001f1000780c */ /* 0x050fe20003fa4270 */
[----:B------:R-:W-:Y:S01]  /*0310*/  UMOV UR4, 0x400 ;  /* 0x0000040000047882 */ /* 0x000fe20000000000 */
[----:B------:R-:W-:Y:S01]  /*0320*/  UISETP.NE.AND UP0, UPT, UR5, URZ, UPT ;  /* 0x0000003f0500728c */ /* 0x000fe2000bf05270 */
[----:B------:R-:W-:Y:S01]  /*0330*/  IMAD.MOV R5, RZ, RZ, -R4 ;  /* 0x000000ffff057224 */ /* 0x000fe200078e0a04 */
[----:B------:R-:W-:-:S02]  /*0340*/  SHF.L.U32 R12, R16, 0x2, RZ ;  /* 0x00000002100c7819 */ /* 0x000fc400000006ff */
[----:B--2---:R-:W2:Y:S01]  /*0350*/  @P6 LDC.64 R2, c[0x0][0x2f0] ;  /* 0x0000bc00ff026b82 */ /* 0x004ea20000000a00 */
[----:B------:R-:W-:Y:S01]  /*0360*/  IMAD R0, R7, R5, R0 ;  /* 0x0000000507007224 */ /* 0x000fe200078e0200 */
[----:B------:R-:W-:Y:S01]  /*0370*/  BSSY B0, `(.L_x_584) ;  /* 0x0000049000007945 */ /* 0x000fe20003800000 */
[----:B------:R-:W-:-:S03]  /*0380*/  P2R R18, PR, RZ, 0x40 ;  /* 0x00000040ff127803 */ /* 0x000fc60000000000 */
[----:B------:R-:W-:-:S13]  /*0390*/  ISETP.GT.U32.AND P1, PT, R7, R0, PT ;  /* 0x000000000700720c */ /* 0x000fda0003f24070 */
[-C--:B------:R-:W-:Y:S01]  /*03a0*/  @!P1 IADD3 R0, R0, -R7.reuse, RZ ;  /* 0x8000000700009210 */ /* 0x080fe20007ffe0ff */
[----:B------:R-:W-:Y:S01]  /*03b0*/  @!P1 VIADD R4, R4, 0x1 ;  /* 0x0000000104049836 */ /* 0x000fe20000000000 */
[C---:B------:R-:W-:Y:S02]  /*03c0*/  ISETP.NE.AND P1, PT, R21.reuse, RZ, PT ;  /* 0x000000ff1500720c */ /* 0x040fe40003f25270 */
[----:B------:R-:W-:Y:S02]  /*03d0*/  ISETP.GE.U32.AND P0, PT, R0, R7, PT ;  /* 0x000000070000720c */ /* 0x000fe40003f06070 */
[----:B------:R-:W-:-:S04]  /*03e0*/  LOP3.LUT R0, R21, UR39, RZ, 0x3c, !PT ;  /* 0x0000002715007c12 */ /* 0x000fc8000f8e3cff */
[----:B------:R-:W-:Y:S02]  /*03f0*/  ISETP.GE.AND P2, PT, R0, RZ, PT ;  /* 0x000000ff0000720c */ /* 0x000fe40003f46270 */
[----:B------:R-:W-:-:S04]  /*0400*/  MOV R0, UR8 ;  /* 0x0000000800007c02 */ /* 0x000fc80008000f00 */
[----:B------:R-:W-:Y:S02]  /*0410*/  IABS R11, R0 ;  /* 0x00000000000b7213 */ /* 0x000fe40000000000 */
[----:B------:R-:W-:Y:S02]  /*0420*/  @P0 IADD3 R4, R4, 0x1, RZ ;  /* 0x0000000104040810 */ /* 0x000fe40007ffe0ff */
[----:B------:R-:W4:Y:S03]  /*0430*/  I2F.RP R0, R11 ;  /* 0x0000000b00007306 */ /* 0x000f260000209400 */
[----:B------:R-:W-:-:S05]  /*0440*/  IMAD.MOV.U32 R25, RZ, RZ, R4 ;  /* 0x000000ffff197224 */ /* 0x000fca00078e0004 */
[----:B------:R-:W-:Y:S02]  /*0450*/  @!P2 IADD3 R25, -R25, RZ, RZ ;  /* 0x000000ff1919a210 */ /* 0x000fe40007ffe1ff */
[----:B------:R-:W-:Y:S01]  /*0460*/  @!P1 LOP3.LUT R25, RZ, R21, RZ, 0x33, !PT ;  /* 0x00000015ff199212 */ /* 0x000fe200078e33ff */
[----:B----4-:R-:W4:Y:S04]  /*0470*/  MUFU.RCP R0, R0 ;  /* 0x0000000000007308 */ /* 0x010f280000001000 */
[----:B--2---:R-:W-:-:S05]  /*0480*/  @P6 IMAD.WIDE R2, R25, 0x4, R2 ;  /* 0x0000000419026825 */ /* 0x004fca00078e0202 */
[----:B------:R2:W5:Y:S01]  /*0490*/  @P6 LDG.E R17, desc[UR36][R2.64] ;  /* 0x0000002402116981 */ /* 0x000562000c1e1900 */
[----:B-1----:R-:W-:Y:S01]  /*04a0*/  UIMAD UR41, UR39, UR7, UR43 ;  /* 0x00000007272972a4 */ /* 0x002fe2000f8e022b */
[----:B------:R-:W-:Y:S01]  /*04b0*/  CS2R R30, SRZ ;  /* 0x00000000001e7805 */ /* 0x000fe2000001ff00 */
[----:B------:R-:W-:Y:S01]  /*04c0*/  USHF.L.U32 UR6, UR43, 0x7, URZ ;  /* 0x000000072b067899 */ /* 0x000fe2000800063f */
[----:B------:R-:W-:Y:S01]  /*04d0*/  LEA.HI R24, R16, R16, RZ, 0x1 ;  /* 0x0000001010187211 */ /* 0x000fe200078f08ff */
[----:B------:R-:W-:Y:S02]  /*04e0*/  UIADD3 UR4, UR4, 0x220, URZ ;  /* 0x0000022004047890 */ /* 0x000fe4000fffe03f */
[----:B------:R-:W-:Y:S02]  /*04f0*/  USHF.L.U32 UR41, UR41, 0x7, URZ ;  /* 0x0000000729297899 */ /* 0x000fe4000800063f */
[----:B------:R-:W-:Y:S02]  /*0500*/  UIMAD UR5, UR39, UR5, UR6 ;  /* 0x00000005270572a4 */ /* 0x000fe4000f8e0206 */
[----:B------:R-:W-:Y:S01]  /*0510*/  VIADD R13, R12, UR6 ;  /* 0x000000060c0d7c36 */ /* 0x000fe20008000000 */
[----:B---3--:R-:W-:Y:S01]  /*0520*/  ULEA UR42, UR42, UR4, 0x18 ;  /* 0x000000042a2a7291 */ /* 0x008fe2000f8ec03f */
[----:B----4-:R-:W-:Y:S01]  /*0530*/  VIADD R4, R0, 0xffffffe ;  /* 0x0ffffffe00047836 */ /* 0x010fe20000000000 */
[----:B------:R-:W-:-:S03]  /*0540*/  USEL UR5, UR41, UR5, !UP0 ;  /* 0x0000000529057287 */ /* 0x000fc6000c000000 */
[----:B------:R1:W2:Y:S02]  /*0550*/  F2I.FTZ.U32.TRUNC.NTZ R5, R4 ;  /* 0x0000000400057305 */ /* 0x0002a4000021f000 */
[----:B-1----:R-:W-:Y:S01]  /*0560*/  IMAD.MOV.U32 R4, RZ, RZ, RZ ;  /* 0x000000ffff047224 */ /* 0x002fe200078e00ff */
[----:B--2---:R-:W-:-:S05]  /*0570*/  IADD3 R2, RZ, -R5, RZ ;  /* 0x80000005ff027210 */ /* 0x004fca0007ffe0ff */
[----:B------:R-:W-:Y:S01]  /*0580*/  IMAD R3, R2, R11, RZ ;  /* 0x0000000b02037224 */ /* 0x000fe200078e02ff */
[----:B------:R-:W-:-:S03]  /*0590*/  P2R R2, PR, RZ, 0x20 ;  /* 0x00000020ff027803 */ /* 0x000fc60000000000 */
[----:B------:R-:W-:Y:S01]  /*05a0*/  IMAD.HI.U32 R5, R5, R3, R4 ;  /* 0x0000000305057227 */ /* 0x000fe200078e0004 */
[----:B------:R-:W-:-:S13]  /*05b0*/  R2UR UR45, R6 ;  /* 0x00000000062d72ca */ /* 0x000fda00000e0000 */
[----:B------:R-:W-:-:S06]  /*05c0*/  UIADD3 UR44, UR45, -0x1, URZ ;  /* 0xffffffff2d2c7890 */ /* 0x000fcc000fffe03f */
[----:B------:R-:W-:-:S05]  /*05d0*/  IABS R0, UR44 ;  /* 0x0000002c00007c13 */ /* 0x000fca0008000000 */
[----:B------:R-:W-:-:S05]  /*05e0*/  IMAD.HI.U32 R5, R5, R0, RZ ;  /* 0x0000000005057227 */ /* 0x000fca00078e00ff */
[----:B------:R-:W-:-:S05]  /*05f0*/  IADD3 R5, -R5, RZ, RZ ;  /* 0x000000ff05057210 */ /* 0x000fca0007ffe1ff */
[----:B------:R-:W-:-:S05]  /*0600*/  IMAD R0, R11, R5, R0 ;  /* 0x000000050b007224 */ /* 0x000fca00078e0200 */
[----:B------:R-:W-:-:S13]  /*0610*/  ISETP.GT.U32.AND P0, PT, R11, R0, PT ;  /* 0x000000000b00720c */ /* 0x000fda0003f04070 */
[----:B------:R-:W-:-:S05]  /*0620*/  @!P0 IMAD.IADD R0, R0, 0x1, -R11 ;  /* 0x0000000100008824 */ /* 0x000fca00078e0a0b */
[----:B------:R-:W-:Y:S01]  /*0630*/  ISETP.GT.U32.AND P0, PT, R11, R0, PT ;  /* 0x000000000b00720c */ /* 0x000fe20003f04070 */
[----:B------:R-:W-:-:S12]  /*0640*/  @P5 BRA `(.L_x_585) ;  /* 0x00000000006c5947 */ /* 0x000fd80003800000 */
[----:B------:R-:W1:Y:S01]  /*0650*/  LDC R2, c[0x0][0x308] ;  /* 0x0000c200ff027b82 */ /* 0x000e620000000800 */
[----:B------:R-:W-:Y:S02]  /*0660*/  IADD3 R5, R12, UR5, RZ ;  /* 0x000000050c057c10 */ /* 0x000fe4000fffe0ff */
[----:B-1----:R-:W-:-:S13]  /*0670*/  ISETP.NE.AND P1, PT, R2, 0x2, PT ;  /* 0x000000020200780c */ /* 0x002fda0003f25270 */
[----:B------:R-:W1:Y:S02]  /*0680*/  @P1 LDC.64 R2, c[0x0][0x218] ;  /* 0x00008600ff021b82 */ /* 0x000e640000000a00 */
[----:B-1----:R-:W-:-:S05]  /*0690*/  @P1 IMAD.WIDE R2, R5, 0x2, R2 ;  /* 0x0000000205021825 */ /* 0x002fca00078e0202 */
[----:B------:R1:W5:Y:S01]  /*06a0*/  @P1 LDG.E.64 R30, desc[UR36][R2.64] ;  /* 0x00000024021e1981 */ /* 0x000362000c1e1b00 */
[----:B------:R-:W-:Y:S05]  /*06b0*/  @P1 BRA `(.L_x_585) ;  /* 0x0000000000501947 */ /* 0x000fea0003800000 */
[----:B------:R-:W-:Y:S02]  /*06c0*/  ULDC.64 UR10, c[0x0][0x218] ;  /* 0x00008600000a7ab9 */ /* 0x000fe40000000a00 */
[----:B------:R-:W-:-:S04]  /*06d0*/  IADD3 R4, P1, R5, UR10, RZ ;  /* 0x0000000a05047c10 */ /* 0x000fc8000ff3e0ff */
[----:B------:R-:W-:Y:S01]  /*06e0*/  LEA.HI.X.SX32 R5, R5, UR11, 0x1, P1 ;  /* 0x0000000b05057c11 */ /* 0x000fe200088f0eff */
[----:B-1----:R-:W1:Y:S04]  /*06f0*/  LDC.64 R2, c[0x0][0x2f8] ;  /* 0x0000be00ff027b82 */ /* 0x002e680000000a00 */
[----:B------:R-:W2:Y:S04]  /*0700*/  LDG.E R4, desc[UR36][R4.64] ;  /* 0x0000002404047981 */ /* 0x000ea8000c1e1900 */
[----:B-1----:R-:W3:Y:S01]  /*0710*/  LDG.E R2, desc[UR36][R2.64] ;  /* 0x0000002402027981 */ /* 0x002ee2000c1e1900 */
[----:B--2---:R-:W-:Y:S01]  /*0720*/  PRMT R6, R4, 0x9910, RZ ;  /* 0x0000991004067816 */ /* 0x004fe200000000ff */
[----:B------:R-:W3:Y:S01]  /*0730*/  I2F.S8 R9, R4 ;  /* 0x0000000400097306 */ /* 0x000ee20000001400 */
[----:B------:R-:W-:-:S02]  /*0740*/  SHF.R.U32.HI R7, RZ, 0x10, R4 ;  /* 0x00000010ff077819 */ /* 0x000fc40000011604 */
[----:B------:R-:W-:Y:S02]  /*0750*/  SHF.R.U32.HI R8, RZ, 0x18, R4 ;  /* 0x00000018ff087819 */ /* 0x000fe40000011604 */
[----:B------:R-:W-:-:S03]  /*0760*/  SHF.R.S32.HI R6, RZ, 0x8, R6 ;  /* 0x00000008ff067819 */ /* 0x000fc60000011406 */
[----:B------:R-:W1:Y:S08]  /*0770*/  I2F.S8 R7, R7 ;  /* 0x0000000700077306 */ /* 0x000e700000001400 */
[----:B------:R-:W2:Y:S01]  /*0780*/  I2F.S8 R8, R8 ;  /* 0x0000000800087306 */ /* 0x000ea20000001400 */
[-C--:B---3--:R-:W-:Y:S01]  /*0790*/  FMUL.FTZ R9, R9, R2.reuse ;  /* 0x0000000209097220 */ /* 0x088fe20000410000 */
[----:B-1---5:R-:W-:-:S06]  /*07a0*/  FMUL.FTZ R31, R7, R2 ;  /* 0x00000002071f7220 */ /* 0x022fcc0000410000 */
[----:B------:R-:W1:Y:S01]  /*07b0*/  I2F.S16 R6, R6 ;  /* 0x0000000600067306 */ /* 0x000e620000101400 */
[----:B--2---:R-:W-:-:S05]  /*07c0*/  FMUL.FTZ R4, R8, R2 ;  /* 0x0000000208047220 */ /* 0x004fca0000410000 */
[----:B------:R-:W-:Y:S01]  /*07d0*/  F2FP.F16.F32.PACK_AB R31, R4, R31 ;  /* 0x0000001f041f723e */ /* 0x000fe200000000ff */
[----:B-1----:R-:W-:-:S05]  /*07e0*/  FMUL.FTZ R30, R6, R2 ;  /* 0x00000002061e7220 */ /* 0x002fca0000410000 */
[----:B------:R-:W-:-:S07]  /*07f0*/  F2FP.F16.F32.PACK_AB R30, R30, R9 ;  /* 0x000000091e1e723e */ /* 0x000fce00000000ff */
.L_x_585:
[----:B------:R-:W-:Y:S05]  /*0800*/  BSYNC B0 ;  /* 0x0000000000007941 */ /* 0x000fea0003800000 */
.L_x_584:
[----:B------:R-:W2:Y:S01]  /*0810*/  @!P5 LDC.64 R4, c[0x0][0x248] ;  /* 0x00009200ff04db82 */ /* 0x000ea20000000a00 */
[----:B-1----:R-:W-:Y:S01]  /*0820*/  LOP3.LUT R3, R24, 0x3ffffffe, RZ, 0xc0, !PT ;  /* 0x3ffffffe18037812 */ /* 0x002fe200078ec0ff */
[----:B------:R-:W-:Y:S01]  /*0830*/  @!P0 IMAD.IADD R0, R0, 0x1, -R11 ;  /* 0x0000000100008824 */ /* 0x000fe200078e0a0b */
[----:B------:R-:W-:Y:S01]  /*0840*/  ISETP.NE.AND P4, PT, R19, RZ, PT ;  /* 0x000000ff1300720c */ /* 0x000fe20003f85270 */
[----:B------:R-:W-:Y:S01]  /*0850*/  ULDC.64 UR4, c[0x0][0x220] ;  /* 0x0000880000047ab9 */ /* 0x000fe20000000a00 */
[----:B------:R-:W-:Y:S01]  /*0860*/  IADD3 R22, -R3, R16, RZ ;  /* 0x0000001003167210 */ /* 0x000fe20007ffe1ff */
[----:B------:R-:W-:Y:S01]  /*0870*/  USHF.R.S32.HI UR6, URZ, 0x1f, UR39 ;  /* 0x0000001f3f067899 */ /* 0x000fe20008011427 */
[----:B------:R-:W-:Y:S02]  /*0880*/  ISETP.LE.AND P1, PT, RZ, UR44, PT ;  /* 0x0000002cff007c0c */ /* 0x000fe4000bf23270 */
[----:B------:R-:W-:Y:S02]  /*0890*/  CS2R R26, SRZ ;  /* 0x00000000001a7805 */ /* 0x000fe4000001ff00 */
[----:B------:R-:W-:Y:S01]  /*08a0*/  ISETP.NE.AND P3, PT, RZ, UR8, PT ;  /* 0x00000008ff007c0c */ /* 0x000fe2000bf65270 */
[----:B------:R-:W-:Y:S01]  /*08b0*/  IMAD.SHL.U32 R85, R22, 0x4, RZ ;  /* 0x0000000416557824 */ /* 0x000fe200078e00ff */
[----:B------:R-:W-:-:S02]  /*08c0*/  SHF.R.S32.HI R24, RZ, 0x1, R24 ;  /* 0x00000001ff187819 */ /* 0x000fc40000011418 */
[----:B------:R-:W-:Y:S02]  /*08d0*/  MOV R6, UR44 ;  /* 0x0000002c00067c02 */ /* 0x000fe40008000f00 */
[----:B------:R-:W-:Y:S02]  /*08e0*/  ISETP.EQ.U32.AND P0, PT, RZ, UR4, PT ;  /* 0x00000004ff007c0c */ /* 0x000fe4000bf02070 */
[----:B------:R-:W-:Y:S01]  /*08f0*/  P2R R2, PR, RZ, 0x10 ;  /* 0x00000010ff027803 */ /* 0x000fe20000000000 */
[----:B------:R-:W-:Y:S01]  /*0900*/  IMAD.MOV.U32 R2, RZ, RZ, R0 ;  /* 0x000000ffff027224 */ /* 0x000fe200078e0000 */
[----:B------:R-:W-:Y:S02]  /*0910*/  LEA R23, R24, UR41, 0x3 ;  /* 0x0000002918177c11 */ /* 0x000fe4000f8e18ff */
[----:B------:R-:W-:Y:S01]  /*0920*/  @!P5 LEA R0, R6, R85, 0x3 ;  /* 0x000000550600d211 */ /* 0x000fe200078e18ff */
[----:B------:R-:W-:Y:S01]  /*0930*/  @!P1 IMAD.MOV R2, RZ, RZ, -R2 ;  /* 0x000000ffff029224 */ /* 0x000fe200078e0a02 */
[----:B------:R-:W-:-:S02]  /*0940*/  ISETP.EQ.OR.EX P0, PT, RZ, UR5, P5, P0 ;  /* 0x00000005ff007c0c */ /* 0x000fc4000af02700 */
[----:B------:R-:W-:Y:S01]  /*0950*/  ISETP.LT.AND P2, PT, R16, 0x20, P6 ;  /* 0x000000201000780c */ /* 0x000fe20003741270 */
[----:B------:R-:W-:Y:S01]  /*0960*/  @!P5 IMAD R3, R23, UR8, R0 ;  /* 0x000000081703dc24 */ /* 0x000fe2000f8e0200 */
[----:B------:R-:W-:Y:S01]  /*0970*/  @!P3 LOP3.LUT R2, RZ, UR8, RZ, 0x33, !PT ;  /* 0x00000008ff02bc12 */ /* 0x000fe2000f8e33ff */
[----:B------:R-:W-:Y:S10]  /*0980*/  @P4 BRA `(.L_x_586) ;  /* 0x0000000000284947 */ /* 0x000ff40003800000 */
[----:B------:R-:W-:Y:S01]  /*0990*/  ULDC.64 UR4, c[0x0][0x230] ;  /* 0x00008c0000047ab9 */ /* 0x000fe20000000a00 */
[----:B------:R-:W-:Y:S01]  /*09a0*/  BSSY B0, `(.L_x_586) ;  /* 0x0000008000007945 */ /* 0x000fe20003800000 */
[----:B------:R-:W-:Y:S02]  /*09b0*/  ISETP.EQ.U32.AND P1, PT, RZ, UR4, PT ;  /* 0x00000004ff007c0c */ /* 0x000fe4000bf22070 */
[----:B------:R-:W-:Y:S02]  /*09c0*/  CS2R R26, SRZ ;  /* 0x00000000001a7805 */ /* 0x000fe4000001ff00 */
[----:B------:R-:W-:-:S13]  /*09d0*/  ISETP.EQ.OR.EX P1, PT, RZ, UR5, P5, P1 ;  /* 0x00000005ff007c0c */ /* 0x000fda000af22710 */
[----:B------:R-:W-:Y:S05]  /*09e0*/  @P1 BRA `(.L_x_587) ;  /* 0x00000000000c1947 */ /* 0x000fea0003800000 */
[----:B------:R-:W1:Y:S02]  /*09f0*/  LDC.64 R26, c[0x0][0x230] ;  /* 0x00008c00ff1a7b82 */ /* 0x000e640000000a00 */
[----:B-1----:R-:W-:-:S06]  /*0a00*/  IMAD.WIDE R26, R13, 0x2, R26 ;  /* 0x000000020d1a7825 */ /* 0x002fcc00078e021a */
[----:B------:R-:W5:Y:S02]  /*0a10*/  LDG.E.64 R26, desc[UR36][R26.64] ;  /* 0x000000241a1a7981 */ /* 0x000f64000c1e1b00 */
.L_x_587:
[----:B------:R-:W-:Y:S05]  /*0a20*/  BSYNC B0 ;  /* 0x0000000000007941 */ /* 0x000fea0003800000 */
.L_x_586:
[----:B------:R-:W-:Y:S01]  /*0a30*/  ULDC.64 UR4, c[0x0][0x2a8] ;  /* 0x0000aa0000047ab9 */ /* 0x000fe20000000a00 */
[----:B------:R-:W1:Y:S01]  /*0a40*/  @P2 LDC.64 R8, c[0x0][0x2e0] ;  /* 0x0000b800ff082b82 */ /* 0x000e620000000a00 */
[----:B------:R-:W-:Y:S01]  /*0a50*/  UISETP.NE.U32.AND UP0, UPT, UR4, URZ, UPT ;  /* 0x0000003f0400728c */ /* 0x000fe2000bf05070 */
[----:B------:R-:W-:Y:S02]  /*0a60*/  MOV R0, UR7 ;  /* 0x0000000700007c02 */ /* 0x000fe40008000f00 */
[----:B------:R-:W-:Y:S01]  /*0a70*/  CS2R R28, SRZ ;  /* 0x00000000001c7805 */ /* 0x000fe2000001ff00 */
[----:B--2---:R-:W-:Y:S01]  /*0a80*/  @!P5 IMAD.WIDE R4, R3, 0x2, R4 ;  /* 0x000000020304d825 */ /* 0x004fe200078e0204 */
[----:B------:R-:W-:-:S03]  /*0a90*/  UISETP.NE.AND.EX UP0, UPT, UR5, URZ, UPT, UP0 ;  /* 0x0000003f0500728c */ /* 0x000fc6000bf05300 */
[----:B-----5:R-:W-:Y:S01]  /*0aa0*/  @P2 IMAD R11, R17, R0, UR43 ;  /* 0x0000002b110b2e24 */ /* 0x020fe2000f8e0200 */
[----:B------:R-:W2:Y:S01]  /*0ab0*/  @!P0 LDC.64 R6, c[0x0][0x220] ;  /* 0x00008800ff068b82 */ /* 0x000ea20000000a00 */
[----:B------:R-:W3:Y:S01]  /*0ac0*/  @!P5 LDG.E.64 R28, desc[UR36][R4.64] ;  /* 0x00000024041cd981 */ /* 0x000ee2000c1e1b00 */
[----:B------:R-:W-:Y:S01]  /*0ad0*/  PLOP3.LUT P1, PT, PT, PT, UP0, 0x80, 0x0 ;  /* 0x000000000000781c */ /* 0x000fe20003f2f008 */
[----:B------:R-:W-:-:S04]  /*0ae0*/  @P2 IMAD R11, R11, 0x80, R12 ;  /* 0x000000800b0b2824 */ /* 0x000fc800078e020c */
[----:B------:R-:W-:Y:S01]  /*0af0*/  @UP0 ULEA UR4, UP1, UR39, UR4, 0x2 ;  /* 0x0000000427040291 */ /* 0x000fe2000f82103f */
[----:B------:R-:W-:Y:S01]  /*0b00*/  CS2R R14, SRZ ;  /* 0x00000000000e7805 */ /* 0x000fe2000001ff00 */
[----:B------:R-:W4:Y:S02]  /*0b10*/  LDC R3, c[0x0][0x290] ;  /* 0x0000a400ff037b82 */ /* 0x000f240000000800 */
[----:B------:R-:W-:Y:S02]  /*0b20*/  @UP0 ULEA.HI.X UR5, UR39, UR5, UR6, 0x2, UP1 ;  /* 0x0000000527050291 */ /* 0x000fe400088f1406 */
[----:B------:R-:W-:Y:S01]  /*0b30*/  MOV R10, UR4 ;  /* 0x00000004000a7c02 */ /* 0x000fe20008000f00 */
[----:B------:R-:W-:Y:S01]  /*0b40*/  UMOV UR38, URZ ;  /* 0x0000003f00267c82 */ /* 0x000fe20008000000 */
[----:B-1----:R-:W-:Y:S01]  /*0b50*/  @P2 IMAD.WIDE R8, R11, 0x2, R8 ;  /* 0x000000020b082825 */ /* 0x002fe200078e0208 */
[----:B------:R-:W-:-:S03]  /*0b60*/  ULDC.U8 UR4, c[0x0][0x294] ;  /* 0x0000a50000047ab9 */ /* 0x000fc60000000000 */
[----:B------:R-:W-:Y:S02]  /*0b70*/  IMAD.U32 R11, RZ, RZ, UR5 ;  /* 0x00000005ff0b7e24 */ /* 0x000fe4000f8e00ff */
[----:B------:R-:W4:Y:S04]  /*0b80*/  @P2 LDG.E.64 R8, desc[UR36][R8.64] ;  /* 0x0000002408082981 */ /* 0x000f28000c1e1b00 */
[----:B------:R-:W4:Y:S01]  /*0b90*/  @P1 LDG.E R10, desc[UR36][R10.64] ;  /* 0x000000240a0a1981 */ /* 0x000f22000c1e1900 */
[----:B--2---:R-:W-:-:S05]  /*0ba0*/  @!P0 IMAD.WIDE R6, R13, 0x2, R6 ;  /* 0x000000020d068825 */ /* 0x004fca00078e0206 */
[----:B------:R-:W2:Y:S01]  /*0bb0*/  @!P0 LDG.E.64 R14, desc[UR36][R6.64] ;  /* 0x00000024060e8981 */ /* 0x000ea2000c1e1b00 */
[----:B------:R-:W-:Y:S01]  /*0bc0*/  IMAD R84, R25, UR7, RZ ;  /* 0x0000000719547c24 */ /* 0x000fe2000f8e02ff */
[----:B------:R-:W-:Y:S01]  /*0bd0*/  UIADD3 UR46, UR40, UR42, URZ ;  /* 0x0000002a282e7290 */ /* 0x000fe2000fffe03f */
[----:B------:R-:W-:Y:S02]  /*0be0*/  ISETP.GE.AND P0, PT, R16, 0x20, PT ;  /* 0x000000201000780c */ /* 0x000fe40003f06270 */
[----:B------:R-:W-:Y:S01]  /*0bf0*/  IMAD R84, R84, R21, UR43 ;  /* 0x0000002b54547e24 */ /* 0x000fe2000f8e0215 */
[----:B---3--:R-:W-:Y:S01]  /*0c00*/  @!P4 HFMA2.MMA R28, R28, 1, 1, R26 ;  /* 0x3c003c001c1cc835 */ /* 0x008fe2000000001a */
[----:B------:R-:W-:Y:S01]  /*0c10*/  @!P4 HADD2 R29, R29, R27 ;  /* 0x0000001b1d1dc230 */ /* 0x000fe20000000000 */
[----:B----4-:R-:W-:Y:S02]  /*0c20*/  @P1 R2UR UR38, R10 ;  /* 0x000000000a2612ca */ /* 0x010fe400000e0000 */
[----:B------:R-:W-:-:S06]  /*0c30*/  ISETP.NE.AND P1, PT, R19, RZ, PT ;  /* 0x000000ff1300720c */ /* 0x000fcc0003f25270 */
[----:B------:R-:W-:Y:S01]  /*0c40*/  @P2 HMUL2 R28, R28, R8 ;  /* 0x000000081c1c2232 */ /* 0x000fe20000000000 */
[----:B------:R-:W-:Y:S01]  /*0c50*/  @P2 HFMA2.MMA R29, R29, R9, -RZ ;  /* 0x000000091d1d2235 */ /* 0x000fe200001000ff */
[----:B------:R-:W-:Y:S02]  /*0c60*/  ISETP.GT.AND P2, PT, R3, RZ, PT ;  /* 0x000000ff0300720c */ /* 0x000fe40003f44270 */
[----:B------:R-:W-:Y:S02]  /*0c70*/  P2R R0, PR, RZ, 0x2 ;  /* 0x00000002ff007803 */ /* 0x000fe40000000000 */
[----:B------:R-:W-:Y:S01]  /*0c80*/  ISETP.NE.AND P1, PT, RZ, UR4, PT ;  /* 0x00000004ff007c0c */ /* 0x000fe2000bf25270 */
[----:B--2---:R-:W-:Y:S01]  /*0c90*/  HFMA2.MMA R31, R31, 1, 1, R15 ;  /* 0x3c003c001f1f7835 */ /* 0x004fe2000000000f */
[----:B------:R-:W-:-:S11]  /*0ca0*/  HADD2 R30, R30, R14 ;  /* 0x0000000e1e1e7230 */ /* 0x000fd60000000000 */
        /* <DEDUP_REMOVED lines=8> */
[----:B------:R-:W1:Y:S08]  /*0d30*/  I2F.RP R0, R7 ;  /* 0x0000000700007306 */ /* 0x000e700000209400 */
[----:B-1----:R-:W1:Y:S02]  /*0d40*/  MUFU.RCP R0, R0 ;  /* 0x0000000000007308 */ /* 0x002e640000001000 */
[----:B-1----:R-:W-:-:S02]  /*0d50*/  IADD3 R4, R0, 0xffffffe, RZ ;  /* 0x0ffffffe00047810 */ /* 0x002fc40007ffe0ff */
[----:B------:R-:W-:-:S04]  /*0d60*/  IADD3 R0, RZ, -R10, RZ ;  /* 0x8000000aff007210 */ /* 0x000fc80007ffe0ff */
[----:B------:R1:W2:Y:S02]  /*0d70*/  F2I.FTZ.U32.TRUNC.NTZ R5, R4 ;  /* 0x0000000400057305 */ /* 0x0002a4000021f000 */
[----:B-1----:R-:W-:Y:S02]  /*0d80*/  IMAD.MOV.U32 R4, RZ, RZ, RZ ;  /* 0x000000ffff047224 */ /* 0x002fe400078e00ff */
[----:B--2---:R-:W-:-:S04]  /*0d90*/  IMAD.MOV R6, RZ, RZ, -R5 ;  /* 0x000000ffff067224 */ /* 0x004fc800078e0a05 */
        /* <DEDUP_REMOVED lines=26> */
[----:B------:R1:W2:Y:S01]  /*0f40*/  LDC.64 R14, c[0x4][R0] ;  /* 0x01000000000e7b82 */ /* 0x0002a20000000a00 */
        /* <DEDUP_REMOVED lines=8> */
[----:B-1----:R-:W-:-:S07]  /*0fd0*/  IMAD.MOV.U32 R13, RZ, RZ, RZ ;  /* 0x000000ffff0d7224 */ /* 0x002fce00078e00ff */
[----:B------:R-:W-:-:S07]  /*0fe0*/  LEPC R20, `(.L_x_590) ;  /* 0x000000001014794e */ /* 0x000fce0000000000 */
[----:B0-2---:R-:W-:Y:S05]  /*0ff0*/  CALL.ABS.NOINC R14 ;  /* 0x000000000e007343 */ /* 0x005fea0003c00000 */
.L_x_590:
[----:B------:R-:W1:Y:S01]  /*1000*/  LDC R4, c[0x0][0x290] ;  /* 0x0000a400ff047b82 */ /* 0x000e620000000800 */
[----:B------:R-:W-:Y:S01]  /*1010*/  ISETP.NE.AND P6, PT, R34, RZ, PT ;  /* 0x000000ff2200720c */ /* 0x000fe20003fc5270 */
[----:B------:R-:W-:-:S05]  /*1020*/  IMAD R0, R25, R32, R33 ;  /* 0x0000002019007224 */ /* 0x000fca00078e0221 */
[----:B------:R-:W-:-:S04]  /*1030*/  LEA R13, R0, UR42, 0x1 ;  /* 0x0000002a000d7c11 */ /* 0x000fc8000f8e08ff */
[----:B-1----:R-:W-:-:S03]  /*1040*/  LEA R14, R4, R13, 0x1 ;  /* 0x0000000d040e7211 */ /* 0x002fc600078e08ff */
[----:B------:R-:W-:Y:S05]  /*1050*/  @!P6 BRA `(.L_x_591) ;  /* 0x00000000000ce947 */ /* 0x000fea0003800000 */
[----:B------:R-:W-:Y:S01]  /*1060*/  ISETP.NE.AND P5, PT, R19, RZ, PT ;  /* 0x000000ff1300720c */ /* 0x000fe20003fa5270 */
[----:B------:R1:W-:-:S12]  /*1070*/  STS.64 [R13], R30 ;  /* 0x0000001e0d007388 */ /* 0x0003d80000000a00 */
[----:B------:R1:W-:Y:S02]  /*1080*/  @!P5 STS.64 [R14], R28 ;  /* 0x0000001c0e00d388 */ /* 0x0003e40000000a00 */
.L_x_591:
        /* <DEDUP_REMOVED lines=16> */
[----:B-1----:R-:W1:Y:S02]  /*1190*/  LDS R31, [R20] ;  /* 0x00000000141f7984 */ /* 0x002e640000000800 */
[C-C-:B-1----:R-:W-:Y:S02]  /*11a0*/  PRMT R30, R0.reuse, 0x5410, R31.reuse ;  /* 0x00005410001e7816 */ /* 0x142fe4000000001f */
        /* <DEDUP_REMOVED lines=12> */
[----:B------:R-:W1:Y:S01]  /*1270*/  MUFU.RCP R0, R0 ;  /* 0x0000000000007308 */ /* 0x000e620000001000 */
[----:B------:R-:W-:-:S05]  /*1280*/  I2FP.F32.S32 R3, R3 ;  /* 0x0000000300037245 */ /* 0x000fca0000201400 */
[----:B-1----:R-:W-:Y:S01]  /*1290*/  FMUL.FTZ R4, R3, R0 ;  /* 0x0000000003047220 */ /* 0x002fe20000410000 */
[----:B------:R-:W-:-:S03]  /*12a0*/  I2FP.F32.S32 R3, R5 ;  /* 0x0000000500037245 */ /* 0x000fc60000201400 */
[----:B------:R-:W-:Y:S02]  /*12b0*/  FMUL.FTZ R4, R4, 13.28771209716796875 ;  /* 0x41549a7804047820 */ /* 0x000fe40000410000 */
[----:B------:R-:W-:Y:S01]  /*12c0*/  FMUL.FTZ R3, R3, R0 ;  /* 0x0000000003037220 */ /* 0x000fe20000410000 */
[----:B------:R-:W-:Y:S01]  /*12d0*/  I2FP.F32.S32 R0, UR4 ;  /* 0x0000000400007c45 */ /* 0x000fe20008201400 */
[----:B------:R-:W1:Y:S02]  /*12e0*/  MUFU.EX2 R5, -R4 ;  /* 0x8000000400057308 */ /* 0x000e640000000800 */
[----:B------:R-:W-:-:S06]  /*12f0*/  FMUL.FTZ R3, R3, 13.28771209716796875 ;  /* 0x41549a7803037820 */ /* 0x000fcc0000410000 */
[----:B------:R-:W2:Y:S01]  /*1300*/  MUFU.EX2 R3, -R3 ;  /* 0x8000000300037308 */ /* 0x000ea20000000800 */
[----:B-1----:R-:W-:-:S04]  /*1310*/  FMUL.FTZ R5, R0, R5 ;  /* 0x0000000500057220 */ /* 0x002fc80000410000 */
[----:B------:R-:W-:Y:S01]  /*1320*/  FMUL.RZ R12, R5, 0.15915493667125701904 ;  /* 0x3e22f983050c7820 */ /* 0x000fe2000040c000 */
[--C-:B------:R-:W-:Y:S02]  /*1330*/  HADD2.F32 R5, -RZ, R30.reuse.H1_H1 ;  /* 0x3000001eff057230 */ /* 0x100fe40000004100 */
[----:B--2---:R-:W-:Y:S01]  /*1340*/  FMUL.FTZ R0, R0, R3 ;  /* 0x0000000300007220 */ /* 0x004fe20000410000 */
[----:B------:R-:W1:Y:S01]  /*1350*/  MUFU.COS R6, R12 ;  /* 0x0000000c00067308 */ /* 0x000e620000000000 */
[----:B------:R-:W-:Y:S02]  /*1360*/  HADD2.F32 R3, -RZ, R30.H0_H0 ;  /* 0x2000001eff037230 */ /* 0x000fe40000004100 */
[----:B------:R-:W-:-:S05]  /*1370*/  FMUL.RZ R10, R0, 0.15915493667125701904 ;  /* 0x3e22f983000a7820 */ /* 0x000fca000040c000 */
[----:B------:R-:W2:Y:S08]  /*1380*/  MUFU.SIN R8, R12 ;  /* 0x0000000c00087308 */ /* 0x000eb00000000400 */
[----:B------:R-:W3:Y:S01]  /*1390*/  MUFU.SIN R4, R10 ;  /* 0x0000000a00047308 */ /* 0x000ee20000000400 */
[----:B-1----:R-:W-:-:S07]  /*13a0*/  FMUL.FTZ R11, R6, R7 ;  /* 0x00000007060b7220 */ /* 0x002fce0000410000 */
[----:B------:R-:W1:Y:S01]  /*13b0*/  MUFU.COS R0, R10 ;  /* 0x0000000a00007308 */ /* 0x000e620000000000 */
[C---:B--2---:R-:W-:Y:S01]  /*13c0*/  FMUL.FTZ R9, R8.reuse, R7 ;  /* 0x0000000708097220 */ /* 0x044fe20000410000 */
[----:B------:R-:W-:-:S03]  /*13d0*/  FFMA.FTZ R8, R8, R31, R11 ;  /* 0x0000001f08087223 */ /* 0x000fc6000001000b */
[----:B------:R-:W-:Y:S01]  /*13e0*/  FFMA.FTZ R9, R6, R31, -R9 ;  /* 0x0000001f06097223 */ /* 0x000fe20000010809 */
[----:B---3--:R-:W-:-:S04]  /*13f0*/  FMUL.FTZ R7, R4, R5 ;  /* 0x0000000504077220 */ /* 0x008fc80000410000 */
[----:B------:R-:W-:Y:S01]  /*1400*/  F2FP.F16.F32.PACK_AB R31, R8, R9 ;  /* 0x00000009081f723e */ /* 0x000fe200000000ff */
[C---:B-1----:R-:W-:Y:S01]  /*1410*/  FMUL.FTZ R5, R0.reuse, R5 ;  /* 0x0000000500057220 */ /* 0x042fe20000410000 */
[----:B------:R-:W-:-:S03]  /*1420*/  FFMA.FTZ R7, R0, R3, -R7 ;  /* 0x0000000300077223 */ /* 0x000fc60000010807 */
[----:B------:R-:W-:-:S05]  /*1430*/  FFMA.FTZ R30, R4, R3, R5 ;  /* 0x00000003041e7223 */ /* 0x000fca0000010005 */
[----:B------:R-:W-:Y:S01]  /*1440*/  F2FP.F16.F32.PACK_AB R30, R30, R7 ;  /* 0x000000071e1e723e */ /* 0x000fe200000000ff */
[----:B------:R-:W-:Y:S06]  /*1450*/  BRA `(.L_x_596) ;  /* 0x00000004000c7947 */ /* 0x000fec0003800000 */
.L_x_595:
[C---:B------:R-:W-:Y:S01]  /*1460*/  LEA R12, R4.reuse, R20, 0x1 ;  /* 0x00000014040c7211 */ /* 0x040fe200078e08ff */
[----:B------:R-:W-:Y:S01]  /*1470*/  IMAD R21, R4, 0x2, R15 ;  /* 0x0000000204157824 */ /* 0x000fe200078e020f */
[----:B------:R-:W-:Y:S01]  /*1480*/  LEA.HI R3, R3, R3, RZ, 0x1 ;  /* 0x0000000303037211 */ /* 0x000fe200078f08ff */
[----:B------:R-:W-:Y:S02]  /*1490*/  BSSY B2, `(.L_x_597) ;  /* 0x000003b000027945 */ /* 0x000fe40003800000 */
[----:B------:R-:W-:Y:S01]  /*14a0*/  LDS R29, [R12] ;  /* 0x000000000c1d7984 */ /* 0x000fe20000000800 */
[----:B------:R-:W-:-:S03]  /*14b0*/  SHF.L.U32 R3, R3, 0x1, RZ ;  /* 0x0000000103037819 */ /* 0x000fc600000006ff */
[----:B------:R-:W1:Y:S01]  /*14c0*/  LDS R0, [R21] ;  /* 0x0000000015007984 */ /* 0x000e620000000800 */
[----:B------:R-:W-:-:S04]  /*14d0*/  LOP3.LUT R3, R3, 0xfffffffc, RZ, 0xc0, !PT ;  /* 0xfffffffc03037812 */ /* 0x000fc800078ec0ff */
[----:B------:R-:W-:Y:S02]  /*14e0*/  ISETP.GE.AND P0, PT, R3, R4, PT ;  /* 0x000000040300720c */ /* 0x000fe40003f06270 */
[C-C-:B-1----:R-:W-:Y:S02]  /*14f0*/  PRMT R28, R0.reuse, 0x5410, R29.reuse ;  /* 0x00005410001c7816 */ /* 0x142fe4000000001d */
[----:B------:R-:W-:-:S09]  /*1500*/  PRMT R29, R0, 0x7632, R29 ;  /* 0x00007632001d7816 */ /* 0x000fd2000000001d */
[----:B------:R-:W-:Y:S05]  /*1510*/  @P0 BRA `(.L_x_598) ;  /* 0x0000000000c80947 */ /* 0x000fea0003800000 */
[----:B------:R-:W-:Y:S01]  /*1520*/  I2FP.F32.S32 R6, R4 ;  /* 0x0000000400067245 */ /* 0x000fe20000201400 */
[----:B------:R-:W-:Y:S01]  /*1530*/  VIADD R0, R3, 0x2 ;  /* 0x0000000203007836 */ /* 0x000fe20000000000 */
[----:B------:R-:W-:Y:S01]  /*1540*/  ULDC UR4, c[0x0][0x29c] ;  /* 0x0000a70000047ab9 */ /* 0x000fe20000000800 */
[--C-:B------:R-:W-:Y:S01]  /*1550*/  HADD2.F32 R11, -RZ, R31.reuse.H1_H1 ;  /* 0x3000001fff0b7230 */ /* 0x100fe20000004100 */
[----:B------:R-:W1:Y:S01]  /*1560*/  MUFU.RCP R7, R6 ;  /* 0x0000000600077308 */ /* 0x000e620000001000 */
[----:B------:R-:W-:Y:S01]  /*1570*/  UIADD3 UR4, -UR38, UR4, URZ ;  /* 0x0000000426047290 */ /* 0x000fe2000fffe13f */
[----:B------:R-:W-:Y:S01]  /*1580*/  I2FP.F32.S32 R0, R0 ;  /* 0x0000000000007245 */ /* 0x000fe20000201400 */
[----:B------:R-:W-:-:S04]  /*1590*/  HADD2.F32 R31, -RZ, R31.H0_H0 ;  /* 0x2000001fff1f7230 */ /* 0x000fc80000004100 */
[----:B-1----:R-:W-:-:S04]  /*15a0*/  FMUL.FTZ R0, R0, R7 ;  /* 0x0000000700007220 */ /* 0x002fc80000410000 */
[----:B------:R-:W-:Y:S01]  /*15b0*/  FMUL.FTZ R4, R0, 13.28771209716796875 ;  /* 0x41549a7800047820 */ /* 0x000fe20000410000 */
[----:B------:R-:W-:-:S03]  /*15c0*/  I2FP.F32.S32 R0, R3 ;  /* 0x0000000300007245 */ /* 0x000fc60000201400 */
[----:B------:R-:W1:Y:S02]  /*15d0*/  MUFU.EX2 R5, -R4 ;  /* 0x8000000400057308 */ /* 0x000e640000000800 */
[----:B------:R-:W-:Y:S01]  /*15e0*/  FMUL.FTZ R0, R0, R7 ;  /* 0x0000000700007220 */ /* 0x000fe20000410000 */
[--C-:B------:R-:W-:Y:S02]  /*15f0*/  HADD2.F32 R7, -RZ, R29.reuse.H1_H1 ;  /* 0x3000001dff077230 */ /* 0x100fe40000004100 */
[----:B------:R-:W-:Y:S02]  /*1600*/  HADD2.F32 R29, -RZ, R29.H0_H0 ;  /* 0x2000001dff1d7230 */ /* 0x000fe40000004100 */
[----:B------:R-:W-:Y:S01]  /*1610*/  FMUL.FTZ R3, R0, 13.28771209716796875 ;  /* 0x41549a7800037820 */ /* 0x000fe20000410000 */
[----:B------:R-:W-:-:S05]  /*1620*/  I2FP.F32.S32 R0, UR4 ;  /* 0x0000000400007c45 */ /* 0x000fca0008201400 */
[----:B------:R-:W2:Y:S01]  /*1630*/  MUFU.EX2 R3, -R3 ;  /* 0x8000000300037308 */ /* 0x000ea20000000800 */
[----:B-1----:R-:W-:-:S04]  /*1640*/  FMUL.FTZ R5, R0, R5 ;  /* 0x0000000500057220 */ /* 0x002fc80000410000 */
[----:B------:R-:W-:-:S04]  /*1650*/  FMUL.RZ R10, R5, 0.15915493667125701904 ;  /* 0x3e22f983050a7820 */ /* 0x000fc8000040c000 */
[----:B------:R-:W1:Y:S01]  /*1660*/  MUFU.SIN R6, R10 ;  /* 0x0000000a00067308 */ /* 0x000e620000000400 */
[----:B--2---:R-:W-:-:S07]  /*1670*/  FMUL.FTZ R0, R0, R3 ;  /* 0x0000000300007220 */ /* 0x004fce0000410000 */
[----:B------:R2:W3:Y:S01]  /*1680*/  MUFU.COS R5, R10 ;  /* 0x0000000a00057308 */ /* 0x0004e20000000000 */
[----:B------:R-:W-:-:S07]  /*1690*/  FMUL.RZ R9, R0, 0.15915493667125701904 ;  /* 0x3e22f98300097820 */ /* 0x000fce000040c000 */
[----:B------:R-:W4:Y:S01]  /*16a0*/  MUFU.SIN R4, R9 ;  /* 0x0000000900047308 */ /* 0x000f220000000400 */
[----:B-1----:R-:W-:Y:S01]  /*16b0*/  FMUL.FTZ R8, R11, R6 ;  /* 0x000000060b087220 */ /* 0x002fe20000410000 */
[----:B--2---:R-:W-:-:S06]  /*16c0*/  FMUL.FTZ R10, R6, R7 ;  /* 0x00000007060a7220 */ /* 0x004fcc0000410000 */
[----:B------:R1:W2:Y:S01]  /*16d0*/  MUFU.COS R0, R9 ;  /* 0x0000000900007308 */ /* 0x0002a20000000000 */
[----:B---3--:R-:W-:Y:S01]  /*16e0*/  FMUL.FTZ R3, R11, R5 ;  /* 0x000000050b037220 */ /* 0x008fe20000410000 */
[----:B------:R-:W-:Y:S01]  /*16f0*/  FMUL.FTZ R7, R5, R7 ;  /* 0x0000000705077220 */ /* 0x000fe20000410000 */
[----:B------:R-:W-:Y:S01]  /*1700*/  FFMA.FTZ R8, R31, R5, -R8 ;  /* 0x000000051f087223 */ /* 0x000fe20000010808 */
[-C--:B------:R-:W-:Y:S01]  /*1710*/  FFMA.FTZ R10, R5, R29.reuse, -R10 ;  /* 0x0000001d050a7223 */ /* 0x080fe2000001080a */
[--C-:B------:R-:W-:Y:S02]  /*1720*/  HADD2.F32 R5, -RZ, R30.reuse.H1_H1 ;  /* 0x3000001eff057230 */ /* 0x100fe40000004100 */
[----:B------:R-:W-:Y:S01]  /*1730*/  FFMA.FTZ R31, R31, R6, R3 ;  /* 0x000000061f1f7223 */ /* 0x000fe20000010003 */
[----:B------:R-:W-:Y:S01]  /*1740*/  FFMA.FTZ R29, R6, R29, R7 ;  /* 0x0000001d061d7223 */ /* 0x000fe20000010007 */
[----:B------:R-:W-:Y:S02]  /*1750*/  HADD2.F32 R30, -RZ, R30.H0_H0 ;  /* 0x2000001eff1e7230 */ /* 0x000fe40000004100 */
[----:B-1----:R-:W-:-:S02]  /*1760*/  HADD2.F32 R9, -RZ, R28.H1_H1 ;  /* 0x3000001cff097230 */ /* 0x002fc40000004100 */
[----:B----4-:R-:W-:Y:S01]  /*1770*/  FMUL.FTZ R3, R5, R4 ;  /* 0x0000000405037220 */ /* 0x010fe20000410000 */
[----:B------:R-:W-:Y:S01]  /*1780*/  HADD2.F32 R7, -RZ, R28.H0_H0 ;  /* 0x2000001cff077230 */ /* 0x000fe20000004100 */
[----:B------:R-:W-:Y:S01]  /*1790*/  F2FP.F16.F32.PACK_AB R31, R31, R8 ;  /* 0x000000081f1f723e */ /* 0x000fe200000000ff */
[-C--:B------:R-:W-:Y:S01]  /*17a0*/  FMUL.FTZ R11, R4, R9.reuse ;  /* 0x00000009040b7220 */ /* 0x080fe20000410000 */
[----:B------:R-:W-:Y:S01]  /*17b0*/  F2FP.F16.F32.PACK_AB R29, R29, R10 ;  /* 0x0000000a1d1d723e */ /* 0x000fe200000000ff */
[-C--:B--2---:R-:W-:Y:S01]  /*17c0*/  FMUL.FTZ R5, R5, R0.reuse ;  /* 0x0000000005057220 */ /* 0x084fe20000410000 */
[----:B------:R-:W-:Y:S01]  /*17d0*/  FMUL.FTZ R9, R0, R9 ;  /* 0x0000000900097220 */ /* 0x000fe20000410000 */
[----:B------:R-:W-:Y:S01]  /*17e0*/  FFMA.FTZ R3, R30, R0, -R3 ;  /* 0x000000001e037223 */ /* 0x000fe20000010803 */
[-C--:B------:R-:W-:Y:S01]  /*17f0*/  FFMA.FTZ R11, R0, R7.reuse, -R11 ;  /* 0x00000007000b7223 */ /* 0x080fe2000001080b */
[----:B------:R-:W-:Y:S01]  /*1800*/  FFMA.FTZ R30, R30, R4, R5 ;  /* 0x000000041e1e7223 */ /* 0x000fe20000010005 */
[----:B------:R-:W-:-:S04]  /*1810*/  FFMA.FTZ R28, R4, R7, R9 ;  /* 0x00000007041c7223 */ /* 0x000fc80000010009 */
[----:B------:R-:W-:Y:S02]  /*1820*/  F2FP.F16.F32.PACK_AB R30, R30, R3 ;  /* 0x000000031e1e723e */ /* 0x000fe400000000ff */
[----:B------:R-:W-:-:S07]  /*1830*/  F2FP.F16.F32.PACK_AB R28, R28, R11 ;  /* 0x0000000b1c1c723e */ /* 0x000fce00000000ff */
.L_x_598:
[----:B------:R-:W-:Y:S05]  /*1840*/  BSYNC B2 ;  /* 0x0000000000027941 */ /* 0x000fea0003800000 */
.L_x_597:
[C-C-:B------:R-:W-:Y:S02]  /*1850*/  PRMT R0, R28.reuse, 0x5410, R29.reuse ;  /* 0x000054101c007816 */ /* 0x140fe4000000001d */
[----:B------:R-:W-:-:S03]  /*1860*/  PRMT R3, R28, 0x7632, R29 ;  /* 0x000076321c037816 */ /* 0x000fc6000000001d */
[----:B------:R1:W-:Y:S04]  /*1870*/  STS [R21], R0 ;  /* 0x0000000015007388 */ /* 0x0003e80000000800 */
[----:B------:R1:W-:Y:S02]  /*1880*/  STS [R12], R3 ;  /* 0x000000030c007388 */ /* 0x0003e40000000800 */
.L_x_596:
[----:B------:R-:W-:Y:S05]  /*1890*/  BSYNC B1 ;  /* 0x0000000000017941 */ /* 0x000fea0003800000 */
.L_x_594:
[C-C-:B-1----:R-:W-:Y:S02]  /*18a0*/  PRMT R0, R30.reuse, 0x5410, R31.reuse ;  /* 0x000054101e007816 */ /* 0x142fe4000000001f */
[----:B------:R-:W-:-:S03]  /*18b0*/  PRMT R3, R30, 0x7632, R31 ;  /* 0x000076321e037816 */ /* 0x000fc6000000001f */
[----:B------:R2:W-:Y:S04]  /*18c0*/  STS [R15], R0 ;  /* 0x000000000f007388 */ /* 0x0005e80000000800 */
[----:B------:R2:W-:Y:S02]  /*18d0*/  STS [R20], R3 ;  /* 0x0000000314007388 */ /* 0x0005e40000000800 */
.L_x_593:
[----:B------:R-:W-:Y:S05]  /*18e0*/  BSYNC B0 ;  /* 0x0000000000007941 */ /* 0x000fea0003800000 */
.L_x_592:
[----:B------:R-:W-:Y:S06]  /*18f0*/  BAR.SYNC.DEFER_BLOCKING 0x0 ;  /* 0x0000000000007b1d */ /* 0x000fec0000010000 */
[----:B------:R-:W-:Y:S04]  /*1900*/  BSSY B0, `(.L_x_599) ;  /* 0x0000005000007945 */ /* 0x000fe80003800000 */
[----:B------:R-:W-:Y:S05]  /*1910*/  @!P6 BRA `(.L_x_600) ;  /* 0x00000000000ce947 */ /* 0x000fea0003800000 */
[----:B------:R-:W-:Y:S01]  /*1920*/  ISETP.NE.AND P0, PT, R19, RZ, PT ;  /* 0x000000ff1300720c */ /* 0x000fe20003f05270 */
[----:B-1----:R3:W4:-:S12]  /*1930*/  LDS.64 R30, [R13] ;  /* 0x000000000d1e7984 */ /* 0x0027180000000a00 */
[----:B------:R3:W1:Y:S02]  /*1940*/  @!P0 LDS.64 R28, [R14] ;  /* 0x000000000e1c8984 */ /* 0x0006640000000a00 */
.L_x_600:
[----:B------:R-:W-:Y:S05]  /*1950*/  BSYNC B0 ;  /* 0x0000000000007941 */ /* 0x000fea0003800000 */
.L_x_599:
[----:B------:R-:W-:Y:S06]  /*1960*/  BAR.SYNC.DEFER_BLOCKING 0x0 ;  /* 0x0000000000007b1d */ /* 0x000fec0000010000 */
[----:B------:R-:W-:Y:S05]  /*1970*/  BRA `(.L_x_589) ;  /* 0x0000000400707947 */ /* 0x000fea0003800000 */
.L_x_588:
[C---:B------:R-:W-:Y:S01]  /*1980*/  ISETP.NE.AND P0, PT, R19.reuse, RZ, PT ;  /* 0x000000ff1300720c */ /* 0x040fe20003f05270 */
[----:B------:R-:W-:Y:S01]  /*1990*/  BSSY B0, `(.L_x_589) ;  /* 0x000005a000007945 */ /* 0x000fe20003800000 */
[----:B------:R-:W-:-:S11]  /*19a0*/  IADD3 R19, R19, -UR38, RZ ;  /* 0x8000002613137c10 */ /* 0x000fd6000fffe0ff */
[----:B------:R-:W-:Y:S05]  /*19b0*/  @!P0 BRA `(.L_x_601) ;  /* 0x0000000000948947 */ /* 0x000fea0003800000 */
[----:B------:R-:W-:-:S13]  /*19c0*/  ISETP.GE.AND P0, PT, R12, R3, PT ;  /* 0x000000030c00720c */ /* 0x000fda0003f06270 */
[----:B------:R-:W-:Y:S05]  /*19d0*/  @P0 BRA `(.L_x_602) ;  /* 0x0000000400540947 */ /* 0x000fea0003800000 */
[----:B------:R-:W-:Y:S01]  /*19e0*/  I2FP.F32.S32 R4, R3 ;  /* 0x0000000300047245 */ /* 0x000fe20000201400 */
[----:B------:R-:W-:Y:S01]  /*19f0*/  VIADD R0, R12, 0x2 ;  /* 0x000000020c007836 */ /* 0x000fe20000000000 */
[----:B------:R-:W-:Y:S01]  /*1a00*/  I2FP.F32.S32 R12, R12 ;  /* 0x0000000c000c7245 */ /* 0x000fe20000201400 */
[--C-:B------:R-:W-:Y:S01]  /*1a10*/  HADD2.F32 R8, -RZ, R31.reuse.H1_H1 ;  /* 0x3000001fff087230 */ /* 0x100fe20000004100 */
[----:B------:R-:W1:Y:S01]  /*1a20*/  MUFU.RCP R5, R4 ;  /* 0x0000000400057308 */ /* 0x000e620000001000 */
[--C-:B------:R-:W-:Y:S01]  /*1a30*/  HADD2.F32 R11, -RZ, R30.reuse.H1_H1 ;  /* 0x3000001eff0b7230 */ /* 0x100fe20000004100 */
[----:B------:R-:W-:Y:S01]  /*1a40*/  I2FP.F32.S32 R0, R0 ;  /* 0x0000000000007245 */ /* 0x000fe20000201400 */
[----:B------:R-:W-:Y:S02]  /*1a50*/  HADD2.F32 R31, -RZ, R31.H0_H0 ;  /* 0x2000001fff1f7230 */ /* 0x000fe40000004100 */
[----:B------:R-:W-:Y:S02]  /*1a60*/  HADD2.F32 R30, -RZ, R30.H0_H0 ;  /* 0x2000001eff1e7230 */ /* 0x000fe40000004100 */
[-C--:B-1----:R-:W-:Y:S01]  /*1a70*/  FMUL.FTZ R0, R0, R5.reuse ;  /* 0x0000000500007220 */ /* 0x082fe20000410000 */
[----:B------:R-:W-:-:S03]  /*1a80*/  FMUL.FTZ R12, R12, R5 ;  /* 0x000000050c0c7220 */ /* 0x000fc60000410000 */
[----:B------:R-:W-:Y:S01]  /*1a90*/  FMUL.FTZ R3, R0, 13.28771209716796875 ;  /* 0x41549a7800037820 */ /* 0x000fe20000410000 */
[----:B------:R-:W-:Y:S01]  /*1aa0*/  FMUL.FTZ R12, R12, 13.28771209716796875 ;  /* 0x41549a780c0c7820 */ /* 0x000fe20000410000 */
[----:B------:R-:W-:-:S03]  /*1ab0*/  I2FP.F32.S32 R0, R19 ;  /* 0x0000001300007245 */ /* 0x000fc60000201400 */
[----:B------:R-:W-:Y:S08]  /*1ac0*/  MUFU.EX2 R5, -R12 ;  /* 0x8000000c00057308 */ /* 0x000ff00000000800 */
[----:B------:R-:W1:Y:S02]  /*1ad0*/  MUFU.EX2 R3, -R3 ;  /* 0x8000000300037308 */ /* 0x000e640000000800 */
[C---:B-1----:R-:W-:Y:S01]  /*1ae0*/  FMUL.FTZ R4, R0.reuse, R3 ;  /* 0x0000000300047220 */ /* 0x042fe20000410000 */
[----:B------:R-:W-:-:S03]  /*1af0*/  FMUL.FTZ R0, R0, R5 ;  /* 0x0000000500007220 */ /* 0x000fc60000410000 */
[----:B------:R-:W-:Y:S01]  /*1b00*/  FMUL.RZ R4, R4, 0.15915493667125701904 ;  /* 0x3e22f98304047820 */ /* 0x000fe2000040c000 */
[----:B------:R-:W-:-:S03]  /*1b10*/  FMUL.RZ R10, R0, 0.15915493667125701904 ;  /* 0x3e22f983000a7820 */ /* 0x000fc6000040c000 */
[----:B------:R-:W1:Y:S08]  /*1b20*/  MUFU.SIN R7, R4 ;  /* 0x0000000400077308 */ /* 0x000e700000000400 */
[----:B------:R-:W2:Y:S08]  /*1b30*/  MUFU.COS R6, R4 ;  /* 0x0000000400067308 */ /* 0x000eb00000000000 */
[----:B------:R-:W3:Y:S01]  /*1b40*/  MUFU.SIN R3, R10 ;  /* 0x0000000a00037308 */ /* 0x000ee20000000400 */
[----:B-1----:R-:W-:-:S07]  /*1b50*/  FMUL.FTZ R9, R7, R8 ;  /* 0x0000000807097220 */ /* 0x002fce0000410000 */
[----:B------:R-:W1:Y:S01]  /*1b60*/  MUFU.COS R0, R10 ;  /* 0x0000000a00007308 */ /* 0x000e620000000000 */
[C---:B--2---:R-:W-:Y:S01]  /*1b70*/  FMUL.FTZ R8, R6.reuse, R8 ;  /* 0x0000000806087220 */ /* 0x044fe20000410000 */
[----:B------:R-:W-:-:S03]  /*1b80*/  FFMA.FTZ R9, R6, R31, -R9 ;  /* 0x0000001f06097223 */ /* 0x000fc60000010809 */
[----:B------:R-:W-:Y:S01]  /*1b90*/  FFMA.FTZ R8, R7, R31, R8 ;  /* 0x0000001f07087223 */ /* 0x000fe20000010008 */
[----:B---3--:R-:W-:-:S04]  /*1ba0*/  FMUL.FTZ R5, R3, R11 ;  /* 0x0000000b03057220 */ /* 0x008fc80000410000 */
[----:B------:R-:W-:Y:S01]  /*1bb0*/  F2FP.F16.F32.PACK_AB R31, R8, R9 ;  /* 0x00000009081f723e */ /* 0x000fe200000000ff */
[C---:B-1----:R-:W-:Y:S01]  /*1bc0*/  FMUL.FTZ R4, R0.reuse, R11 ;  /* 0x0000000b00047220 */ /* 0x042fe20000410000 */
[----:B------:R-:W-:-:S03]  /*1bd0*/  FFMA.FTZ R5, R0, R30, -R5 ;  /* 0x0000001e00057223 */ /* 0x000fc60000010805 */
[----:B------:R-:W-:-:S05]  /*1be0*/  FFMA.FTZ R4, R3, R30, R4 ;  /* 0x0000001e03047223 */ /* 0x000fca0000010004 */
[----:B------:R-:W-:Y:S01]  /*1bf0*/  F2FP.F16.F32.PACK_AB R30, R4, R5 ;  /* 0x00000005041e723e */ /* 0x000fe200000000ff */
[----:B------:R-:W-:Y:S06]  /*1c00*/  BRA `(.L_x_602) ;  /* 0x0000000000c87947 */ /* 0x000fec0003800000 */
.L_x_601:
[----:B------:R-:W-:-:S13]  /*1c10*/  ISETP.GE.AND P0, PT, R12, R3, PT ;  /* 0x000000030c00720c */ /* 0x000fda0003f06270 */
[----:B------:R-:W-:Y:S05]  /*1c20*/  @P0 BRA `(.L_x_602) ;  /* 0x0000000000c00947 */ /* 0x000fea0003800000 */
[----:B------:R-:W-:Y:S01]  /*1c30*/  I2FP.F32.S32 R3, R3 ;  /* 0x0000000300037245 */ /* 0x000fe20000201400 */
[--C-:B------:R-:W-:Y:S01]  /*1c40*/  HADD2.F32 R10, -RZ, R29.reuse.H1_H1 ;  /* 0x3000001dff0a7230 */ /* 0x100fe20000004100 */
[----:B------:R-:W-:Y:S01]  /*1c50*/  IADD3 R0, R12, 0x2, RZ ;  /* 0x000000020c007810 */ /* 0x000fe20007ffe0ff */
[----:B------:R-:W-:Y:S01]  /*1c60*/  HADD2.F32 R11, -RZ, R29.H0_H0 ;  /* 0x2000001dff0b7230 */ /* 0x000fe20000004100 */
[----:B------:R-:W-:Y:S02]  /*1c70*/  I2FP.F32.S32 R12, R12 ;  /* 0x0000000c000c7245 */ /* 0x000fe40000201400 */
[----:B------:R-:W1:Y:S01]  /*1c80*/  MUFU.RCP R3, R3 ;  /* 0x0000000300037308 */ /* 0x000e620000001000 */
[----:B------:R-:W-:Y:S02]  /*1c90*/  I2FP.F32.S32 R0, R0 ;  /* 0x0000000000007245 */ /* 0x000fe40000201400 */
[----:B------:R-:W-:-:S03]  /*1ca0*/  I2FP.F32.S32 R19, R19 ;  /* 0x0000001300137245 */ /* 0x000fc60000201400 */
[-C--:B-1----:R-:W-:Y:S01]  /*1cb0*/  FMUL.FTZ R0, R0, R3.reuse ;  /* 0x0000000300007220 */ /* 0x082fe20000410000 */
[----:B------:R-:W-:-:S03]  /*1cc0*/  FMUL.FTZ R12, R12, R3 ;  /* 0x000000030c0c7220 */ /* 0x000fc60000410000 */
[----:B------:R-:W-:Y:S01]  /*1cd0*/  FMUL.FTZ R0, R0, 13.28771209716796875 ;  /* 0x41549a7800007820 */ /* 0x000fe20000410000 */
[----:B------:R-:W-:-:S05]  /*1ce0*/  FMUL.FTZ R12, R12, 13.28771209716796875 ;  /* 0x41549a780c0c7820 */ /* 0x000fca0000410000 */
[----:B------:R-:W1:Y:S08]  /*1cf0*/  MUFU.EX2 R0, -R0 ;  /* 0x8000000000007308 */ /* 0x000e700000000800 */
[----:B------:R-:W2:Y:S01]  /*1d00*/  MUFU.EX2 R12, -R12 ;  /* 0x8000000c000c7308 */ /* 0x000ea20000000800 */
[----:B-1----:R-:W-:Y:S01]  /*1d10*/  FMUL.FTZ R3, R19, R0 ;  /* 0x0000000013037220 */ /* 0x002fe20000410000 */
[----:B------:R-:W-:-:S02]  /*1d20*/  HADD2.F32 R0, -RZ, R31.H1_H1 ;  /* 0x3000001fff007230 */ /* 0x000fc40000004100 */
[----:B------:R-:W-:Y:S02]  /*1d30*/  HADD2.F32 R31, -RZ, R31.H0_H0 ;  /* 0x2000001fff1f7230 */ /* 0x000fe40000004100 */
[----:B------:R-:W-:-:S04]  /*1d40*/  FMUL.RZ R3, R3, 0.15915493667125701904 ;  /* 0x3e22f98303037820 */ /* 0x000fc8000040c000 */
[----:B------:R-:W1:Y:S01]  /*1d50*/  MUFU.SIN R4, R3 ;  /* 0x0000000300047308 */ /* 0x000e620000000400 */
[----:B--2---:R-:W-:-:S04]  /*1d60*/  FMUL.FTZ R19, R19, R12 ;  /* 0x0000000c13137220 */ /* 0x004fc80000410000 */
[----:B------:R-:W-:-:S03]  /*1d70*/  FMUL.RZ R19, R19, 0.15915493667125701904 ;  /* 0x3e22f98313137820 */ /* 0x000fc6000040c000 */
[----:B------:R-:W2:Y:S08]  /*1d80*/  MUFU.COS R7, R3 ;  /* 0x0000000300077308 */ /* 0x000eb00000000000 */
[----:B------:R-:W3:Y:S01]  /*1d90*/  MUFU.SIN R6, R19 ;  /* 0x0000001300067308 */ /* 0x000ee20000000400 */
[----:B-1----:R-:W-:-:S07]  /*1da0*/  FMUL.FTZ R8, R4, R0 ;  /* 0x0000000004087220 */ /* 0x002fce0000410000 */
[----:B------:R-:W1:Y:S01]  /*1db0*/  MUFU.COS R5, R19 ;  /* 0x0000001300057308 */ /* 0x000e620000000000 */
[C---:B--2---:R-:W-:Y:S01]  /*1dc0*/  FMUL.FTZ R9, R7.reuse, R0 ;  /* 0x0000000007097220 */ /* 0x044fe20000410000 */
[CC--:B------:R-:W-:Y:S01]  /*1dd0*/  FMUL.FTZ R0, R4.reuse, R10.reuse ;  /* 0x0000000a04007220 */ /* 0x0c0fe20000410000 */
[C---:B------:R-:W-:Y:S01]  /*1de0*/  FMUL.FTZ R3, R7.reuse, R10 ;  /* 0x0000000a07037220 */ /* 0x040fe20000410000 */
[CC--:B------:R-:W-:Y:S01]  /*1df0*/  FFMA.FTZ R10, R7.reuse, R31.reuse, -R8 ;  /* 0x0000001f070a7223 */ /* 0x0c0fe20000010808 */
[C---:B------:R-:W-:Y:S01]  /*1e00*/  FFMA.FTZ R31, R4.reuse, R31, R9 ;  /* 0x0000001f041f7223 */ /* 0x040fe20000010009 */
[-C--:B------:R-:W-:Y:S01]  /*1e10*/  FFMA.FTZ R29, R7, R11.reuse, -R0 ;  /* 0x0000000b071d7223 */ /* 0x080fe20000010800 */
[----:B------:R-:W-:Y:S02]  /*1e20*/  HADD2.F32 R0, -RZ, R30.H1_H1 ;  /* 0x3000001eff007230 */ /* 0x000fe40000004100 */
[----:B------:R-:W-:Y:S01]  /*1e30*/  FFMA.FTZ R4, R4, R11, R3 ;  /* 0x0000000b04047223 */ /* 0x000fe20000010003 */
[----:B------:R-:W-:Y:S01]  /*1e40*/  HADD2.F32 R3, -RZ, R28.H1_H1 ;  /* 0x3000001cff037230 */ /* 0x000fe20000004100 */
[----:B------:R-:W-:Y:S01]  /*1e50*/  F2FP.F16.F32.PACK_AB R31, R31, R10 ;  /* 0x0000000a1f1f723e */ /* 0x000fe200000000ff */
[----:B------:R-:W-:-:S02]  /*1e60*/  HADD2.F32 R30, -RZ, R30.H0_H0 ;  /* 0x2000001eff1e7230 */ /* 0x000fc40000004100 */
[-C--:B---3--:R-:W-:Y:S01]  /*1e70*/  FMUL.FTZ R8, R6, R0.reuse ;  /* 0x0000000006087220 */ /* 0x088fe20000410000 */
[----:B------:R-:W-:Y:S01]  /*1e80*/  HADD2.F32 R9, -RZ, R28.H0_H0 ;  /* 0x2000001cff097230 */ /* 0x000fe20000004100 */
[----:B------:R-:W-:Y:S01]  /*1e90*/  F2FP.F16.F32.PACK_AB R29, R4, R29 ;  /* 0x0000001d041d723e */ /* 0x000fe200000000ff */
[C---:B-1----:R-:W-:Y:S01]  /*1ea0*/  FMUL.FTZ R7, R5.reuse, R0 ;  /* 0x0000000005077220 */ /* 0x042fe20000410000 */
        /* <DEDUP_REMOVED lines=8> */
.L_x_602:
[----:B------:R-:W-:Y:S05]  /*1f30*/  BSYNC B0 ;  /* 0x0000000000007941 */ /* 0x000fea0003800000 */
.L_x_589:
[----:B------:R-:W-:Y:S01]  /*1f40*/  ISETP.GT.AND P0, PT, R16, 0x1f, PT ;  /* 0x0000001f1000780c */ /* 0x000fe20003f04270 */
[----:B------:R-:W-:Y:S01]  /*1f50*/  BSSY B0, `(.L_x_603) ;  /* 0x0000027000007945 */ /* 0x000fe20003800000 */
[----:B-1-3--:R-:W-:-:S11]  /*1f60*/  IMAD.MOV.U32 R14, RZ, RZ, RZ ;  /* 0x000000ffff0e7224 */ /* 0x00afd600078e00ff */
[----:B------:R-:W-:Y:S05]  /*1f70*/  @P0 BRA `(.L_x_604) ;  /* 0x0000000000900947 */ /* 0x000fea0003800000 */
[----:B------:R-:W1:Y:S01]  /*1f80*/  S2UR UR6, SR_CgaCtaId ;  /* 0x00000000000679c3 */ /* 0x000e620000008800 */
[----:B------:R-:W-:Y:S01]  /*1f90*/  UMOV UR5, 0x400 ;  /* 0x0000040000057882 */ /* 0x000fe20000000000 */
[----:B----4-:R-:W-:Y:S01]  /*1fa0*/  HMUL2 R14, R31, R29 ;  /* 0x0000001d1f0e7232 */ /* 0x010fe20000000000 */
[----:B------:R-:W-:-:S05]  /*1fb0*/  UIADD3 UR4, UR5, 0x20, URZ ;  /* 0x0000002005047890 */ /* 0x000fca000fffe03f */
[----:B------:R-:W-:-:S10]  /*1fc0*/  HFMA2.MMA R14, R30, R28, R14 ;  /* 0x0000001c1e0e7235 */ /* 0x000fd4000000000e */
[--C-:B------:R-:W-:Y:S02]  /*1fd0*/  HADD2.F32 R13, -RZ, R14.reuse.H0_H0 ;  /* 0x2000000eff0d7230 */ /* 0x100fe40000004100 */
[----:B------:R-:W-:Y:S01]  /*1fe0*/  HADD2.F32 R14, -RZ, R14.H1_H1 ;  /* 0x3000000eff0e7230 */ /* 0x000fe20000004100 */
[----:B-1----:R-:W-:-:S06]  /*1ff0*/  ULEA UR4, UR6, UR4, 0x18 ;  /* 0x0000000406047291 */ /* 0x002fcc000f8ec03f */
[----:B--2---:R-:W-:Y:S01]  /*2000*/  LEA R0, R16, UR4, 0x3 ;  /* 0x0000000410007c11 */ /* 0x004fe2000f8e18ff */
[----:B------:R-:W-:Y:S02]  /*2010*/  ULDC UR4, c[0x0][0x29c] ;  /* 0x0000a70000047ab9 */ /* 0x000fe40000000800 */
[----:B------:R-:W-:Y:S02]  /*2020*/  ISETP.NE.AND P0, PT, RZ, UR4, PT ;  /* 0x00000004ff007c0c */ /* 0x000fe4000bf05270 */
[----:B------:R1:W-:Y:S11]  /*2030*/  STS.64 [R0], R30 ;  /* 0x0000001e00007388 */ /* 0x0003f60000000a00 */
[----:B------:R-:W-:Y:S05]  /*2040*/  @P0 BRA `(.L_x_605) ;  /* 0x0000000000280947 */ /* 0x000fea0003800000 */
[----:B------:R-:W2:Y:S01]  /*2050*/  LDC.64 R4, c[0x0][0x248] ;  /* 0x00009200ff047b82 */ /* 0x000ea20000000a00 */
[----:B------:R-:W-:Y:S01]  /*2060*/  UIADD3 UR4, UR5, 0x120, URZ ;  /* 0x0000012005047890 */ /* 0x000fe2000fffe03f */
[----:B-1----:R-:W-:Y:S02]  /*2070*/  LEA R0, R2, R85, 0x3 ;  /* 0x0000005502007211 */ /* 0x002fe400078e18ff */
[----:B------:R-:W-:Y:S01]  /*2080*/  ULDC UR5, c[0x0][0x284] ;  /* 0x0000a10000057ab9 */ /* 0x000fe20000000800 */
[----:B------:R-:W-:Y:S02]  /*2090*/  ULEA UR4, UR6, UR4, 0x18 ;  /* 0x0000000406047291 */ /* 0x000fe4000f8ec03f */
[----:B------:R-:W-:-:S04]  /*20a0*/  IMAD R23, R23, UR5, R0 ;  /* 0x0000000517177c24 */ /* 0x000fc8000f8e0200 */
[----:B------:R-:W-:-:S05]  /*20b0*/  LEA R0, R16, UR4, 0x3 ;  /* 0x0000000410007c11 */ /* 0x000fca000f8e18ff */
[----:B------:R3:W-:Y:S01]  /*20c0*/  STS.64 [R0], R26 ;  /* 0x0000001a00007388 */ /* 0x0007e20000000a00 */
[----:B--2---:R-:W-:-:S05]  /*20d0*/  IMAD.WIDE R4, R23, 0x2, R4 ;  /* 0x0000000217047825 */ /* 0x004fca00078e0204 */
[----:B------:R3:W-:Y:S02]  /*20e0*/  STG.E.64 desc[UR36][R4.64], R28 ;  /* 0x0000001c04007986 */ /* 0x0007e4000c101b24 */
.L_x_605:
[----:B------:R-:W-:Y:S01]  /*20f0*/  UMOV UR4, 0xffffffff ;  /* 0xffffffff00047882 */ /* 0x000fe20000000000 */
[----:B------:R-:W-:Y:S02]  /*2100*/  FADD.FTZ R13, R13, R14 ;  /* 0x0000000e0d0d7221 */ /* 0x000fe40000010000 */
[----:B------:R-:W-:Y:S05]  /*2110*/  BRA.DIV UR4, `(.L_x_606) ;  /* 0x0000006204e07947 */ /* 0x000fea000b800000 */
[----:B------:R-:W1:Y:S02]  /*2120*/  SHFL.BFLY PT, R14, R13, 0x10, 0x1f ;  /* 0x0e001f000d0e7f89 */ /* 0x000e6400000e0000 */
[----:B-1-3--:R-:W-:-:S05]  /*2130*/  FADD.FTZ R0, R13, R14 ;  /* 0x0000000e0d007221 */ /* 0x00afca0000010000 */
[----:B------:R-:W1:Y:S02]  /*2140*/  SHFL.BFLY PT, R14, R0, 0x8, 0x1f ;  /* 0x0d001f00000e7f89 */ /* 0x000e6400000e0000 */
[----:B-1----:R-:W-:-:S05]  /*2150*/  FADD.FTZ R3, R0, R14 ;  /* 0x0000000e00037221 */ /* 0x002fca0000010000 */
[----:B------:R-:W1:Y:S02]  /*2160*/  SHFL.BFLY PT, R14, R3, 0x4, 0x1f ;  /* 0x0c801f00030e7f89 */ /* 0x000e6400000e0000 */
[----:B-1----:R-:W-:-:S05]  /*2170*/  FADD.FTZ R4, R3, R14 ;  /* 0x0000000e03047221 */ /* 0x002fca0000010000 */
[----:B------:R-:W1:Y:S02]  /*2180*/  SHFL.BFLY PT, R14, R4, 0x2, 0x1f ;  /* 0x0c401f00040e7f89 */ /* 0x000e6400000e0000 */
[----:B-1----:R-:W-:-:S05]  /*2190*/  FADD.FTZ R5, R4, R14 ;  /* 0x0000000e04057221 */ /* 0x002fca0000010000 */
[----:B------:R1:W2:Y:S02]  /*21a0*/  SHFL.BFLY PT, R14, R5, 0x1, 0x1f ;  /* 0x0c201f00050e7f89 */ /* 0x0002a400000e0000 */
.L_x_723:
[----:B--2---:R-:W-:-:S07]  /*21b0*/  FADD.FTZ R14, R5, R14 ;  /* 0x0000000e050e7221 */ /* 0x004fce0000010000 */
.L_x_604:
[----:B------:R-:W-:Y:S05]  /*21c0*/  BSYNC B0 ;  /* 0x0000000000007941 */ /* 0x000fea0003800000 */
.L_x_603:
[----:B------:R-:W2:Y:S01]  /*21d0*/  LDC R8, c[0x0][0x284] ;  /* 0x0000a100ff087b82 */ /* 0x000ea20000000800 */
[----:B------:R-:W-:Y:S02]  /*21e0*/  ISETP.NE.AND P0, PT, R16, RZ, PT ;  /* 0x000000ff1000720c */ /* 0x000fe40003f05270 */
[----:B------:R-:W-:Y:S01]  /*21f0*/  MOV R118, 0xff7fffff ;  /* 0xff7fffff00767802 */ /* 0x000fe20000000f00 */
[----:B--2---:R-:W-:-:S05]  /*2200*/  IMAD.MOV R3, RZ, RZ, -R8 ;  /* 0x000000ffff037224 */ /* 0x004fca00078e0a08 */
[----:B------:R-:W-:-:S05]  /*2210*/  VIADDMNMX R3, R3, UR45, RZ, !PT ;  /* 0x0000002d03037c46 */ /* 0x000fca000f8001ff */
[----:B------:R-:W-:Y:S05]  /*2220*/  @P0 BRA `(.L_x_607) ;  /* 0x0000000000500947 */ /* 0x000fea0003800000 */
[----:B------:R-:W-:Y:S02]  /*2230*/  ULDC.64 UR4, c[0x0][0x2c8] ;  /* 0x0000b20000047ab9 */ /* 0x000fe40000000a00 */
[----:B------:R-:W-:-:S04]  /*2240*/  UISETP.NE.U32.AND UP0, UPT, UR4, URZ, UPT ;  /* 0x0000003f0400728c */ /* 0x000fc8000bf05070 */
[----:B------:R-:W-:-:S06]  /*2250*/  UISETP.NE.AND.EX UP0, UPT, UR5, URZ, UPT, UP0 ;  /* 0x0000003f0500728c */ /* 0x000fcc000bf05300 */
[----:B------:R-:W-:-:S05]  /*2260*/  PLOP3.LUT P0, PT, PT, PT, UP0, 0x80, 0x0 ;  /* 0x000000000000781c */ /* 0x000fca0003f0f008 */
[----:B------:R-:W-:Y:S01]  /*2270*/  @UP0 UIADD3 UR4, UR44, -UR38, URZ ;  /* 0x800000262c040290 */ /* 0x000fe2000fffe03f */
[----:B------:R-:W-:-:S03]  /*2280*/  @UP0 ULDC UR6, c[0x0][0x2d0] ;  /* 0x0000b40000060ab9 */ /* 0x000fc60000000800 */
[----:B------:R-:W-:-:S04]  /*2290*/  @UP0 UIMAD UR5, UR43, UR6, UR4 ;  /* 0x000000062b0502a4 */ /* 0x000fc8000f8e0204 */
[----:B------:R-:W-:-:S03]  /*22a0*/  @UP0 UIMAD UR6, UR5, UR6, UR4 ;  /* 0x00000006050602a4 */ /* 0x000fc6000f8e0204 */
[----:B------:R-:W-:Y:S02]  /*22b0*/  @UP0 ULDC.64 UR4, c[0x0][0x2c8] ;  /* 0x0000b20000040ab9 */ /* 0x000fe40000000a00 */
[----:B------:R-:W-:-:S06]  /*22c0*/  @UP0 UIMAD.WIDE UR4, UR6, 0x2, UR4 ;  /* 0x00000002060408a5 */ /* 0x000fcc000f8e0204 */
[----:B------:R-:W-:Y:S01]  /*22d0*/  IMAD.U32 R4, RZ, RZ, UR4 ;  /* 0x00000004ff047e24 */ /* 0x000fe2000f8e00ff */
[----:B-1----:R-:W-:Y:S01]  /*22e0*/  MOV R5, UR5 ;  /* 0x0000000500057c02 */ /* 0x002fe20008000f00 */
[----:B------:R-:W-:-:S04]  /*22f0*/  ULDC UR4, c[0x0][0x2a0] ;  /* 0x0000a80000047ab9 */ /* 0x000fc80000000800 */
[----:B------:R-:W2:Y:S01]  /*2300*/  @P0 LDG.E.U16 R4, desc[UR36][R4.64] ;  /* 0x0000002404040981 */ /* 0x000ea2000c1e1500 */
[----:B------:R-:W-:Y:S01]  /*2310*/  IADD3 R0, -R3, UR44, RZ ;  /* 0x0000002c03007c10 */ /* 0x000fe2000fffe1ff */
[----:B------:R-:W-:-:S03]  /*2320*/  FMUL.FTZ R118, R14, UR4 ;  /* 0x000000040e767c20 */ /* 0x000fc60008410000 */
[----:B------:R-:W-:Y:S01]  /*2330*/  LEA R9, R0, UR42, 0x2 ;  /* 0x0000002a00097c11 */ /* 0x000fe2000f8e10ff */
[----:B--2---:R-:W-:-:S05]  /*2340*/  @P0 HADD2.F32 R7, -RZ, R4.H0_H0 ;  /* 0x20000004ff070230 */ /* 0x004fca0000004100 */
[----:B------:R-:W-:-:S05]  /*2350*/  @P0 FADD.FTZ R118, R118, R7 ;  /* 0x0000000776760221 */ /* 0x000fca0000010000 */
[----:B------:R2:W-:Y:S02]  /*2360*/  STS [R9], R118 ;  /* 0x0000007609007388 */ /* 0x0005e40000000800 */
.L_x_607:
[----:B------:R-:W-:Y:S05]  /*2370*/  WARPSYNC.ALL ;  /* 0x0000000000007948 */ /* 0x000fea0003800000 */
[----:B------:R-:W3:Y:S08]  /*2380*/  S2UR UR6, SR_CgaCtaId ;  /* 0x00000000000679c3 */ /* 0x000ef00000008800 */
[----:B------:R-:W-:Y:S01]  /*2390*/  BAR.SYNC.DEFER_BLOCKING 0x0 ;  /* 0x0000000000007b1d */ /* 0x000fe20000010000 */
[----:B------:R-:W-:Y:S01]  /*23a0*/  IMAD.U32 R4, RZ, RZ, UR44 ;  /* 0x0000002cff047e24 */ /* 0x000fe2000f8e00ff */
[----:B------:R-:W-:-:S04]  /*23b0*/  IADD3 R116, R24, R3, RZ ;  /* 0x0000000318747210 */ /* 0x000fc80007ffe0ff */
[----:B------:R-:W-:Y:S01]  /*23c0*/  UMOV UR4, 0x400 ;  /* 0x0000040000047882 */ /* 0x000fe20000000000 */
[----:B------:R-:W-:Y:S01]  /*23d0*/  IADD3 R4, R4, 0xf, -R3 ;  /* 0x0000000f04047810 */ /* 0x000fe20007ffe803 */
[----:B------:R-:W-:-:S03]  /*23e0*/  UIADD3 UR5, UR4, 0x20, URZ ;  /* 0x0000002004057890 */ /* 0x000fc6000fffe03f */
[----:B-1----:R-:W-:-:S04]  /*23f0*/  SHF.R.S32.HI R5, RZ, 0x1f, R4 ;  /* 0x0000001fff057819 */ /* 0x002fc80000011404 */
[----:B------:R-:W-:-:S04]  /*2400*/  LEA.HI R5, R5, R4, RZ, 0x4 ;  /* 0x0000000405057211 */ /* 0x000fc800078f20ff */
[----:B------:R-:W-:Y:S01]  /*2410*/  LOP3.LUT R4, R5, 0xfffffff0, RZ, 0xc0, !PT ;  /* 0xfffffff005047812 */ /* 0x000fe200078ec0ff */
[----:B---3--:R-:W-:-:S04]  /*2420*/  ULEA UR5, UR6, UR5, 0x18 ;  /* 0x0000000506057291 */ /* 0x008fc8000f8ec03f */
[----:B------:R-:W-:Y:S02]  /*2430*/  IMAD.IADD R19, R4, 0x1, R3 ;  /* 0x0000000104137824 */ /* 0x000fe400078e0203 */
[----:B------:R-:W-:Y:S01]  /*2440*/  LEA R0, R22, UR5, 0x3 ;  /* 0x0000000516007c11 */ /* 0x000fe2000f8e18ff */
[----:B------:R-:W-:Y:S02]  /*2450*/  ULDC UR5, c[0x0][0x29c] ;  /* 0x0000a70000057ab9 */ /* 0x000fe40000000800 */
[----:B------:R-:W-:Y:S01]  /*2460*/  ISETP.GE.AND P0, PT, R116, R19, PT ;  /* 0x000000137400720c */ /* 0x000fe20003f06270 */
[----:B------:R-:W-:Y:S01]  /*2470*/  UISETP.NE.AND UP0, UPT, UR5, URZ, UPT ;  /* 0x0000003f0500728c */ /* 0x000fe2000bf05270 */
[----:B------:R1:W3:Y:S04]  /*2480*/  LDS.64 R82, [R0] ;  /* 0x0000000000527984 */ /* 0x0002e80000000a00 */
[----:B------:R1:W0:Y:S01]  /*2490*/  LDS.64 R80, [R0+0x10] ;  /* 0x0000100000507984 */ /* 0x0002220000000a00 */
[----:B------:R-:W-:-:S03]  /*24a0*/  PLOP3.LUT P2, PT, PT, PT, UP0, 0x80, 0x0 ;  /* 0x000000000000781c */ /* 0x000fc60003f4f008 */
[----:B------:R1:W0:Y:S04]  /*24b0*/  LDS.64 R78, [R0+0x20] ;  /* 0x00002000004e7984 */ /* 0x0002280000000a00 */
        /* <DEDUP_REMOVED lines=12> */
[----:B------:R1:W0:Y:S01]  /*2580*/  LDS.64 R52, [R0+0xf0] ;  /* 0x0000f00000347984 */ /* 0x0002220000000a00 */
[----:B---3--:R-:W-:Y:S05]  /*2590*/  @P2 BRA `(.L_x_608) ;  /* 0x00000000004c2947 */ /* 0x008fea0003800000 */
[----:B------:R-:W-:-:S04]  /*25a0*/  UIADD3 UR4, UR4, 0x120, URZ ;  /* 0x0000012004047890 */ /* 0x000fc8000fffe03f */
[----:B------:R-:W-:-:S06]  /*25b0*/  ULEA UR4, UR6, UR4, 0x18 ;  /* 0x0000000406047291 */ /* 0x000fcc000f8ec03f */
[----:B-1----:R-:W-:-:S05]  /*25c0*/  LEA R0, R22, UR4, 0x3 ;  /* 0x0000000416007c11 */ /* 0x002fca000f8e18ff */
[----:B------:R3:W1:Y:S04]  /*25d0*/  LDS.64 R50, [R0] ;  /* 0x0000000000327984 */ /* 0x0006680000000a00 */
        /* <DEDUP_REMOVED lines=9> */
[----:B----4-:R3:W4:Y:S04]  /*2670*/  LDS.64 R30, [R0+0xa0] ;  /* 0x0000a000001e7984 */ /* 0x0107280000000a00 */
[----:B------:R3:W0:Y:S04]  /*2680*/  LDS.64 R28, [R0+0xb0] ;  /* 0x0000b000001c7984 */ /* 0x0006280000000a00 */
[----:B------:R3:W0:Y:S04]  /*2690*/  LDS.64 R26, [R0+0xc0] ;  /* 0x0000c000001a7984 */ /* 0x0006280000000a00 */
[----:B------:R3:W0:Y:S04]  /*26a0*/  LDS.64 R24, [R0+0xd0] ;  /* 0x0000d00000187984 */ /* 0x0006280000000a00 */
[----:B------:R3:W0:Y:S04]  /*26b0*/  LDS.64 R22, [R0+0xe0] ;  /* 0x0000e00000167984 */ /* 0x0006280000000a00 */
[----:B-1----:R3:W0:Y:S02]  /*26c0*/  LDS.64 R20, [R0+0xf0] ;  /* 0x0000f00000147984 */ /* 0x0026240000000a00 */
.L_x_608:
[----:B------:R-:W-:Y:S01]  /*26d0*/  ULDC UR12, c[0x0][0x29c] ;  /* 0x0000a700000c7ab9 */ /* 0x000fe20000000800 */
[----:B------:R-:W-:Y:S01]  /*26e0*/  ULDC UR13, c[0x0][0x2a0] ;  /* 0x0000a800000d7ab9 */ /* 0x000fe20000000800 */
[----:B------:R-:W-:Y:S01]  /*26f0*/  ULDC.64 UR8, c[0x0][0x248] ;  /* 0x0000920000087ab9 */ /* 0x000fe20000000a00 */
[----:B------:R-:W-:Y:S01]  /*2700*/  ULDC.64 UR6, c[0x0][0x2b0] ;  /* 0x0000ac0000067ab9 */ /* 0x000fe20000000a00 */
[----:B------:R-:W-:Y:S01]  /*2710*/  ULDC.64 UR14, c[0x0][0x2c8] ;  /* 0x0000b200000e7ab9 */ /* 0x000fe20000000a00 */
[----:B------:R-:W-:Y:S01]  /*2720*/  ULDC.64 UR10, c[0x0][0x2d8] ;  /* 0x0000b600000a7ab9 */ /* 0x000fe20000000a00 */
[----:B------:R-:W-:Y:S01]  /*2730*/  BSSY B0, `(.L_x_609) ;  /* 0x0000216000007945 */ /* 0x000fe20003800000 */
[----:B-1-3--:R-:W-:-:S03]  /*2740*/  SHF.L.U32 R0, R84, 0x7, RZ ;  /* 0x0000000754007819 */ /* 0x00afc600000006ff */
[----:B------:R-:W-:Y:S05]  /*2750*/  @P0 BRA `(.L_x_610) ;  /* 0x00000020004c0947 */ /* 0x000fea0003800000 */
[----:B------:R-:W-:Y:S01]  /*2760*/  IABS R4, R8 ;  /* 0x0000000800047213 */ /* 0x000fe20000000000 */
[----:B------:R-:W1:Y:S01]  /*2770*/  LDC R6, c[0x0][0x288] ;  /* 0x0000a200ff067b82 */ /* 0x000e620000000800 */
[----:B------:R-:W-:Y:S01]  /*2780*/  IMAD R117, R8, UR41, R85 ;  /* 0x0000002908757c24 */ /* 0x000fe2000f8e0255 */
[----:B------:R-:W-:Y:S01]  /*2790*/  ULDC UR4, c[0x0][0x298] ;  /* 0x0000a60000047ab9 */ /* 0x000fe20000000800 */
[----:B------:R-:W3:Y:S05]  /*27a0*/  I2F.RP R5, R4 ;  /* 0x0000000400057306 */ /* 0x000eea0000209400 */
[----:B--2---:R-:W2:Y:S08]  /*27b0*/  LDC R9, c[0x0][0x2c0] ;  /* 0x0000b000ff097b82 */ /* 0x004eb00000000800 */
[----:B------:R-:W5:Y:S01]  /*27c0*/  LDC.64 R120, c[0x0][0x2e0] ;  /* 0x0000b800ff787b82 */ /* 0x000f620000000a00 */
[----:B---3--:R-:W3:Y:S01]  /*27d0*/  MUFU.RCP R5, R5 ;  /* 0x0000000500057308 */ /* 0x008ee20000001000 */
[----:B-1----:R-:W-:-:S02]  /*27e0*/  IMAD R10, R17, R6, UR43 ;  /* 0x0000002b110a7e24 */ /* 0x002fc4000f8e0206 */
[----:B------:R-:W-:Y:S02]  /*27f0*/  IMAD.MOV.U32 R6, RZ, RZ, RZ ;  /* 0x000000ffff067224 */ /* 0x000fe400078e00ff */
[----:B--2---:R-:W-:Y:S02]  /*2800*/  VIADD R9, R9, UR4 ;  /* 0x0000000409097c36 */ /* 0x004fe40008000000 */
[----:B---3--:R-:W-:-:S06]  /*2810*/  VIADD R7, R5, 0xffffffe ;  /* 0x0ffffffe05077836 */ /* 0x008fcc0000000000 */
[----:B------:R-:W1:Y:S02]  /*2820*/  F2I.FTZ.U32.TRUNC.NTZ R7, R7 ;  /* 0x0000000700077305 */ /* 0x000e64000021f000 */
[----:B-1----:R-:W-:-:S05]  /*2830*/  IADD3 R11, RZ, -R7, RZ ;  /* 0x80000007ff0b7210 */ /* 0x002fca0007ffe0ff */
[----:B------:R-:W-:-:S04]  /*2840*/  IMAD R11, R11, R4, RZ ;  /* 0x000000040b0b7224 */ /* 0x000fc800078e02ff */
[----:B------:R-:W-:Y:S01]  /*2850*/  IMAD.HI.U32 R5, R7, R11, R6 ;  /* 0x0000000b07057227 */ /* 0x000fe200078e0006 */
[----:B------:R-:W-:-:S03]  /*2860*/  SHF.R.S32.HI R7, RZ, 0x1f, R117 ;  /* 0x0000001fff077819 */ /* 0x000fc60000011475 */
[----:B------:R-:W-:Y:S01]  /*2870*/  IMAD R6, R0, R8, R85 ;  /* 0x0000000800067224 */ /* 0x000fe200078e0255 */
[----:B------:R-:W-:-:S04]  /*2880*/  LEA R85, R10, R85, 0x7 ;  /* 0x000000550a557211 */ /* 0x000fc800078e38ff */
[----:B------:R-:W-:Y:S01]  /*2890*/  SHF.R.S32.HI R8, RZ, 0x1f, R6 ;  /* 0x0000001fff087819 */ /* 0x000fe20000011406 */
[C---:B-----5:R-:W-:Y:S01]  /*28a0*/  IMAD.WIDE R120, R85.reuse, 0x2, R120 ;  /* 0x0000000255787825 */ /* 0x060fe200078e0278 */
[----:B------:R-:W-:-:S07]  /*28b0*/  IADD3 R10, R85, 0x8, RZ ;  /* 0x00000008550a7810 */ /* 0x000fce0007ffe0ff */
.L_x_646:
[----:B-1----:R-:W1:Y:S01]  /*28c0*/  LDC R11, c[0x0][0x284] ;  /* 0x0000a100ff0b7b82 */ /* 0x002e620000000800 */
[----:B------:R-:W-:-:S04]  /*28d0*/  ISETP.NE.U32.AND P0, PT, RZ, UR6, PT ;  /* 0x00000006ff007c0c */ /* 0x000fc8000bf05070 */
[----:B------:R-:W-:-:S13]  /*28e0*/  ISETP.NE.AND.EX P0, PT, RZ, UR7, PT, P0 ;  /* 0x00000007ff007c0c */ /* 0x000fda000bf05300 */
[----:B01----:R-:W-:-:S05]  /*28f0*/  @P0 IMAD R13, R11, UR39, RZ ;  /* 0x000000270b0d0c24 */ /* 0x003fca000f8e02ff */
[--C-:B------:R-:W-:Y:S02]  /*2900*/  @P0 SHF.R.S32.HI R14, RZ, 0x1f, R13.reuse ;  /* 0x0000001fff0e0819 */ /* 0x100fe4000001140d */
[----:B------:R-:W-:Y:S02]  /*2910*/  @P0 IADD3 R12, P1, P3, R116, UR6, R13 ;  /* 0x00000006740c0c10 */ /* 0x000fe4000fb3e00d */
[----:B------:R-:W-:-:S04]  /*2920*/  @P0 SHF.R.S32.HI R13, RZ, 0x1f, R116 ;  /* 0x0000001fff0d0819 */ /* 0x000fc80000011474 */
[----:B------:R-:W-:-:S05]  /*2930*/  @P0 IADD3.X R13, R13, UR7, R14, P1, P3 ;  /* 0x000000070d0d0c10 */ /* 0x000fca0008fe640e */
[----:B------:R-:W2:Y:S01]  /*2940*/  @P0 LDG.E.U8 R12, desc[UR36][R12.64] ;  /* 0x000000240c0c0981 */ /* 0x000ea2000c1e1100 */
[----:B------:R-:W-:Y:S01]  /*2950*/  IABS R122, R116 ;  /* 0x00000074007a7213 */ /* 0x000fe20000000000 */
[----:B------:R-:W-:Y:S01]  /*2960*/  BSSY B1, `(.L_x_611) ;  /* 0x0000026000017945 */ /* 0x000fe20003800000 */
[----:B------:R-:W-:Y:S02]  /*2970*/  IABS R124, R11 ;  /* 0x0000000b007c7213 */ /* 0x000fe40000000000 */
[----:B------:R-:W-:Y:S01]  /*2980*/  ISETP.GE.AND P3, PT, R116, RZ, PT ;  /* 0x000000ff7400720c */ /* 0x000fe20003f66270 */
[----:B------:R-:W-:Y:S01]  /*2990*/  IMAD.HI.U32 R14, R5, R122, RZ ;  /* 0x0000007a050e7227 */ /* 0x000fe200078e00ff */
[----:B------:R-:W-:-:S03]  /*29a0*/  ISETP.NE.AND P4, PT, R11, RZ, PT ;  /* 0x000000ff0b00720c */ /* 0x000fc60003f85270 */
[----:B------:R-:W-:-:S04]  /*29b0*/  IMAD.MOV R15, RZ, RZ, -R14 ;  /* 0x000000ffff0f7224 */ /* 0x000fc800078e0a0e */
[----:B------:R-:W-:-:S05]  /*29c0*/  IMAD R15, R124, R15, R122 ;  /* 0x0000000f7c0f7224 */ /* 0x000fca00078e027a */
[----:B------:R-:W-:-:S13]  /*29d0*/  ISETP.GT.U32.AND P1, PT, R4, R15, PT ;  /* 0x0000000f0400720c */ /* 0x000fda0003f24070 */
[----:B------:R-:W-:-:S04]  /*29e0*/  @!P1 IADD3 R15, R15, -R124, RZ ;  /* 0x8000007c0f0f9210 */ /* 0x000fc80007ffe0ff */
[----:B------:R-:W-:-:S13]  /*29f0*/  ISETP.GT.U32.AND P1, PT, R4, R15, PT ;  /* 0x0000000f0400720c */ /* 0x000fda0003f24070 */
[----:B------:R-:W-:Y:S01]  /*2a00*/  @!P1 IMAD.IADD R15, R15, 0x1, -R124 ;  /* 0x000000010f0f9824 */ /* 0x000fe200078e0a7c */
[----:B------:R-:W-:Y:S02]  /*2a10*/  ISETP.GE.AND P1, PT, R116, UR44, PT ;  /* 0x0000002c74007c0c */ /* 0x000fe4000bf26270 */
[----:B--2---:R-:W-:Y:S02]  /*2a20*/  ISETP.NE.AND P0, PT, R12, RZ, P0 ;  /* 0x000000ff0c00720c */ /* 0x004fe40000705270 */
[----:B------:R-:W-:-:S05]  /*2a30*/  MOV R12, R15 ;  /* 0x0000000f000c7202 */ /* 0x000fca0000000f00 */
[----:B------:R-:W-:Y:S01]  /*2a40*/  @!P3 IMAD.MOV R12, RZ, RZ, -R12 ;  /* 0x000000ffff0cb224 */ /* 0x000fe200078e0a0c */
[----:B------:R-:W-:-:S03]  /*2a50*/  @!P4 LOP3.LUT R12, RZ, R11, RZ, 0x33, !PT ;  /* 0x0000000bff0cc212 */ /* 0x000fc600078e33ff */
[----:B------:R-:W-:Y:S05]  /*2a60*/  @P1 BRA `(.L_x_612) ;  /* 0x0000000000541947 */ /* 0x000fea0003800000 */
[----:B------:R-:W-:-:S04]  /*2a70*/  SHF.L.U32 R119, R12, 0x3, RZ ;  /* 0x000000030c777819 */ /* 0x000fc800000006ff */
[----:B------:R-:W-:Y:S02]  /*2a80*/  SHF.R.S32.HI R13, RZ, 0x1f, R119 ;  /* 0x0000001fff0d7819 */ /* 0x000fe40000011477 */
[----:B------:R-:W-:-:S05]  /*2a90*/  IADD3 R14, P2, R6, R119, RZ ;  /* 0x00000077060e7210 */ /* 0x000fca0007f5e0ff */
[----:B------:R-:W-:Y:S01]  /*2aa0*/  IMAD.X R15, R8, 0x1, R13, P2 ;  /* 0x00000001080f7824 */ /* 0x000fe200010e060d */
        /* <DEDUP_REMOVED lines=10> */
[----:B------:R-:W-:-:S08]  /*2b50*/  HADD2 R85, R85, R51 ;  /* 0x0000003355557230 */ /* 0x000fd00000000000 */
[----:B--2---:R-:W-:Y:S01]  /*2b60*/  @P5 HMUL2 R84, R84, R14 ;  /* 0x0000000e54545232 */ /* 0x004fe20000000000 */
[----:B------:R-:W-:Y:S01]  /*2b70*/  IADD3.X R14, R7, R13, RZ, P3, !PT ;  /* 0x0000000d070e7210 */ /* 0x000fe20001ffe4ff */
[----:B------:R-:W-:Y:S01]  /*2b80*/  @P5 HFMA2.MMA R85, R85, R15, -RZ ;  /* 0x0000000f55555235 */ /* 0x000fe200001000ff */
[----:B------:R-:W-:-:S04]  /*2b90*/  LEA R122, P3, R119, UR8, 0x1 ;  /* 0x00000008777a7c11 */ /* 0x000fc8000f8608ff */
[----:B------:R-:W-:-:S05]  /*2ba0*/  LEA.HI.X R123, R119, UR9, R14, 0x1, P3 ;  /* 0x00000009777b7c11 */ /* 0x000fca00098f0c0e */
[----:B------:R1:W-:Y:S04]  /*2bb0*/  STG.E.64 desc[UR36][R122.64], R84 ;  /* 0x000000547a007986 */ /* 0x0003e8000c101b24 */
.L_x_612:
[----:B------:R-:W-:Y:S05]  /*2bc0*/  BSYNC B1 ;  /* 0x0000000000017941 */ /* 0x000fea0003800000 */
.L_x_611:
[----:B-1----:R-:W1:Y:S01]  /*2bd0*/  LDC.64 R122, c[0x0][0x2e0] ;  /* 0x0000b800ff7a7b82 */ /* 0x002e620000000a00 */
[----:B------:R-:W-:Y:S01]  /*2be0*/  BSSY B1, `(.L_x_613) ;  /* 0x0000019000017945 */ /* 0x000fe20003800000 */
[----:B-1----:R-:W-:-:S03]  /*2bf0*/  IMAD.WIDE R122, R10, 0x2, R122 ;  /* 0x000000020a7a7825 */ /* 0x002fc600078e027a */
[----:B------:R-:W-:Y:S05]  /*2c00*/  @P1 BRA `(.L_x_614) ;  /* 0x0000000000581947 */ /* 0x000fea0003800000 */
[----:B------:R-:W-:-:S05]  /*2c10*/  IMAD.IADD R119, R12, 0x1, R11 ;  /* 0x000000010c777824 */ /* 0x000fca00078e020b */
        /* <DEDUP_REMOVED lines=12> */
[----:B0----5:R-:W-:Y:S01]  /*2ce0*/  HFMA2.MMA R87, R87, 1, 1, R49 ;  /* 0x3c003c0057577835 */ /* 0x021fe20000000031 */
[----:B------:R-:W-:Y:S01]  /*2cf0*/  HADD2 R86, R86, R48 ;  /* 0x0000003056567230 */ /* 0x000fe20000000000 */
[----:B------:R-:W-:-:S04]  /*2d00*/  IADD3 R119, P3, R117, R119, RZ ;  /* 0x0000007775777210 */ /* 0x000fc80007f7e0ff */
[----:B------:R-:W-:Y:S01]  /*2d10*/  IADD3.X R124, R7, R13, RZ, P3, !PT ;  /* 0x0000000d077c7210 */ /* 0x000fe20001ffe4ff */
[----:B--2---:R-:W-:Y:S01]  /*2d20*/  @P4 HMUL2 R86, R86, R14 ;  /* 0x0000000e56564232 */ /* 0x004fe20000000000 */
[----:B------:R-:W-:Y:S01]  /*2d30*/  LEA R14, P3, R119, UR8, 0x1 ;  /* 0x00000008770e7c11 */ /* 0x000fe2000f8608ff */
[----:B------:R-:W-:-:S03]  /*2d40*/  @P4 HFMA2.MMA R87, R87, R15, -RZ ;  /* 0x0000000f57574235 */ /* 0x000fc600001000ff */
[----:B------:R-:W-:-:S05]  /*2d50*/  LEA.HI.X R15, R119, UR9, R124, 0x1, P3 ;  /* 0x00000009770f7c11 */ /* 0x000fca00098f0c7c */
[----:B------:R1:W-:Y:S04]  /*2d60*/  STG.E.64 desc[UR36][R14.64], R86 ;  /* 0x000000560e007986 */ /* 0x0003e8000c101b24 */
.L_x_614:
[----:B------:R-:W-:Y:S05]  /*2d70*/  BSYNC B1 ;  /* 0x0000000000017941 */ /* 0x000fea0003800000 */
.L_x_613:
[----:B------:R-:W-:Y:S04]  /*2d80*/  BSSY B1, `(.L_x_615) ;  /* 0x0000018000017945 */ /* 0x000fe80003800000 */
[----:B------:R-:W-:Y:S05]  /*2d90*/  @P1 BRA `(.L_x_616) ;  /* 0x0000000000581947 */ /* 0x000fea0003800000 */
[----:B------:R-:W-:-:S05]  /*2da0*/  IMAD R119, R11, 0x2, R12 ;  /* 0x000000020b777824 */ /* 0x000fca00078e020c */
[----:B------:R-:W-:-:S04]  /*2db0*/  SHF.L.U32 R119, R119, 0x3, RZ ;  /* 0x0000000377777819 */ /* 0x000fc800000006ff */
[----:B------:R-:W-:Y:S02]  /*2dc0*/  SHF.R.S32.HI R13, RZ, 0x1f, R119 ;  /* 0x0000001fff0d7819 */ /* 0x000fe40000011477 */
[----:B-1----:R-:W-:-:S05]  /*2dd0*/  IADD3 R14, P2, R6, R119, RZ ;  /* 0x00000077060e7210 */ /* 0x002fca0007f5e0ff */
        /* <DEDUP_REMOVED lines=18> */
.L_x_616:
[----:B------:R-:W-:Y:S05]  /*2f00*/  BSYNC B1 ;  /* 0x0000000000017941 */ /* 0x000fea0003800000 */
.L_x_615:
[----:B------:R-:W-:Y:S04]  /*2f10*/  BSSY B1, `(.L_x_617) ;  /* 0x0000018000017945 */ /* 0x000fe80003800000 */
[----:B------:R-:W-:Y:S05]  /*2f20*/  @P1 BRA `(.L_x_618) ;  /* 0x0000000000581947 */ /* 0x000fea0003800000 */
[----:B------:R-:W-:-:S04]  /*2f30*/  IMAD R119, R11, 0x3, R12 ;  /* 0x000000030b777824 */ /* 0x000fc800078e020c */
[----:B------:R-:W-:-:S05]  /*2f40*/  IMAD.SHL.U32 R119, R119, 0x8, RZ ;  /* 0x0000000877777824 */ /* 0x000fca00078e00ff */
[----:B------:R-:W-:Y:S02]  /*2f50*/  SHF.R.S32.HI R13, RZ, 0x1f, R119 ;  /* 0x0000001fff0d7819 */ /* 0x000fe40000011477 */
[----:B-12---:R-:W-:-:S04]  /*2f60*/  IADD3 R14, P2, R6, R119, RZ ;  /* 0x00000077060e7210 */ /* 0x006fc80007f5e0ff */
[----:B------:R-:W-:Y:S02]  /*2f70*/  IADD3.X R15, R8, R13, RZ, P2, !PT ;  /* 0x0000000d080f7210 */ /* 0x000fe400017fe4ff */
        /* <DEDUP_REMOVED lines=9> */
[----:B------:R-:W-:Y:S01]  /*3010*/  IADD3 R119, P3, R117, R119, RZ ;  /* 0x0000007775777210 */ /* 0x000fe20007f7e0ff */
[----:B------:R-:W-:-:S04]  /*3020*/  HADD2 R90, R90, R44 ;  /* 0x0000002c5a5a7230 */ /* 0x000fc80000000000 */
[----:B------:R-:W-:Y:S02]  /*3030*/  IMAD.X R124, R7, 0x1, R13, P3 ;  /* 0x00000001077c7824 */ /* 0x000fe400018e060d */
[----:B--2---:R-:W-:Y:S01]  /*3040*/  @P4 HMUL2 R90, R90, R14 ;  /* 0x0000000e5a5a4232 */ /* 0x004fe20000000000 */
[----:B------:R-:W-:Y:S01]  /*3050*/  LEA R14, P3, R119, UR8, 0x1 ;  /* 0x00000008770e7c11 */ /* 0x000fe2000f8608ff */
[----:B------:R-:W-:-:S03]  /*3060*/  @P4 HFMA2.MMA R91, R91, R15, -RZ ;  /* 0x0000000f5b5b4235 */ /* 0x000fc600001000ff */
[----:B------:R-:W-:-:S05]  /*3070*/  LEA.HI.X R15, R119, UR9, R124, 0x1, P3 ;  /* 0x00000009770f7c11 */ /* 0x000fca00098f0c7c */
[----:B------:R3:W-:Y:S04]  /*3080*/  STG.E.64 desc[UR36][R14.64], R90 ;  /* 0x0000005a0e007986 */ /* 0x0007e8000c101b24 */
.L_x_618:
[----:B------:R-:W-:Y:S05]  /*3090*/  BSYNC B1 ;  /* 0x0000000000017941 */ /* 0x000fea0003800000 */
.L_x_617:
[----:B------:R-:W-:Y:S04]  /*30a0*/  BSSY B1, `(.L_x_619) ;  /* 0x0000018000017945 */ /* 0x000fe80003800000 */
[----:B------:R-:W-:Y:S05]  /*30b0*/  @P1 BRA `(.L_x_620) ;  /* 0x0000000000581947 */ /* 0x000fea0003800000 */
[----:B------:R-:W-:-:S05]  /*30c0*/  LEA R119, R11, R12, 0x2 ;  /* 0x0000000c0b777211 */ /* 0x000fca00078e10ff */
[----:B------:R-:W-:-:S05]  /*30d0*/  IMAD.SHL.U32 R119, R119, 0x8, RZ ;  /* 0x0000000877777824 */ /* 0x000fca00078e00ff */
[----:B------:R-:W-:Y:S02]  /*30e0*/  SHF.R.S32.HI R13, RZ, 0x1f, R119 ;  /* 0x0000001fff0d7819 */ /* 0x000fe40000011477 */
[----:B-123--:R-:W-:-:S04]  /*30f0*/  IADD3 R14, P2, R6, R119, RZ ;  /* 0x00000077060e7210 */ /* 0x00efc80007f5e0ff */
        /* <DEDUP_REMOVED lines=18> */
.L_x_620:
[----:B------:R-:W-:Y:S05]  /*3220*/  BSYNC B1 ;  /* 0x0000000000017941 */ /* 0x000fea0003800000 */
.L_x_619:
[----:B------:R-:W-:Y:S04]  /*3230*/  BSSY B1, `(.L_x_621) ;  /* 0x0000018000017945 */ /* 0x000fe80003800000 */
[----:B------:R-:W-:Y:S05]  /*3240*/  @P1 BRA `(.L_x_622) ;  /* 0x0000000000581947 */ /* 0x000fea0003800000 */
[----:B------:R-:W-:-:S05]  /*3250*/  IMAD R119, R11, 0x5, R12 ;  /* 0x000000050b777824 */ /* 0x000fca00078e020c */
[----:B------:R-:W-:-:S04]  /*3260*/  SHF.L.U32 R119, R119, 0x3, RZ ;  /* 0x0000000377777819 */ /* 0x000fc800000006ff */
[----:B------:R-:W-:Y:S02]  /*3270*/  SHF.R.S32.HI R13, RZ, 0x1f, R119 ;  /* 0x0000001fff0d7819 */ /* 0x000fe40000011477 */
[----:B0123--:R-:W-:-:S05]  /*3280*/  IADD3 R14, P2, R6, R119, RZ ;  /* 0x00000077060e7210 */ /* 0x00ffca0007f5e0ff */
        /* <DEDUP_REMOVED lines=18> */
.L_x_622:
[----:B------:R-:W-:Y:S05]  /*33b0*/  BSYNC B1 ;  /* 0x0000000000017941 */ /* 0x000fea0003800000 */
.L_x_621:
[----:B------:R-:W-:Y:S04]  /*33c0*/  BSSY B1, `(.L_x_623) ;  /* 0x0000018000017945 */ /* 0x000fe80003800000 */
[----:B------:R-:W-:Y:S05]  /*33d0*/  @P1 BRA `(.L_x_624) ;  /* 0x0000000000581947 */ /* 0x000fea0003800000 */
[----:B------:R-:W-:-:S04]  /*33e0*/  IMAD R119, R11, 0x6, R12 ;  /* 0x000000060b777824 */ /* 0x000fc800078e020c */
[----:B------:R-:W-:-:S05]  /*33f0*/  IMAD.SHL.U32 R119, R119, 0x8, RZ ;  /* 0x0000000877777824 */ /* 0x000fca00078e00ff */
[----:B------:R-:W-:Y:S02]  /*3400*/  SHF.R.S32.HI R13, RZ, 0x1f, R119 ;  /* 0x0000001fff0d7819 */ /* 0x000fe40000011477 */
[----:B0123--:R-:W-:-:S04]  /*3410*/  IADD3 R14, P2, R6, R119, RZ ;  /* 0x00000077060e7210 */ /* 0x00ffc80007f5e0ff */
        /* <DEDUP_REMOVED lines=18> */
.L_x_624:
[----:B------:R-:W-:Y:S05]  /*3540*/  BSYNC B1 ;  /* 0x0000000000017941 */ /* 0x000fea0003800000 */
.L_x_623:
        /* <DEDUP_REMOVED lines=24> */
.L_x_626:
[----:B------:R-:W-:Y:S05]  /*36d0*/  BSYNC B1 ;  /* 0x0000000000017941 */ /* 0x000fea0003800000 */
.L_x_625:
        /* <DEDUP_REMOVED lines=24> */
.L_x_628:
[----:B------:R-:W-:Y:S05]  /*3860*/  BSYNC B1 ;  /* 0x0000000000017941 */ /* 0x000fea0003800000 */
.L_x_627:
        /* <DEDUP_REMOVED lines=24> */
.L_x_630:
[----:B------:R-:W-:Y:S05]  /*39f0*/  BSYNC B1 ;  /* 0x0000000000017941 */ /* 0x000fea0003800000 */
.L_x_629:
        /* <DEDUP_REMOVED lines=15> */
[----:B----45:R-:W-:Y:S01]  /*3af0*/  HFMA2.MMA R105, R105, 1, 1, R31 ;  /* 0x3c003c0069697835 */ /* 0x030fe2000000001f */
        /* <DEDUP_REMOVED lines=8> */
.L_x_632:
[----:B------:R-:W-:Y:S05]  /*3b80*/  BSYNC B1 ;  /* 0x0000000000017941 */ /* 0x000fea0003800000 */
.L_x_631:
        /* <DEDUP_REMOVED lines=24> */
.L_x_634:
[----:B------:R-:W-:Y:S05]  /*3d10*/  BSYNC B1 ;  /* 0x0000000000017941 */ /* 0x000fea0003800000 */
.L_x_633:
        /* <DEDUP_REMOVED lines=24> */
.L_x_636:
[----:B------:R-:W-:Y:S05]  /*3ea0*/  BSYNC B1 ;  /* 0x0000000000017941 */ /* 0x000fea0003800000 */
.L_x_635:
        /* <DEDUP_REMOVED lines=24> */
.L_x_638:
[----:B------:R-:W-:Y:S05]  /*4030*/  BSYNC B1 ;  /* 0x0000000000017941 */ /* 0x000fea0003800000 */
.L_x_637:
        /* <DEDUP_REMOVED lines=24> */
.L_x_640:
[----:B------:R-:W-:Y:S05]  /*41c0*/  BSYNC B1 ;  /* 0x0000000000017941 */ /* 0x000fea0003800000 */
.L_x_639:
[----:B------:R-:W-:Y:S01]  /*41d0*/  BSSY B1, `(.L_x_641) ;  /* 0x0000018000017945 */ /* 0x000fe20003800000 */
[----:B------:R-:W-:-:S03]  /*41e0*/  IMAD R11, R11, 0xf, R12 ;  /* 0x0000000f0b0b7824 */ /* 0x000fc600078e020c */
[----:B------:R-:W-:Y:S05]  /*41f0*/  @P1 BRA `(.L_x_642) ;  /* 0x0000000000541947 */ /* 0x000fea0003800000 */
[----:B------:R-:W-:-:S05]  /*4200*/  IMAD.SHL.U32 R119, R11, 0x8, RZ ;  /* 0x000000080b777824 */ /* 0x000fca00078e00ff */
[----:B------:R-:W-:Y:S02]  /*4210*/  SHF.R.S32.HI R11, RZ, 0x1f, R119 ;  /* 0x0000001fff0b7819 */ /* 0x000fe40000011477 */
[----:B------:R-:W-:-:S04]  /*4220*/  IADD3 R12, P2, R6, R119, RZ ;  /* 0x00000077060c7210 */ /* 0x000fc80007f5e0ff */
        /* <DEDUP_REMOVED lines=8> */
[----:B0123--:R-:W2:Y:S01]  /*42b0*/  @P4 LDG.E.64 R14, desc[UR36][R122.64+0xe0] ;  /* 0x0000e0247a0e4981 */ /* 0x00fea2000c1e1b00 */
[----:B-----5:R-:W-:Y:S01]  /*42c0*/  HADD2 R114, R114, R20 ;  /* 0x0000001472727230 */ /* 0x020fe20000000000 */
[----:B------:R-:W-:Y:S01]  /*42d0*/  IADD3 R13, P3, R117, R119, RZ ;  /* 0x00000077750d7210 */ /* 0x000fe20007f7e0ff */
[----:B------:R-:W-:Y:S02]  /*42e0*/  HFMA2.MMA R115, R115, 1, 1, R21 ;  /* 0x3c003c0073737835 */ /* 0x000fe40000000015 */
[----:B--2---:R-:W-:Y:S02]  /*42f0*/  @P4 HMUL2 R114, R114, R14 ;  /* 0x0000000e72724232 */ /* 0x004fe40000000000 */
[----:B------:R-:W-:Y:S01]  /*4300*/  IMAD.X R14, R7, 0x1, R11, P3 ;  /* 0x00000001070e7824 */ /* 0x000fe200018e060b */
[----:B------:R-:W-:-:S05]  /*4310*/  LEA R12, P3, R13, UR8, 0x1 ;  /* 0x000000080d0c7c11 */ /* 0x000fca000f8608ff */
[----:B------:R-:W-:Y:S01]  /*4320*/  @P4 HMUL2 R115, R115, R15 ;  /* 0x0000000f73734232 */ /* 0x000fe20000000000 */
[----:B------:R-:W-:-:S05]  /*4330*/  LEA.HI.X R13, R13, UR9, R14, 0x1, P3 ;  /* 0x000000090d0d7c11 */ /* 0x000fca00098f0c0e */
[----:B------:R0:W-:Y:S02]  /*4340*/  STG.E.64 desc[UR36][R12.64], R114 ;  /* 0x000000720c007986 */ /* 0x0001e4000c101b24 */
.L_x_642:
[----:B------:R-:W-:Y:S05]  /*4350*/  BSYNC B1 ;  /* 0x0000000000017941 */ /* 0x000fea0003800000 */
.L_x_641:
[----:B-----5:R-:W-:Y:S01]  /*4360*/  HFMA2.MMA R11, R82, R84, -RZ ;  /* 0x00000054520b7235 */ /* 0x020fe200001000ff */
[----:B0-----:R-:W-:Y:S01]  /*4370*/  HMUL2 R12, R83, R85 ;  /* 0x00000055530c7232 */ /* 0x001fe20000000000 */
[----:B------:R-:W-:Y:S01]  /*4380*/  UMOV UR4, 0xffffffff ;  /* 0xffffffff00047882 */ /* 0x000fe20000000000 */
[----:B------:R-:W-:Y:S02]  /*4390*/  LOP3.LUT R119, R16, 0x1, RZ, 0xc0, !PT ;  /* 0x0000000110777812 */ /* 0x000fe400078ec0ff */
        /* <DEDUP_REMOVED lines=35> */
[----:B-123--:R0:W1:Y:S02]  /*45d0*/  SHFL.BFLY PT, R14, R13, 0x1, 0x1f ;  /* 0x0c201f000d0e7f89 */ /* 0x00e06400000e0000 */
.L_x_726:
[----:B------:R-:W-:Y:S01]  /*45e0*/  ISETP.EQ.U32.OR P1, PT, R119, 0x1, P1 ;  /* 0x000000017700780c */ /* 0x000fe20000f22470 */
[----:B-1----:R-:W-:Y:S01]  /*45f0*/  FADD.FTZ R11, R13, R14 ;  /* 0x0000000e0d0b7221 */ /* 0x002fe20000010000 */
[----:B------:R-:W-:Y:S03]  /*4600*/  BSSY B1, `(.L_x_644) ;  /* 0x0000025000017945 */ /* 0x000fe60003800000 */
[----:B------:R-:W-:-:S08]  /*4610*/  FMUL.FTZ R11, R11, UR13 ;  /* 0x0000000d0b0b7c20 */ /* 0x000fd00008410000 */
[----:B------:R-:W-:Y:S05]  /*4620*/  @P1 BRA `(.L_x_645) ;  /* 0x0000000000881947 */ /* 0x000fea0003800000 */
[----:B------:R-:W-:Y:S01]  /*4630*/  UISETP.NE.U32.AND UP0, UPT, UR14, URZ, UPT ;  /* 0x0000003f0e00728c */ /* 0x000fe2000bf05070 */
[----:B------:R-:W-:Y:S01]  /*4640*/  IMAD.MOV.U32 R15, RZ, RZ, 0x2 ;  /* 0x00000002ff0f7424 */ /* 0x000fe200078e00ff */
[----:B------:R-:W-:Y:S02]  /*4650*/  UISETP.NE.U32.AND UP1, UPT, UR10, URZ, UPT ;  /* 0x0000003f0a00728c */ /* 0x000fe4000bf25070 */
[----:B------:R-:W-:Y:S02]  /*4660*/  UISETP.NE.AND.EX UP0, UPT, UR15, URZ, UPT, UP0 ;  /* 0x0000003f0f00728c */ /* 0x000fe4000bf05300 */
[----:B------:R-:W-:-:S04]  /*4670*/  UISETP.NE.AND.EX UP1, UPT, UR11, URZ, UPT, UP1 ;  /* 0x0000003f0b00728c */ /* 0x000fc8000bf25310 */
[----:B------:R-:W-:Y:S02]  /*4680*/  PLOP3.LUT P3, PT, PT, PT, UP0, 0x80, 0x0 ;  /* 0x000000000000781c */ /* 0x000fe40003f6f008 */
[----:B------:R-:W-:-:S03]  /*4690*/  PLOP3.LUT P4, PT, PT, PT, UP1, 0x80, 0x0 ;  /* 0x000000000000781c */ /* 0x000fc60003f8f018 */
[----:B------:R-:W-:Y:S01]  /*46a0*/  @UP0 ULDC UR5, c[0x0][0x2d0] ;  /* 0x0000b40000050ab9 */ /* 0x000fe20000000800 */
[----:B------:R-:W-:Y:S01]  /*46b0*/  @UP0 ULDC.64 UR16, c[0x0][0x2c8] ;  /* 0x0000b20000100ab9 */ /* 0x000fe20000000a00 */
[----:B------:R-:W-:-:S04]  /*46c0*/  @UP0 UIMAD UR4, UR43, UR5, UR45 ;  /* 0x000000052b0402a4 */ /* 0x000fc8000f8e022d */
[----:B------:R-:W-:-:S06]  /*46d0*/  @UP0 UIADD3 UR4, UR4, -0x1, URZ ;  /* 0xffffffff04040890 */ /* 0x000fcc000fffe03f */
[----:B0-----:R-:W-:-:S05]  /*46e0*/  MOV R13, UR4 ;  /* 0x00000004000d7c02 */ /* 0x001fca0008000f00 */
[----:B------:R-:W-:Y:S01]  /*46f0*/  @P3 IMAD R14, R13, UR5, R116 ;  /* 0x000000050d0e3c24 */ /* 0x000fe2000f8e0274 */
[----:B------:R-:W-:Y:S02]  /*4700*/  @UP1 ULDC.64 UR4, c[0x0][0x2d8] ;  /* 0x0000b60000041ab9 */ /* 0x000fe40000000a00 */
[----:B------:R-:W-:Y:S01]  /*4710*/  @UP1 UIMAD.WIDE UR4, UR43, 0x2, UR4 ;  /* 0x000000022b0418a5 */ /* 0x000fe2000f8e0204 */
[----:B------:R-:W-:-:S05]  /*4720*/  @P3 IMAD.WIDE R14, R14, R15, UR16 ;  /* 0x000000100e0e3e25 */ /* 0x000fca000f8e020f */
[----:B------:R-:W-:Y:S01]  /*4730*/  MOV R12, UR4 ;  /* 0x00000004000c7c02 */ /* 0x000fe20008000f00 */
[----:B------:R-:W-:Y:S01]  /*4740*/  IMAD.U32 R13, RZ, RZ, UR5 ;  /* 0x00000005ff0d7e24 */ /* 0x000fe2000f8e00ff */
[----:B------:R-:W2:Y:S04]  /*4750*/  @P3 LDG.E.U16 R14, desc[UR36][R14.64] ;  /* 0x000000240e0e3981 */ /* 0x000ea8000c1e1500 */
[----:B------:R-:W3:Y:S01]  /*4760*/  @P4 LDG.E.U16 R12, desc[UR36][R12.64] ;  /* 0x000000240c0c4981 */ /* 0x000ee2000c1e1500 */
[----:B------:R-:W-:Y:S02]  /*4770*/  MOV R119, UR45 ;  /* 0x0000002d00777c02 */ /* 0x000fe40008000f00 */
[C---:B------:R-:W-:Y:S02]  /*4780*/  @P4 ISETP.GE.AND P1, PT, R116.reuse, R9, PT ;  /* 0x000000097400420c */ /* 0x040fe40003f26270 */
[----:B------:R-:W-:-:S02]  /*4790*/  @P4 IADD3 R124, R116, 0x1, -R119 ;  /* 0x00000001747c4810 */ /* 0x000fc40007ffe877 */
[----:B------:R-:W-:-:S05]  /*47a0*/  @P4 SEL R119, RZ, UR38, P1 ;  /* 0x00000026ff774c07 */ /* 0x000fca0008800000 */
[----:B------:R-:W-:Y:S02]  /*47b0*/  @P4 IMAD.IADD R119, R119, 0x1, R124 ;  /* 0x0000000177774824 */ /* 0x000fe400078e027c */
[----:B--2---:R-:W-:-:S03]  /*47c0*/  @P3 HADD2.F32 R122, -RZ, R14.H0_H0 ;  /* 0x2000000eff7a3230 */ /* 0x004fc60000004100 */
[----:B------:R-:W-:Y:S01]  /*47d0*/  @P4 I2FP.F32.S32 R14, R119 ;  /* 0x00000077000e4245 */ /* 0x000fe20000201400 */
[----:B---3--:R-:W-:Y:S02]  /*47e0*/  @P4 HADD2.F32 R15, -RZ, R12.H0_H0 ;  /* 0x2000000cff0f4230 */ /* 0x008fe40000004100 */
[----:B------:R-:W-:Y:S01]  /*47f0*/  @P3 FADD.FTZ R11, R11, R122 ;  /* 0x0000007a0b0b3221 */ /* 0x000fe20000010000 */
[----:B------:R-:W-:-:S03]  /*4800*/  IADD3 R12, R116, -R3, RZ ;  /* 0x80000003740c7210 */ /* 0x000fc60007ffe0ff */
[----:B------:R-:W-:Y:S01]  /*4810*/  @P4 FFMA.FTZ R11, R14, R15, R11 ;  /* 0x0000000f0e0b4223 */ /* 0x000fe2000001000b */
[----:B------:R-:W-:-:S04]  /*4820*/  LEA R12, R12, UR42, 0x2 ;  /* 0x0000002a0c0c7c11 */ /* 0x000fc8000f8e10ff */
[----:B------:R-:W-:Y:S01]  /*4830*/  @!P0 FMNMX.FTZ R118, R118, R11, !PT ;  /* 0x0000000b76768209 */ /* 0x000fe20007810000 */
[----:B------:R1:W-:Y:S06]  /*4840*/  STS [R12], R11 ;  /* 0x0000000b0c007388 */ /* 0x0003ec0000000800 */
.L_x_645:
[----:B------:R-:W-:Y:S05]  /*4850*/  BSYNC B1 ;  /* 0x0000000000017941 */ /* 0x000fea0003800000 */
.L_x_644:
[----:B------:R-:W-:-:S05]  /*4860*/  VIADD R116, R116, 0x40 ;  /* 0x0000004074747836 */ /* 0x000fca0000000000 */
[----:B------:R-:W-:-:S13]  /*4870*/  ISETP.GE.AND P0, PT, R116, R19, PT ;  /* 0x000000137400720c */ /* 0x000fda0003f06270 */
[----:B------:R-:W-:Y:S05]  /*4880*/  @!P0 BRA `(.L_x_646) ;  /* 0xffffffe0000c8947 */ /* 0x000fea000383ffff */
.L_x_610:
[----:B------:R-:W-:Y:S05]  /*4890*/  BSYNC B0 ;  /* 0x0000000000007941 */ /* 0x000fea0003800000 */
.L_x_609:
[----:B------:R-:W-:-:S03]  /*48a0*/  UMOV UR4, 0xffffffff ;  /* 0xffffffff00047882 */ /* 0x000fc60000000000 */
[----:B------:R-:W-:Y:S05]  /*48b0*/  BRA.DIV UR4, `(.L_x_647) ;  /* 0x0000003e04987947 */ /* 0x000fea000b800000 */
[----:B------:R-:W0:Y:S02]  /*48c0*/  SHFL.BFLY PT, R14, R118, 0x10, 0x1f ;  /* 0x0e001f00760e7f89 */ /* 0x000e2400000e0000 */
[----:B0-----:R-:W-:-:S05]  /*48d0*/  FMNMX.FTZ R13, R14, R118, !PT ;  /* 0x000000760e0d7209 */ /* 0x001fca0007810000 */
[----:B------:R-:W0:Y:S02]  /*48e0*/  SHFL.BFLY PT, R14, R13, 0x8, 0x1f ;  /* 0x0d001f000d0e7f89 */ /* 0x000e2400000e0000 */
[----:B0-----:R-:W-:-:S05]  /*48f0*/  FMNMX.FTZ R4, R13, R14, !PT ;  /* 0x0000000e0d047209 */ /* 0x001fca0007810000 */
[----:B------:R-:W0:Y:S02]  /*4900*/  SHFL.BFLY PT, R14, R4, 0x4, 0x1f ;  /* 0x0c801f00040e7f89 */ /* 0x000e2400000e0000 */
[----:B0-----:R-:W-:-:S05]  /*4910*/  FMNMX.FTZ R5, R4, R14, !PT ;  /* 0x0000000e04057209 */ /* 0x001fca0007810000 */
[----:B------:R0:W3:Y:S02]  /*4920*/  SHFL.BFLY PT, R14, R5, 0x2, 0x1f ;  /* 0x0c401f00050e7f89 */ /* 0x0000e400000e0000 */
.L_x_732:
[----:B------:R-:W-:Y:S01]  /*4930*/  SHF.R.S32.HI R7, RZ, 0x1f, R16 ;  /* 0x0000001fff077819 */ /* 0x000fe20000011410 */
[----:B------:R-:W-:Y:S05]  /*4940*/  WARPSYNC.ALL ;  /* 0x0000000000007948 */ /* 0x000fea0003800000 */
[----:B------:R-:W-:Y:S02]  /*4950*/  LEA.HI R4, R7, R16, RZ, 0x5 ;  /* 0x0000001007047211 */ /* 0x000fe400078f28ff */
[----:B0--3--:R-:W-:Y:S02]  /*4960*/  FMNMX.FTZ R5, R5, R14, !PT ;  /* 0x0000000e05057209 */ /* 0x009fe40007810000 */
[----:B--2---:R-:W-:-:S04]  /*4970*/  LOP3.LUT R9, R4, 0xffffffe0, RZ, 0xc0, !PT ;  /* 0xffffffe004097812 */ /* 0x004fc800078ec0ff */
[----:B------:R-:W-:-:S04]  /*4980*/  IADD3 R9, -R9, R16, RZ ;  /* 0x0000001009097210 */ /* 0x000fc80007ffe1ff */
[----:B------:R-:W-:-:S13]  /*4990*/  ISETP.NE.AND P0, PT, R9, RZ, PT ;  /* 0x000000ff0900720c */ /* 0x000fda0003f05270 */
[----:B------:R-:W0:Y:S01]  /*49a0*/  @!P0 S2R R6, SR_CgaCtaId ;  /* 0x0000000000068919 */ /* 0x000e220000008800 */
[----:B-1----:R-:W-:Y:S02]  /*49b0*/  @!P0 MOV R11, 0x400 ;  /* 0x00000400000b8802 */ /* 0x002fe40000000f00 */
[----:B------:R-:W-:Y:S02]  /*49c0*/  @!P0 SHF.R.S32.HI R4, RZ, 0x5, R4 ;  /* 0x00000005ff048819 */ /* 0x000fe40000011404 */
[----:B0-----:R-:W-:-:S05]  /*49d0*/  @!P0 LEA R11, R6, R11, 0x18 ;  /* 0x0000000b060b8211 */ /* 0x001fca00078ec0ff */
[----:B------:R-:W-:-:S05]  /*49e0*/  @!P0 IMAD R4, R4, 0x4, R11 ;  /* 0x0000000404048824 */ /* 0x000fca00078e020b */
        /* <DEDUP_REMOVED lines=9> */
[----:B0-----:R-:W-:Y:S02]  /*4a80*/  @!P0 LEA R4, R5, R4, 0x18 ;  /* 0x0000000405048211 */ /* 0x001fe400078ec0ff */
[----:B------:R-:W-:-:S03]  /*4a90*/  MOV R5, 0xff7fffff ;  /* 0xff7fffff00057802 */ /* 0x000fc60000000f00 */
[----:B------:R-:W-:-:S05]  /*4aa0*/  @!P0 IMAD R9, R9, 0x4, R4 ;  /* 0x0000000409098824 */ /* 0x000fca00078e0204 */
[----:B------:R-:W0:Y:S04]  /*4ab0*/  @!P0 LDS R5, [R9] ;  /* 0x0000000009058984 */ /* 0x000e280000000800 */
[----:B0-----:R-:W0:Y:S02]  /*4ac0*/  SHFL.BFLY PT, R4, R5, 0x2, 0x1f ;  /* 0x0c401f0005047f89 */ /* 0x001e2400000e0000 */
[----:B0-----:R-:W-:Y:S02]  /*4ad0*/  FMNMX.FTZ R6, R4, R5, !PT ;  /* 0x0000000504067209 */ /* 0x001fe40007810000 */
[----:B------:R-:W-:-:S03]  /*4ae0*/  IADD3 R4, R16, R3, RZ ;  /* 0x0000000310047210 */ /* 0x000fc60007ffe0ff */
[----:B------:R-:W0:Y:S01]  /*4af0*/  SHFL.BFLY PT, R11, R6, 0x1, 0x1f ;  /* 0x0c201f00060b7f89 */ /* 0x000e2200000e0000 */
[----:B------:R-:W-:Y:S02]  /*4b00*/  ISETP.GE.AND P1, PT, R4, UR45, PT ;  /* 0x0000002d04007c0c */ /* 0x000fe4000bf26270 */
[----:B0-----:R-:W-:-:S05]  /*4b10*/  FMNMX.FTZ R11, R6, R11, !PT ;  /* 0x0000000b060b7209 */ /* 0x001fca0007810000 */
[----:B------:R0:W1:Y:S06]  /*4b20*/  SHFL.IDX PT, R14, R11, RZ, 0x1f ;  /* 0x00001fff0b0e7589 */ /* 0x00006c00000e0000 */
[----:B------:R-:W-:Y:S05]  /*4b30*/  @P1 BRA `(.L_x_649) ;  /* 0x0000000400c81947 */ /* 0x000fea0003800000 */
[----:B------:R-:W-:Y:S01]  /*4b40*/  LOP3.LUT R5, RZ, R3, RZ, 0x33, !PT ;  /* 0x00000003ff057212 */ /* 0x000fe200078e33ff */
[----:B------:R-:W-:Y:S01]  /*4b50*/  BSSY B1, `(.L_x_650) ;  /* 0x0000026000017945 */ /* 0x000fe20003800000 */
[----:B------:R-:W-:Y:S01]  /*4b60*/  HFMA2.MMA R10, -RZ, RZ, 0, 0 ;  /* 0x00000000ff0a7435 */ /* 0x000fe200000001ff */
[----:B------:R-:W-:Y:S01]  /*4b70*/  IMAD.MOV.U32 R12, RZ, RZ, R4 ;  /* 0x000000ffff0c7224 */ /* 0x000fe200078e0004 */
[----:B------:R-:W-:-:S04]  /*4b80*/  IADD3 R5, -R16, UR45, R5 ;  /* 0x0000002d10057c10 */ /* 0x000fc8000fffe105 */
[----:B------:R-:W-:-:S04]  /*4b90*/  LEA.HI R6, R5, 0x1, RZ, 0x19 ;  /* 0x0000000105067811 */ /* 0x000fc800078fc8ff */
[----:B------:R-:W-:-:S13]  /*4ba0*/  LOP3.LUT P0, R6, R6, 0x3, RZ, 0xc0, !PT ;  /* 0x0000000306067812 */ /* 0x000fda000780c0ff */
[----:B------:R-:W-:Y:S05]  /*4bb0*/  @!P0 BRA `(.L_x_651) ;  /* 0x00000000007c8947 */ /* 0x000fea0003800000 */
[----:B------:R-:W-:Y:S01]  /*4bc0*/  ULDC.64 UR4, c[0x0][0x2b0] ;  /* 0x0000ac0000047ab9 */ /* 0x000fe20000000a00 */
[----:B------:R-:W-:Y:S01]  /*4bd0*/  MOV R10, RZ ;  /* 0x000000ff000a7202 */ /* 0x000fe20000000f00 */
[----:B------:R-:W-:Y:S01]  /*4be0*/  IMAD.MOV.U32 R12, RZ, RZ, R4 ;  /* 0x000000ffff0c7224 */ /* 0x000fe200078e0004 */
[----:B------:R-:W-:-:S04]  /*4bf0*/  ISETP.NE.U32.AND P0, PT, RZ, UR4, PT ;  /* 0x00000004ff007c0c */ /* 0x000fc8000bf05070 */
[----:B------:R-:W-:-:S13]  /*4c00*/  ISETP.NE.AND.EX P0, PT, RZ, UR5, PT, P0 ;  /* 0x00000005ff007c0c */ /* 0x000fda000bf05300 */
.L_x_655:
[----:B0-----:R-:W-:Y:S01]  /*4c10*/  IMAD.IADD R8, R12, 0x1, -R3 ;  /* 0x000000010c087824 */ /* 0x001fe200078e0a03 */
[----:B------:R-:W-:Y:S01]  /*4c20*/  IADD3 R6, R6, -0x1, RZ ;  /* 0xffffffff06067810 */ /* 0x000fe20007ffe0ff */
[----:B------:R-:W-:Y:S03]  /*4c30*/  BSSY B2, `(.L_x_652) ;  /* 0x0000013000027945 */ /* 0x000fe60003800000 */
[----:B------:R-:W-:Y:S02]  /*4c40*/  ISETP.NE.AND P3, PT, R6, RZ, PT ;  /* 0x000000ff0600720c */ /* 0x000fe40003f65270 */
[----:B--2---:R-:W-:Y:S01]  /*4c50*/  LEA R20, R8, UR42, 0x2 ;  /* 0x0000002a08147c11 */ /* 0x004fe2000f8e10ff */
[----:B------:R-:W-:Y:S10]  /*4c60*/  @!P0 BRA `(.L_x_653) ;  /* 0x00000000002c8947 */ /* 0x000ff40003800000 */
[----:B------:R-:W-:Y:S01]  /*4c70*/  UIMAD UR4, UR39, UR6, URZ ;  /* 0x00000006270472a4 */ /* 0x000fe2000f8e023f */
[----:B------:R-:W-:-:S03]  /*4c80*/  SHF.R.S32.HI R9, RZ, 0x1f, R12 ;  /* 0x0000001fff097819 */ /* 0x000fc6000001140c */
[----:B------:R-:W-:Y:S02]  /*4c90*/  USHF.R.S32.HI UR5, URZ, 0x1f, UR4 ;  /* 0x0000001f3f057899 */ /* 0x000fe40008011404 */
[----:B0-----:R-:W-:-:S04]  /*4ca0*/  MOV R11, UR4 ;  /* 0x00000004000b7c02 */ /* 0x001fc80008000f00 */
[----:B------:R-:W-:Y:S01]  /*4cb0*/  IMAD.U32 R22, RZ, RZ, UR5 ;  /* 0x00000005ff167e24 */ /* 0x000fe2000f8e00ff */
[----:B------:R-:W-:-:S04]  /*4cc0*/  IADD3 R8, P4, P5, R12, UR8, R11 ;  /* 0x000000080c087c10 */ /* 0x000fc8000fd9e00b */
[----:B------:R-:W-:-:S05]  /*4cd0*/  IADD3.X R9, R9, UR9, R22, P4, P5 ;  /* 0x0000000909097c10 */ /* 0x000fca000a7ea416 */
[----:B------:R-:W2:Y:S02]  /*4ce0*/  LDG.E.U8 R8, desc[UR36][R8.64] ;  /* 0x0000002408087981 */ /* 0x000ea4000c1e1100 */
[----:B--2---:R-:W-:-:S13]  /*4cf0*/  ISETP.NE.AND P4, PT, R8, RZ, PT ;  /* 0x000000ff0800720c */ /* 0x004fda0003f85270 */
[----:B------:R-:W-:Y:S01]  /*4d00*/  @P4 MOV R11, RZ ;  /* 0x000000ff000b4202 */ /* 0x000fe20000000f00 */
[----:B------:R-:W-:Y:S06]  /*4d10*/  @P4 BRA `(.L_x_654) ;  /* 0x0000000000104947 */ /* 0x000fec0003800000 */
.L_x_653:
[----:B------:R-:W1:Y:S02]  /*4d20*/  LDS R8, [R20] ;  /* 0x0000000014087984 */ /* 0x000e640000000800 */
[----:B-1----:R-:W-:-:S04]  /*4d30*/  FADD.FTZ R8, -R14, R8 ;  /* 0x000000080e087221 */ /* 0x002fc80000010100 */
[----:B------:R-:W-:-:S04]  /*4d40*/  FMUL.FTZ R8, R8, 1.4426950216293334961 ;  /* 0x3fb8aa3b08087820 */ /* 0x000fc80000410000 */
[----:B0-----:R0:W2:Y:S03]  /*4d50*/  MUFU.EX2 R11, R8 ;  /* 0x00000008000b7308 */ /* 0x0010a60000000800 */
.L_x_654:
[----:B------:R-:W-:Y:S05]  /*4d60*/  BSYNC B2 ;  /* 0x0000000000027941 */ /* 0x000fea0003800000 */
.L_x_652:
[----:B--2---:R2:W-:Y:S01]  /*4d70*/  STS [R20], R11 ;  /* 0x0000000b14007388 */ /* 0x0045e20000000800 */
[----:B------:R-:W-:Y:S01]  /*4d80*/  FADD.FTZ R10, R11, R10 ;  /* 0x0000000a0b0a7221 */ /* 0x000fe20000010000 */
[----:B------:R-:W-:Y:S01]  /*4d90*/  VIADD R12, R12, 0x80 ;  /* 0x000000800c0c7836 */ /* 0x000fe20000000000 */
[----:B------:R-:W-:Y:S06]  /*4da0*/  @P3 BRA `(.L_x_655) ;  /* 0xfffffffc00983947 */ /* 0x000fec000383ffff */
.L_x_651:
[----:B------:R-:W-:Y:S05]  /*4db0*/  BSYNC B1 ;  /* 0x0000000000017941 */ /* 0x000fea0003800000 */
.L_x_650:
[----:B------:R-:W-:-:S13]  /*4dc0*/  ISETP.GE.U32.AND P0, PT, R5, 0x180, PT ;  /* 0x000001800500780c */ /* 0x000fda0003f06070 */
[----:B------:R-:W-:Y:S05]  /*4dd0*/  @!P0 BRA `(.L_x_649) ;  /* 0x0000000400208947 */ /* 0x000fea0003800000 */
[----:B------:R-:W-:Y:S01]  /*4de0*/  ULDC UR4, c[0x0][0x284] ;  /* 0x0000a10000047ab9 */ /* 0x000fe20000000800 */
[----:B------:R-:W-:Y:S01]  /*4df0*/  LEA R6, R12, 0x400, 0x2 ;  /* 0x000004000c067811 */ /* 0x000fe200078e10ff */
[----:B------:R-:W-:Y:S01]  /*4e00*/  UIMAD UR4, UR39, UR4, URZ ;  /* 0x00000004270472a4 */ /* 0x000fe2000f8e023f */
[----:B------:R-:W-:-:S03]  /*4e10*/  ULDC.64 UR10, c[0x0][0x2b0] ;  /* 0x0000ac00000a7ab9 */ /* 0x000fc60000000a00 */
[----:B------:R-:W-:Y:S01]  /*4e20*/  USHF.R.S32.HI UR5, URZ, 0x1f, UR4 ;  /* 0x0000001f3f057899 */ /* 0x000fe20008011404 */
[----:B------:R-:W-:Y:S01]  /*4e30*/  IMAD R6, R3, -0x4, R6 ;  /* 0xfffffffc03067824 */ /* 0x000fe200078e0206 */
[----:B------:R-:W-:Y:S02]  /*4e40*/  MOV R5, UR4 ;  /* 0x0000000400057c02 */ /* 0x000fe40008000f00 */
[----:B------:R-:W-:Y:S02]  /*4e50*/  ISETP.NE.U32.AND P0, PT, RZ, UR10, PT ;  /* 0x0000000aff007c0c */ /* 0x000fe4000bf05070 */
[----:B0-----:R-:W-:Y:S01]  /*4e60*/  IADD3 R8, P3, P4, R12, UR10, R5 ;  /* 0x0000000a0c087c10 */ /* 0x001fe2000fc7e005 */
[----:B--2---:R-:W-:Y:S01]  /*4e70*/  IMAD.U32 R20, RZ, RZ, UR5 ;  /* 0x00000005ff147e24 */ /* 0x004fe2000f8e00ff */
[----:B------:R-:W-:Y:S02]  /*4e80*/  SHF.R.S32.HI R5, RZ, 0x1f, R12 ;  /* 0x0000001fff057819 */ /* 0x000fe4000001140c */
[----:B------:R-:W-:-:S02]  /*4e90*/  ISETP.NE.AND.EX P0, PT, RZ, UR11, PT, P0 ;  /* 0x0000000bff007c0c */ /* 0x000fc4000bf05300 */
[----:B------:R-:W-:Y:S02]  /*4ea0*/  IADD3 R6, R6, UR42, RZ ;  /* 0x0000002a06067c10 */ /* 0x000fe4000fffe0ff */
[----:B------:R-:W-:-:S09]  /*4eb0*/  IADD3.X R9, R5, UR11, R20, P3, P4 ;  /* 0x0000000b05097c10 */ /* 0x000fd20009fe8414 */
.L_x_668:
[----:B------:R-:W-:Y:S04]  /*4ec0*/  BSSY B1, `(.L_x_656) ;  /* 0x000000a000017945 */ /* 0x000fe80003800000 */
[----:B------:R-:W-:Y:S05]  /*4ed0*/  @!P0 BRA `(.L_x_657) ;  /* 0x0000000000108947 */ /* 0x000fea0003800000 */
[----:B------:R-:W2:Y:S02]  /*4ee0*/  LDG.E.U8 R5, desc[UR36][R8.64] ;  /* 0x0000002408057981 */ /* 0x000ea4000c1e1100 */
[----:B--2---:R-:W-:-:S13]  /*4ef0*/  ISETP.NE.AND P3, PT, R5, RZ, PT ;  /* 0x000000ff0500720c */ /* 0x004fda0003f65270 */
[----:B------:R-:W-:Y:S01]  /*4f00*/  @P3 IMAD.MOV.U32 R5, RZ, RZ, RZ ;  /* 0x000000ffff053224 */ /* 0x000fe200078e00ff */
[----:B------:R-:W-:Y:S06]  /*4f10*/  @P3 BRA `(.L_x_658) ;  /* 0x0000000000103947 */ /* 0x000fec0003800000 */
.L_x_657:
[----:B------:R-:W1:Y:S02]  /*4f20*/  LDS R5, [R6+-0x400] ;  /* 0xfffc000006057984 */ /* 0x000e640000000800 */
[----:B-1----:R-:W-:-:S04]  /*4f30*/  FADD.FTZ R5, -R14, R5 ;  /* 0x000000050e057221 */ /* 0x002fc80000010100 */
[----:B------:R-:W-:-:S06]  /*4f40*/  FMUL.FTZ R5, R5, 1.4426950216293334961 ;  /* 0x3fb8aa3b05057820 */ /* 0x000fcc0000410000 */
[----:B------:R-:W0:Y:S02]  /*4f50*/  MUFU.EX2 R5, R5 ;  /* 0x0000000500057308 */ /* 0x000e240000000800 */
.L_x_658:
[----:B------:R-:W-:Y:S05]  /*4f60*/  BSYNC B1 ;  /* 0x0000000000017941 */ /* 0x000fea0003800000 */
.L_x_656:
        /* <DEDUP_REMOVED lines=8> */
.L_x_660:
[----:B0-----:R-:W1:Y:S02]  /*4ff0*/  LDS R5, [R6+-0x200] ;  /* 0xfffe000006057984 */ /* 0x001e640000000800 */
[----:B-1----:R-:W-:-:S04]  /*5000*/  FADD.FTZ R5, -R14, R5 ;  /* 0x000000050e057221 */ /* 0x002fc80000010100 */
[----:B------:R-:W-:-:S06]  /*5010*/  FMUL.FTZ R5, R5, 1.4426950216293334961 ;  /* 0x3fb8aa3b05057820 */ /* 0x000fcc0000410000 */
[----:B------:R-:W0:Y:S02]  /*5020*/  MUFU.EX2 R5, R5 ;  /* 0x0000000500057308 */ /* 0x000e240000000800 */
.L_x_661:
[----:B------:R-:W-:Y:S05]  /*5030*/  BSYNC B1 ;  /* 0x0000000000017941 */ /* 0x000fea0003800000 */
.L_x_659:
[----:B0-----:R0:W-:Y:S01]  /*5040*/  STS [R6+-0x200], R5 ;  /* 0xfffe000506007388 */ /* 0x0011e20000000800 */
[----:B------:R-:W-:Y:S01]  /*5050*/  BSSY B1, `(.L_x_662) ;  /* 0x000000b000017945 */ /* 0x000fe20003800000 */
[----:B------:R-:W-:-:S03]  /*5060*/  FADD.FTZ R10, R10, R5 ;  /* 0x000000050a0a7221 */ /* 0x000fc60000010000 */
[----:B------:R-:W-:Y:S05]  /*5070*/  @!P0 BRA `(.L_x_663) ;  /* 0x0000000000108947 */ /* 0x000fea0003800000 */
[----:B0-----:R-:W2:Y:S02]  /*5080*/  LDG.E.U8 R5, desc[UR36][R8.64+0x100] ;  /* 0x0001002408057981 */ /* 0x001ea4000c1e1100 */
[----:B--2---:R-:W-:Y:S01]  /*5090*/  ISETP.NE.AND P3, PT, R5, RZ, PT ;  /* 0x000000ff0500720c */ /* 0x004fe20003f65270 */
[----:B------:R-:W-:-:S12]  /*50a0*/  IMAD.MOV.U32 R5, RZ, RZ, RZ ;  /* 0x000000ffff057224 */ /* 0x000fd800078e00ff */
[----:B------:R-:W-:Y:S05]  /*50b0*/  @P3 BRA `(.L_x_664) ;  /* 0x0000000000103947 */ /* 0x000fea0003800000 */
.L_x_663:
[----:B0-----:R-:W1:Y:S02]  /*50c0*/  LDS R5, [R6] ;  /* 0x0000000006057984 */ /* 0x001e640000000800 */
[----:B-1----:R-:W-:-:S04]  /*50d0*/  FADD.FTZ R5, -R14, R5 ;  /* 0x000000050e057221 */ /* 0x002fc80000010100 */
[----:B------:R-:W-:-:S06]  /*50e0*/  FMUL.FTZ R5, R5, 1.4426950216293334961 ;  /* 0x3fb8aa3b05057820 */ /* 0x000fcc0000410000 */
[----:B------:R-:W0:Y:S02]  /*50f0*/  MUFU.EX2 R5, R5 ;  /* 0x0000000500057308 */ /* 0x000e240000000800 */
.L_x_664:
[----:B------:R-:W-:Y:S05]  /*5100*/  BSYNC B1 ;  /* 0x0000000000017941 */ /* 0x000fea0003800000 */
.L_x_662:
        /* <DEDUP_REMOVED lines=8> */
.L_x_666:
[----:B0-----:R-:W1:Y:S02]  /*5190*/  LDS R5, [R6+0x200] ;  /* 0x0002000006057984 */ /* 0x001e640000000800 */
[----:B-1----:R-:W-:-:S04]  /*51a0*/  FADD.FTZ R5, -R14, R5 ;  /* 0x000000050e057221 */ /* 0x002fc80000010100 */
[----:B------:R-:W-:-:S06]  /*51b0*/  FMUL.FTZ R5, R5, 1.4426950216293334961 ;  /* 0x3fb8aa3b05057820 */ /* 0x000fcc0000410000 */
[----:B------:R-:W0:Y:S02]  /*51c0*/  MUFU.EX2 R5, R5 ;  /* 0x0000000500057308 */ /* 0x000e240000000800 */
.L_x_667:
[----:B------:R-:W-:Y:S05]  /*51d0*/  BSYNC B1 ;  /* 0x0000000000017941 */ /* 0x000fea0003800000 */
.L_x_665:
[----:B------:R-:W-:Y:S01]  /*51e0*/  VIADD R12, R12, 0x200 ;  /* 0x000002000c0c7836 */ /* 0x000fe20000000000 */
[----:B------:R-:W-:Y:S01]  /*51f0*/  IADD3 R8, P4, R8, 0x200, RZ ;  /* 0x0000020008087810 */ /* 0x000fe20007f9e0ff */
[----:B0-----:R0:W-:Y:S01]  /*5200*/  STS [R6+0x200], R5 ;  /* 0x0002000506007388 */ /* 0x0011e20000000800 */
[----:B------:R-:W-:Y:S02]  /*5210*/  FADD.FTZ R10, R10, R5 ;  /* 0x000000050a0a7221 */ /* 0x000fe40000010000 */
[----:B------:R-:W-:Y:S02]  /*5220*/  ISETP.GE.AND P3, PT, R12, UR45, PT ;  /* 0x0000002d0c007c0c */ /* 0x000fe4000bf66270 */
[----:B------:R-:W-:Y:S01]  /*5230*/  IADD3.X R9, RZ, R9, RZ, P4, !PT ;  /* 0x00000009ff097210 */ /* 0x000fe200027fe4ff */
[----:B0-----:R-:W-:-:S10]  /*5240*/  VIADD R6, R6, 0x800 ;  /* 0x0000080006067836 */ /* 0x001fd40000000000 */
[----:B------:R-:W-:Y:S05]  /*5250*/  @!P3 BRA `(.L_x_668) ;  /* 0xfffffffc0018b947 */ /* 0x000fea000383ffff */
.L_x_649:
[----:B------:R-:W-:Y:S05]  /*5260*/  BSYNC B0 ;  /* 0x0000000000007941 */ /* 0x000fea0003800000 */
.L_x_648:
[----:B------:R-:W3:Y:S01]  /*5270*/  SHFL.BFLY PT, R5, R10, 0x10, 0x1f ;  /* 0x0e001f000a057f89 */ /* 0x000ee200000e0000 */
[----:B------:R-:W-:Y:S01]  /*5280*/  LOP3.LUT P0, R12, R16, 0x1f, RZ, 0xc0, !PT ;  /* 0x0000001f100c7812 */ /* 0x000fe2000780c0ff */
[----:B------:R-:W-:Y:S01]  /*5290*/  ULDC.U8 UR6, c[0x0][0x31c] ;  /* 0x0000c70000067ab9 */ /* 0x000fe20000000000 */
[----:B------:R-:W-:Y:S01]  /*52a0*/  UMOV UR4, URZ ;  /* 0x0000003f00047c82 */ /* 0x000fe20008000000 */
[----:B------:R-:W-:Y:S01]  /*52b0*/  UMOV UR5, URZ ;  /* 0x0000003f00057c82 */ /* 0x000fe20008000000 */
[----:B------:R-:W-:-:S09]  /*52c0*/  ISETP.GT.U32.AND P3, PT, R12, 0x3, PT ;  /* 0x000000030c00780c */ /* 0x000fd20003f64070 */
[----:B------:R-:W5:Y:S04]  /*52d0*/  @!P0 S2R R13, SR_CgaCtaId ;  /* 0x00000000000d8919 */ /* 0x000f680000008800 */
[----:B------:R-:W2:Y:S01]  /*52e0*/  @!P3 S2R R15, SR_CgaCtaId ;  /* 0x00000000000fb919 */ /* 0x000ea20000008800 */
[----:B---3--:R-:W-:Y:S01]  /*52f0*/  FADD.FTZ R5, R5, R10 ;  /* 0x0000000a05057221 */ /* 0x008fe20000010000 */
[----:B------:R-:W-:-:S04]  /*5300*/  @!P0 MOV R10, 0x400 ;  /* 0x00000400000a8802 */ /* 0x000fc80000000f00 */
[----:B------:R-:W3:Y:S02]  /*5310*/  SHFL.BFLY PT, R6, R5, 0x8, 0x1f ;  /* 0x0d001f0005067f89 */ /* 0x000ee400000e0000 */
[----:B---3--:R-:W-:Y:S01]  /*5320*/  FADD.FTZ R6, R5, R6 ;  /* 0x0000000605067221 */ /* 0x008fe20000010000 */
[----:B------:R-:W-:-:S04]  /*5330*/  @!P0 SHF.R.U32.HI R5, RZ, 0x3, R16 ;  /* 0x00000003ff058819 */ /* 0x000fc80000011610 */
[----:B------:R-:W3:Y:S01]  /*5340*/  SHFL.BFLY PT, R9, R6, 0x4, 0x1f ;  /* 0x0c801f0006097f89 */ /* 0x000ee200000e0000 */
[----:B------:R-:W-:Y:S01]  /*5350*/  @!P0 LOP3.LUT R5, R5, 0x1ffffffc, RZ, 0xc0, !PT ;  /* 0x1ffffffc05058812 */ /* 0x000fe200078ec0ff */
[----:B---3--:R-:W-:Y:S01]  /*5360*/  FADD.FTZ R9, R6, R9 ;  /* 0x0000000906097221 */ /* 0x008fe20000010000 */
[----:B-----5:R-:W-:Y:S02]  /*5370*/  @!P0 LEA R6, R13, R10, 0x18 ;  /* 0x0000000a0d068211 */ /* 0x020fe400078ec0ff */
[----:B------:R-:W-:Y:S02]  /*5380*/  @!P3 MOV R10, 0x400 ;  /* 0x00000400000ab802 */ /* 0x000fe40000000f00 */
[----:B0-----:R-:W0:Y:S01]  /*5390*/  SHFL.BFLY PT, R8, R9, 0x2, 0x1f ;  /* 0x0c401f0009087f89 */ /* 0x001e2200000e0000 */
[----:B------:R-:W-:Y:S02]  /*53a0*/  @!P0 IADD3 R6, R6, R5, RZ ;  /* 0x0000000506068210 */ /* 0x000fe40007ffe0ff */
[----:B--2---:R-:W-:-:S05]  /*53b0*/  @!P3 LEA R15, R15, R10, 0x18 ;  /* 0x0000000a0f0fb211 */ /* 0x004fca00078ec0ff */
        /* <DEDUP_REMOVED lines=11> */
[----:B0-----:R-:W-:-:S06]  /*5470*/  FADD.FTZ R5, R8, R5 ;  /* 0x0000000508057221 */ /* 0x001fcc0000010000 */
[----:B------:R-:W0:Y:S02]  /*5480*/  SHFL.IDX PT, R5, R5, RZ, 0x1f ;  /* 0x00001fff05057589 */ /* 0x000e2400000e0000 */
[----:B0-----:R-:W-:-:S04]  /*5490*/  FADD.FTZ R9, R5, 9.9999999747524270788e-07 ;  /* 0x358637bd05097421 */ /* 0x001fc80000010000 */
[----:B------:R0:W2:Y:S01]  /*54a0*/  MUFU.RCP R13, R9 ;  /* 0x00000009000d7308 */ /* 0x0000a20000001000 */
[----:B------:R-:W-:Y:S05]  /*54b0*/  @!P0 BRA `(.L_x_669) ;  /* 0x0000000000208947 */ /* 0x000fea0003800000 */
[----:B------:R-:W-:Y:S01]  /*54c0*/  ULDC UR4, c[0x0][0x288] ;  /* 0x0000a20000047ab9 */ /* 0x000fe20000000800 */
[----:B------:R-:W-:Y:S01]  /*54d0*/  ULDC UR5, c[0x0][0x29c] ;  /* 0x0000a70000057ab9 */ /* 0x000fe20000000800 */
[----:B------:R-:W-:-:S03]  /*54e0*/  UIMAD UR39, UR39, UR4, UR43 ;  /* 0x00000004272772a4 */ /* 0x000fc6000f8e022b */
[----:B------:R-:W-:Y:S02]  /*54f0*/  ULDC UR4, c[0x0][0x318] ;  /* 0x0000c60000047ab9 */ /* 0x000fe40000000800 */
[----:B------:R-:W-:-:S03]  /*5500*/  UIMAD UR4, UR39, UR4, UR5 ;  /* 0x00000004270472a4 */ /* 0x000fc6000f8e0205 */
[----:B------:R-:W-:Y:S02]  /*5510*/  ULDC UR5, c[0x0][0x284] ;  /* 0x0000a10000057ab9 */ /* 0x000fe40000000800 */
[----:B------:R-:W-:-:S04]  /*5520*/  UIMAD UR4, UR4, UR5, URZ ;  /* 0x00000005040472a4 */ /* 0x000fc8000f8e023f */
[----:B------:R-:W-:-:S12]  /*5530*/  USHF.R.S32.HI UR5, URZ, 0x1f, UR4 ;  /* 0x0000001f3f057899 */ /* 0x000fd80008011404 */
.L_x_669:
        /* <DEDUP_REMOVED lines=9> */
[----:B------:R-:W-:Y:S01]  /*55d0*/  IADD3 R12, P3, R4, UR4, RZ ;  /* 0x00000004040c7c10 */ /* 0x000fe2000ff7e0ff */
[----:B------:R-:W-:Y:S01]  /*55e0*/  ULDC.64 UR8, c[0x0][0x310] ;  /* 0x0000c40000087ab9 */ /* 0x000fe20000000a00 */
[----:B------:R-:W-:Y:S02]  /*55f0*/  LEA R6, R16, UR40, 0x1 ;  /* 0x0000002810067c11 */ /* 0x000fe4000f8e08ff */
[----:B0-----:R-:W-:Y:S02]  /*5600*/  LEA.HI.X.SX32 R9, R4, UR5, 0x1, P3 ;  /* 0x0000000504097c11 */ /* 0x001fe400098f0eff */
[----:B------:R-:W-:Y:S01]  /*5610*/  LEA R11, P3, R12, UR8, 0x2 ;  /* 0x000000080c0b7c11 */ /* 0x000fe2000f8610ff */
[----:B------:R-:W-:Y:S01]  /*5620*/  VIADD R6, R6, UR42 ;  /* 0x0000002a06067c36 */ /* 0x000fe20008000000 */
[----:B------:R-:W-:Y:S02]  /*5630*/  MOV R5, R8 ;  /* 0x0000000800057202 */ /* 0x000fe40000000f00 */
[----:B------:R-:W-:-:S02]  /*5640*/  LEA.HI.X R12, R12, UR9, R9, 0x2, P3 ;  /* 0x000000090c0c7c11 */ /* 0x000fc400098f1409 */
[----:B------:R-:W-:-:S07]  /*5650*/  LEA R10, R16, UR42, 0x2 ;  /* 0x0000002a100a7c11 */ /* 0x000fce000f8e10ff */
.L_x_674:
[----:B---3--:R0:W2:Y:S01]  /*5660*/  LDS R8, [R10] ;  /* 0x000000000a087984 */ /* 0x0080a20000000800 */
[----:B------:R-:W-:Y:S01]  /*5670*/  @P0 IMAD.MOV.U32 R9, RZ, RZ, R12 ;  /* 0x000000ffff090224 */ /* 0x000fe200078e000c */
[----:B------:R-:W-:Y:S01]  /*5680*/  IADD3 R5, R5, -0x1, RZ ;  /* 0xffffffff05057810 */ /* 0x000fe20007ffe0ff */
[----:B------:R-:W-:-:S03]  /*5690*/  VIADD R4, R4, 0x80 ;  /* 0x0000008004047836 */ /* 0x000fc60000000000 */
[----:B------:R-:W-:Y:S02]  /*56a0*/  ISETP.NE.AND P3, PT, R5, RZ, PT ;  /* 0x000000ff0500720c */ /* 0x000fe40003f65270 */
[----:B0-----:R-:W-:Y:S01]  /*56b0*/  IADD3 R10, R10, 0x200, RZ ;  /* 0x000002000a0a7810 */ /* 0x001fe20007ffe0ff */
[----:B--2---:R-:W-:-:S05]  /*56c0*/  FMUL.FTZ R15, R8, R13 ;  /* 0x0000000d080f7220 */ /* 0x004fca0000410000 */
[----:B------:R-:W-:-:S04]  /*56d0*/  F2FP.F16.F32.PACK_AB R8, RZ, R15 ;  /* 0x0000000fff08723e */ /* 0x000fc800000000ff */
[----:B-1----:R-:W-:Y:S02]  /*56e0*/  PRMT R14, R8, 0x7610, R14 ;  /* 0x00007610080e7816 */ /* 0x002fe4000000000e */
[----:B------:R-:W-:Y:S02]  /*56f0*/  @P0 MOV R8, R11 ;  /* 0x0000000b00080202 */ /* 0x000fe40000000f00 */
[----:B------:R-:W-:Y:S01]  /*5700*/  IADD3 R11, P4, R11, 0x200, RZ ;  /* 0x000002000b0b7810 */ /* 0x000fe20007f9e0ff */
[----:B------:R0:W-:Y:S04]  /*5710*/  STS.U16 [R6], R14 ;  /* 0x0000000e06007388 */ /* 0x0001e80000000400 */
[----:B------:R3:W-:Y:S01]  /*5720*/  @P0 STG.E desc[UR36][R8.64], R15 ;  /* 0x0000000f08000986 */ /* 0x0007e2000c101924 */
[----:B------:R-:W-:Y:S01]  /*5730*/  IMAD.X R12, RZ, RZ, R12, P4 ;  /* 0x000000ffff0c7224 */ /* 0x000fe200020e060c */
[----:B0-----:R-:W-:Y:S01]  /*5740*/  IADD3 R6, R6, 0x100, RZ ;  /* 0x0000010006067810 */ /* 0x001fe20007ffe0ff */
[----:B------:R-:W-:Y:S06]  /*5750*/  @P3 BRA `(.L_x_674) ;  /* 0xfffffffc00c03947 */ /* 0x000fec000383ffff */
.L_x_673:
[----:B------:R-:W-:Y:S05]  /*5760*/  BSYNC B1 ;  /* 0x0000000000017941 */ /* 0x000fea0003800000 */
.L_x_672:
[----:B------:R-:W-:Y:S05]  /*5770*/  @!P1 BRA `(.L_x_671) ;  /* 0x0000000000b89947 */ /* 0x000fea0003800000 */
[C---:B------:R-:W-:Y:S01]  /*5780*/  LEA R6, R4.reuse, UR40, 0x1 ;  /* 0x0000002804067c11 */ /* 0x040fe2000f8e08ff */
[C---:B------:R-:W-:Y:S01]  /*5790*/  IMAD.SHL.U32 R5, R3.reuse, 0x4, RZ ;  /* 0x0000000403057824 */ /* 0x040fe200078e00ff */
[C---:B------:R-:W-:Y:S01]  /*57a0*/  IADD3 R12, P0, R4.reuse, UR4, RZ ;  /* 0x00000004040c7c10 */ /* 0x040fe2000ff1e0ff */
[----:B------:R-:W-:Y:S01]  /*57b0*/  ULDC.64 UR8, c[0x0][0x310] ;  /* 0x0000c40000087ab9 */ /* 0x000fe20000000a00 */
[----:B------:R-:W-:Y:S01]  /*57c0*/  ISETP.NE.AND P3, PT, RZ, UR6, PT ;  /* 0x00000006ff007c0c */ /* 0x000fe2000bf65270 */
[----:B------:R-:W-:Y:S01]  /*57d0*/  IMAD R6, R3, -0x2, R6 ;  /* 0xfffffffe03067824 */ /* 0x000fe200078e0206 */
[----:B0--3--:R-:W-:Y:S02]  /*57e0*/  LEA.HI.X.SX32 R9, R4, UR5, 0x1, P0 ;  /* 0x0000000504097c11 */ /* 0x009fe400080f0eff */
[----:B------:R-:W-:Y:S01]  /*57f0*/  LEA R11, P0, R12, UR8, 0x2 ;  /* 0x000000080c0b7c11 */ /* 0x000fe2000f8010ff */
[----:B------:R-:W-:Y:S01]  /*5800*/  VIADD R6, R6, UR42 ;  /* 0x0000002a06067c36 */ /* 0x000fe20008000000 */
[----:B------:R-:W-:-:S02]  /*5810*/  LEA R5, R4, -R5, 0x2 ;  /* 0x8000000504057211 */ /* 0x000fc400078e10ff */
[----:B------:R-:W-:Y:S02]  /*5820*/  LEA.HI.X R12, R12, UR9, R9, 0x2, P0 ;  /* 0x000000090c0c7c11 */ /* 0x000fe400080f1409 */
[----:B------:R-:W-:-:S07]  /*5830*/  IADD3 R5, R5, UR42, RZ ;  /* 0x0000002a05057c10 */ /* 0x000fce000fffe0ff */
.L_x_675:
[----:B------:R-:W2:Y:S01]  /*5840*/  LDS R8, [R5] ;  /* 0x0000000005087984 */ /* 0x000ea20000000800 */
[----:B------:R-:W-:-:S05]  /*5850*/  VIADD R4, R4, 0x200 ;  /* 0x0000020004047836 */ /* 0x000fca0000000000 */
[----:B------:R-:W-:Y:S01]  /*5860*/  ISETP.GE.AND P0, PT, R4, UR45, PT ;  /* 0x0000002d04007c0c */ /* 0x000fe2000bf06270 */
        /* <DEDUP_REMOVED lines=24> */
[----:B------:R-:W-:Y:S01]  /*59f0*/  IADD3 R10, R6, 0x400, RZ ;  /* 0x00000400060a7810 */ /* 0x000fe20007ffe0ff */
[----:B------:R-:W-:Y:S02]  /*5a00*/  IMAD.X R12, RZ, RZ, R9, P1 ;  /* 0x000000ffff0c7224 */ /* 0x000fe400008e0609 */
[----:B------:R-:W-:Y:S04]  /*5a10*/  @P3 STG.E desc[UR36][R8.64+0x400], R21 ;  /* 0x0004001508003986 */ /* 0x000fe8000c101924 */
[----:B------:R-:W-:Y:S04]  /*5a20*/  @P3 STG.E desc[UR36][R8.64+0x600], R23 ;  /* 0x0006001708003986 */ /* 0x000fe8000c101924 */
[----:B------:R0:W-:Y:S02]  /*5a30*/  STS.U16 [R6+0x300], R22 ;  /* 0x0003001606007388 */ /* 0x0001e40000000400 */
[----:B0-----:R-:W-:Y:S01]  /*5a40*/  IMAD.MOV.U32 R6, RZ, RZ, R10 ;  /* 0x000000ffff067224 */ /* 0x001fe200078e000a */
[----:B------:R-:W-:Y:S06]  /*5a50*/  @!P0 BRA `(.L_x_675) ;  /* 0xfffffffc00788947 */ /* 0x000fec000383ffff */
.L_x_671:
[----:B------:R-:W-:Y:S05]  /*5a60*/  BSYNC B0 ;  /* 0x0000000000007941 */ /* 0x000fea0003800000 */
.L_x_670:
[----:B------:R-:W-:Y:S01]  /*5a70*/  USHF.R.S32.HI UR4, URZ, 0x1f, UR44 ;  /* 0x0000001f3f047899 */ /* 0x000fe2000801142c */
[----:B------:R-:W5:Y:S01]  /*5a80*/  S2UR UR6, SR_CgaCtaId ;  /* 0x00000000000679c3 */ /* 0x000f620000008800 */
[-C--:B------:R-:W-:Y:S01]  /*5a90*/  LEA.HI R7, R7, R16.reuse, RZ, 0x4 ;  /* 0x0000001007077211 */ /* 0x080fe200078f20ff */
[----:B------:R-:W-:Y:S01]  /*5aa0*/  ULDC UR8, c[0x0][0x29c] ;  /* 0x0000a70000087ab9 */ /* 0x000fe20000000800 */
[----:B------:R-:W-:Y:S01]  /*5ab0*/  ULEA.HI UR4, UR4, UR44, URZ, 0x3 ;  /* 0x0000002c04047291 */ /* 0x000fe2000f8f183f */
[----:B------:R-:W-:Y:S01]  /*5ac0*/  BSSY B0, `(.L_x_676) ;  /* 0x0000021000007945 */ /* 0x000fe20003800000 */
[----:B------:R-:W-:Y:S01]  /*5ad0*/  SHF.R.S32.HI R24, RZ, 0x4, R7 ;  /* 0x00000004ff187819 */ /* 0x000fe20000011407 */
[----:B------:R-:W-:Y:S01]  /*5ae0*/  UMOV UR5, 0x400 ;  /* 0x0000040000057882 */ /* 0x000fe20000000000 */
[----:B------:R-:W-:Y:S01]  /*5af0*/  ULOP3.LUT UR4, UR4, 0xfffffff8, URZ, 0xc0, !UPT ;  /* 0xfffffff804047892 */ /* 0x000fe2000f8ec03f */
[----:B------:R-:W-:Y:S01]  /*5b00*/  LOP3.LUT R5, R7, 0xfffffff0, RZ, 0xc0, !PT ;  /* 0xfffffff007057812 */ /* 0x000fe200078ec0ff */
[----:B------:R-:W-:Y:S01]  /*5b10*/  UIADD3 UR5, UR5, 0x120, URZ ;  /* 0x0000012005057890 */ /* 0x000fe2000fffe03f */
[----:B------:R-:W-:Y:S01]  /*5b20*/  CS2R R22, SRZ ;  /* 0x0000000000167805 */ /* 0x000fe2000001ff00 */
[----:B------:R-:W-:Y:S01]  /*5b30*/  UIADD3 UR4, UR44, -UR4, URZ ;  /* 0x800000042c047290 */ /* 0x000fe2000fffe03f */
[----:B------:R-:W-:Y:S01]  /*5b40*/  IADD3 R5, -R5, R16, RZ ;  /* 0x0000001005057210 */ /* 0x000fe20007ffe1ff */
[----:B------:R-:W-:Y:S01]  /*5b50*/  ULDC UR7, c[0x0][0x284] ;  /* 0x0000a10000077ab9 */ /* 0x000fe20000000800 */
[----:B------:R-:W-:Y:S01]  /*5b60*/  CS2R R20, SRZ ;  /* 0x0000000000147805 */ /* 0x000fe2000001ff00 */
[----:B------:R-:W-:Y:S01]  /*5b70*/  IMAD.U32 R26, RZ, RZ, UR7 ;  /* 0x00000007ff1a7e24 */ /* 0x000fe2000f8e00ff */
[----:B------:R-:W-:-:S02]  /*5b80*/  SHF.L.U32 R25, R5, 0x3, RZ ;  /* 0x0000000305197819 */ /* 0x000fc400000006ff */
[----:B------:R-:W-:-:S03]  /*5b90*/  ISETP.NE.AND P1, PT, R24, UR4, PT ;  /* 0x0000000418007c0c */ /* 0x000fc6000bf25270 */
[--C-:B------:R-:W-:Y:S01]  /*5ba0*/  IMAD R26, R26, UR41, R25.reuse ;  /* 0x000000291a1a7c24 */ /* 0x100fe2000f8e0219 */
[----:B------:R-:W-:Y:S01]  /*5bb0*/  ISETP.NE.OR P0, PT, RZ, UR8, P1 ;  /* 0x00000008ff007c0c */ /* 0x000fe20008f05670 */
[----:B------:R-:W-:Y:S01]  /*5bc0*/  IMAD R32, R0, UR7, R25 ;  /* 0x0000000700207c24 */ /* 0x000fe2000f8e0219 */
[----:B-----5:R-:W-:Y:S02]  /*5bd0*/  ULEA UR5, UR6, UR5, 0x18 ;  /* 0x0000000506057291 */ /* 0x020fe4000f8ec03f */
[----:B------:R-:W-:Y:S02]  /*5be0*/  SHF.R.S32.HI R27, RZ, 0x1f, R26 ;  /* 0x0000001fff1b7819 */ /* 0x000fe4000001141a */
[----:B----4-:R-:W-:Y:S02]  /*5bf0*/  SHF.R.S32.HI R30, RZ, 0x1f, R32 ;  /* 0x0000001fff1e7819 */ /* 0x010fe40000011420 */
[----:B------:R-:W-:-:S05]  /*5c00*/  LEA R31, R5, UR5, 0x4 ;  /* 0x00000005051f7c11 */ /* 0x000fca000f8e20ff */
[----:B------:R-:W-:Y:S05]  /*5c10*/  @P0 BRA `(.L_x_677) ;  /* 0x00000000002c0947 */ /* 0x000fea0003800000 */
[----:B------:R-:W-:Y:S01]  /*5c20*/  ULDC.64 UR4, c[0x0][0x240] ;  /* 0x0000900000047ab9 */ /* 0x000fe20000000a00 */
[----:B------:R-:W-:Y:S01]  /*5c30*/  IMAD.MOV.U32 R23, RZ, RZ, RZ ;  /* 0x000000ffff177224 */ /* 0x000fe200078e00ff */
[----:B------:R-:W-:-:S04]  /*5c40*/  ISETP.NE.U32.AND P0, PT, RZ, UR4, PT ;  /* 0x00000004ff007c0c */ /* 0x000fc8000bf05070 */
[----:B------:R-:W-:-:S13]  /*5c50*/  ISETP.NE.AND.EX P0, PT, RZ, UR5, PT, P0 ;  /* 0x00000005ff007c0c */ /* 0x000fda000bf05300 */
[----:B------:R-:W-:Y:S05]  /*5c60*/  @!P0 BRA `(.L_x_678) ;  /* 0x0000000000148947 */ /* 0x000fea0003800000 */
[----:B------:R-:W4:Y:S01]  /*5c70*/  LDC.64 R20, c[0x0][0x240] ;  /* 0x00009000ff147b82 */ /* 0x000f220000000a00 */
[----:B------:R-:W-:-:S05]  /*5c80*/  MOV R0, UR43 ;  /* 0x0000002b00007c02 */ /* 0x000fca0008000f00 */
[----:B------:R-:W-:-:S04]  /*5c90*/  IMAD R5, R0, 0x80, R25 ;  /* 0x0000008000057824 */ /* 0x000fc800078e0219 */
[----:B----4-:R-:W-:-:S06]  /*5ca0*/  IMAD.WIDE R20, R5, 0x2, R20 ;  /* 0x0000000205147825 */ /* 0x010fcc00078e0214 */
[----:B------:R-:W5:Y:S02]  /*5cb0*/  LDG.E.128 R20, desc[UR36][R20.64] ;  /* 0x0000002414147981 */ /* 0x000f64000c1e1d00 */
.L_x_678:
[----:B-----5:R4:W-:Y:S02]  /*5cc0*/  STS.128 [R31], R20 ;  /* 0x000000141f007388 */ /* 0x0209e40000000c00 */
.L_x_677:
[----:B------:R-:W-:Y:S05]  /*5cd0*/  BSYNC B0 ;  /* 0x0000000000007941 */ /* 0x000fea0003800000 */
.L_x_676:
[C---:B------:R-:W-:Y:S01]  /*5ce0*/  IADD3 R33, R24.reuse, R3, RZ ;  /* 0x0000000318217210 */ /* 0x040fe20007ffe0ff */
[----:B------:R-:W-:Y:S01]  /*5cf0*/  ULDC.64 UR4, c[0x0][0x250] ;  /* 0x0000940000047ab9 */ /* 0x000fe20000000a00 */
[----:B------:R-:W-:Y:S01]  /*5d00*/  UISETP.LT.AND UP0, UPT, UR44, UR7, UPT ;  /* 0x000000072c00728c */ /* 0x000fe2000bf01270 */
[----:B------:R-:W-:Y:S01]  /*5d10*/  MOV R28, UR4 ;  /* 0x00000004001c7c02 */ /* 0x000fe20008000f00 */
[----:B------:R-:W-:Y:S01]  /*5d20*/  IMAD.U32 R29, RZ, RZ, UR5 ;  /* 0x00000005ff1d7e24 */ /* 0x000fe2000f8e00ff */
[----:B------:R-:W-:Y:S01]  /*5d30*/  BSSY B0, `(.L_x_679) ;  /* 0x00000a0000007945 */ /* 0x000fe20003800000 */
[----:B------:R-:W-:Y:S01]  /*5d40*/  IMAD.SHL.U32 R5, R33, 0x80, RZ ;  /* 0x0000008021057824 */ /* 0x000fe200078e00ff */
[----:B------:R-:W-:Y:S01]  /*5d50*/  USEL UR6, UR44, UR7, UP0 ;  /* 0x000000072c067287 */ /* 0x000fe20008000000 */
[----:B------:R-:W-:Y:S01]  /*5d60*/  HFMA2.MMA R43, -RZ, RZ, 0, 0 ;  /* 0x00000000ff2b7435 */ /* 0x000fe200000001ff */
[----:B------:R-:W-:Y:S02]  /*5d70*/  LEA R42, R24, UR46, 0x1 ;  /* 0x0000002e182a7c11 */ /* 0x000fe4000f8e08ff */
[----:B------:R-:W-:-:S02]  /*5d80*/  CS2R R40, SRZ ;  /* 0x0000000000287805 */ /* 0x000fc4000001ff00 */
[----:B------:R-:W-:Y:S02]  /*5d90*/  SHF.R.S32.HI R6, RZ, 0x1f, R5 ;  /* 0x0000001fff067819 */ /* 0x000fe40000011405 */
[----:B------:R-:W-:Y:S01]  /*5da0*/  CS2R R38, SRZ ;  /* 0x0000000000267805 */ /* 0x000fe2000001ff00 */
[----:B------:R-:W-:Y:S01]  /*5db0*/  BAR.SYNC.DEFER_BLOCKING 0x0 ;  /* 0x0000000000007b1d */ /* 0x000fe20000010000 */
[----:B------:R-:W-:Y:S02]  /*5dc0*/  IADD3 R0, P0, R26, R5, RZ ;  /* 0x000000051a007210 */ /* 0x000fe40007f1e0ff */
[----:B------:R-:W-:Y:S02]  /*5dd0*/  CS2R R36, SRZ ;  /* 0x0000000000247805 */ /* 0x000fe4000001ff00 */
[----:B------:R-:W-:Y:S02]  /*5de0*/  IADD3.X R4, R27, R6, RZ, P0, !PT ;  /* 0x000000061b047210 */ /* 0x000fe400007fe4ff */
[----:B------:R-:W-:-:S04]  /*5df0*/  LEA R34, P0, R0, R28, 0x1 ;  /* 0x0000001c00227211 */ /* 0x000fc800078008ff */
[----:B------:R-:W-:Y:S01]  /*5e00*/  LEA.HI.X R35, R0, R29, R4, 0x1, P0 ;  /* 0x0000001d00237211 */ /* 0x000fe200000f0c04 */
[----:B------:R-:W-:Y:S01]  /*5e10*/  IMAD.MOV.U32 R0, RZ, RZ, RZ ;  /* 0x000000ffff007224 */ /* 0x000fe200078e00ff */
[----:B------:R-:W-:-:S13]  /*5e20*/  ISETP.GE.AND P0, PT, R33, UR6, PT ;  /* 0x0000000621007c0c */ /* 0x000fda000bf06270 */
[----:B------:R-:W-:Y:S05]  /*5e30*/  @P0 BRA `(.L_x_680) ;  /* 0x00000008003c0947 */ /* 0x000fea0003800000 */
[----:B------:R-:W5:Y:S01]  /*5e40*/  LDC R0, c[0x0][0x288] ;  /* 0x0000a200ff007b82 */ /* 0x000f620000000800 */
[----:B------:R-:W-:Y:S01]  /*5e50*/  ULOP3.LUT UR5, URZ, UR7, URZ, 0x33, !UPT ;  /* 0x000000073f057292 */ /* 0x000fe2000f8e333f */
[----:B------:R-:W-:Y:S01]  /*5e60*/  BSSY B1, `(.L_x_681) ;  /* 0x0000039000017945 */ /* 0x000fe20003800000 */
[----:B------:R-:W-:Y:S01]  /*5e70*/  UIADD3 UR4, -UR45, URZ, URZ ;  /* 0x0000003f2d047290 */ /* 0x000fe2000fffe13f */
[----:B------:R-:W-:Y:S01]  /*5e80*/  CS2R R36, SRZ ;  /* 0x0000000000247805 */ /* 0x000fe2000001ff00 */
[----:B------:R-:W-:Y:S01]  /*5e90*/  IMAD.MOV.U32 R50, RZ, RZ, R33 ;  /* 0x000000ffff327224 */ /* 0x000fe200078e0021 */
[----:B------:R-:W-:Y:S01]  /*5ea0*/  CS2R R38, SRZ ;  /* 0x0000000000267805 */ /* 0x000fe2000001ff00 */
[----:B------:R-:W-:Y:S01]  /*5eb0*/  UISETP.LT.AND UP0, UPT, UR5, UR4, UPT ;  /* 0x000000040500728c */ /* 0x000fe2000bf01270 */
[----:B------:R-:W0:Y:S01]  /*5ec0*/  LDC.64 R44, c[0x0][0x2e8] ;  /* 0x0000ba00ff2c7b82 */ /* 0x000e220000000a00 */
[----:B------:R-:W-:Y:S02]  /*5ed0*/  CS2R R40, SRZ ;  /* 0x0000000000287805 */ /* 0x000fe4000001ff00 */
[----:B------:R-:W-:Y:S01]  /*5ee0*/  MOV R43, RZ ;  /* 0x000000ff002b7202 */ /* 0x000fe20000000f00 */
[----:B------:R-:W-:Y:S01]  /*5ef0*/  USEL UR4, UR5, UR4, !UP0 ;  /* 0x0000000405047287 */ /* 0x000fe2000c000000 */
[----:B-----5:R-:W-:Y:S01]  /*5f00*/  IMAD R4, R17, R0, UR43 ;  /* 0x0000002b11047e24 */ /* 0x020fe2000f8e0200 */
[----:B------:R-:W-:-:S03]  /*5f10*/  IADD3 R0, -R3, -0x2, -R24 ;  /* 0xfffffffe03007810 */ /* 0x000fc60007ffe918 */
[----:B------:R-:W-:Y:S01]  /*5f20*/  IMAD R7, R4, 0x80, R25 ;  /* 0x0000008004077824 */ /* 0x000fe200078e0219 */
[----:B------:R-:W-:Y:S01]  /*5f30*/  IADD3 R4, R0, -UR4, RZ ;  /* 0x8000000400047c10 */ /* 0x000fe2000fffe0ff */
[----:B------:R-:W-:Y:S02]  /*5f40*/  IMAD.MOV.U32 R0, RZ, RZ, RZ ;  /* 0x000000ffff007224 */ /* 0x000fe400078e00ff */
[----:B0-----:R-:W-:Y:S01]  /*5f50*/  IMAD.WIDE R44, R7, 0x2, R44 ;  /* 0x00000002072c7825 */ /* 0x001fe200078e022c */
[----:B------:R-:W-:-:S13]  /*5f60*/  LOP3.LUT P0, RZ, R4, 0x8, RZ, 0xc0, !PT ;  /* 0x0000000804ff7812 */ /* 0x000fda000780c0ff */
[----:B------:R-:W-:Y:S05]  /*5f70*/  @P0 BRA `(.L_x_682) ;  /* 0x00000000009c0947 */ /* 0x000fea0003800000 */
[----:B------:R-:W-:Y:S01]  /*5f80*/  IADD3 R5, P0, R32, R5, RZ ;  /* 0x0000000520057210 */ /* 0x000fe20007f1e0ff */
[----:B------:R-:W0:Y:S03]  /*5f90*/  LDS.U16 R0, [R42] ;  /* 0x000000002a007984 */ /* 0x000e260000000400 */
[----:B------:R-:W-:Y:S02]  /*5fa0*/  IADD3.X R6, R30, R6, RZ, P0, !PT ;  /* 0x000000061e067210 */ /* 0x000fe400007fe4ff */
[----:B------:R-:W-:-:S04]  /*5fb0*/  LEA R36, P0, R5, R28, 0x1 ;  /* 0x0000001c05247211 */ /* 0x000fc800078008ff */
[----:B------:R-:W-:-:S06]  /*5fc0*/  LEA.HI.X R37, R5, R29, R6, 0x1, P0 ;  /* 0x0000001d05257211 */ /* 0x000fcc00000f0c06 */
[----:B------:R-:W5:Y:S01]  /*5fd0*/  LDG.E.128 R36, desc[UR36][R36.64] ;  /* 0x0000002424247981 */ /* 0x000f62000c1e1d00 */
[----:B------:R-:W-:-:S06]  /*5fe0*/  UISETP.NE.AND UP0, UPT, UR8, URZ, UPT ;  /* 0x0000003f0800728c */ /* 0x000fcc000bf05270 */
[----:B------:R-:W-:Y:S01]  /*5ff0*/  PLOP3.LUT P2, PT, PT, PT, UP0, 0x80, 0x0 ;  /* 0x000000000000781c */ /* 0x000fe20003f4f008 */
[----:B0-----:R-:W-:-:S12]  /*6000*/  HADD2.F32 R0, -RZ, R0.H0_H0 ;  /* 0x20000000ff007230 */ /* 0x001fd80000004100 */
[----:B------:R-:W-:Y:S05]  /*6010*/  @P2 BRA `(.L_x_683) ;  /* 0x0000000000302947 */ /* 0x000fea0003800000 */
[----:B------:R-:W-:Y:S01]  /*6020*/  ISETP.NE.AND P3, PT, R18, RZ, PT ;  /* 0x000000ff1200720c */ /* 0x000fe20003f65270 */
[----:B---3--:R-:W0:-:S12]  /*6030*/  LDS.128 R8, [R31] ;  /* 0x000000001f087984 */ /* 0x008e180000000c00 */
[----:B-12---:R-:W2:Y:S01]  /*6040*/  @P3 LDG.E.128 R12, desc[UR36][R44.64] ;  /* 0x000000242c0c3981 */ /* 0x006ea2000c1e1d00 */
        /* <DEDUP_REMOVED lines=9> */
.L_x_683:
[--C-:B-----5:R-:W-:Y:S02]  /*60e0*/  HADD2.F32 R41, -RZ, R36.reuse.H0_H0 ;  /* 0x20000024ff297230 */ /* 0x120fe40000004100 */
[----:B------:R-:W-:Y:S02]  /*60f0*/  HADD2.F32 R5, -RZ, R36.H1_H1 ;  /* 0x30000024ff057230 */ /* 0x000fe40000004100 */
[--C-:B------:R-:W-:Y:S02]  /*6100*/  HADD2.F32 R7, -RZ, R37.reuse.H0_H0 ;  /* 0x20000025ff077230 */ /* 0x100fe40000004100 */
[C---:B0-----:R-:W-:Y:S01]  /*6110*/  FFMA.FTZ R36, R0.reuse, R41, RZ ;  /* 0x0000002900247223 */ /* 0x041fe200000100ff */
[----:B---3--:R-:W-:Y:S02]  /*6120*/  HADD2.F32 R9, -RZ, R37.H1_H1 ;  /* 0x30000025ff097230 */ /* 0x008fe40000004100 */
[--C-:B------:R-:W-:Y:S02]  /*6130*/  HADD2.F32 R11, -RZ, R38.reuse.H0_H0 ;  /* 0x20000026ff0b7230 */ /* 0x100fe40000004100 */
[----:B------:R-:W-:Y:S01]  /*6140*/  FFMA.FTZ R37, R0, R7, RZ ;  /* 0x0000000700257223 */ /* 0x000fe200000100ff */
[----:B--2---:R-:W-:-:S02]  /*6150*/  HADD2.F32 R13, -RZ, R38.H1_H1 ;  /* 0x30000026ff0d7230 */ /* 0x004fc40000004100 */
[C---:B------:R-:W-:Y:S01]  /*6160*/  FFMA.FTZ R40, R0.reuse, R9, RZ ;  /* 0x0000000900287223 */ /* 0x040fe200000100ff */
[--C-:B------:R-:W-:Y:S02]  /*6170*/  HADD2.F32 R15, -RZ, R39.reuse.H0_H0 ;  /* 0x20000027ff0f7230 */ /* 0x100fe40000004100 */
[C---:B------:R-:W-:Y:S01]  /*6180*/  FFMA.FTZ R38, R0.reuse, R11, RZ ;  /* 0x0000000b00267223 */ /* 0x040fe200000100ff */
[----:B------:R-:W-:Y:S02]  /*6190*/  HADD2.F32 R19, -RZ, R39.H1_H1 ;  /* 0x30000027ff137230 */ /* 0x000fe40000004100 */
[C---:B------:R-:W-:Y:S01]  /*61a0*/  FFMA.FTZ R39, R0.reuse, R5, RZ ;  /* 0x0000000500277223 */ /* 0x040fe200000100ff */
[C---:B------:R-:W-:Y:S01]  /*61b0*/  FFMA.FTZ R43, R0.reuse, R13, RZ ;  /* 0x0000000d002b7223 */ /* 0x040fe200000100ff */
[C---:B------:R-:W-:Y:S01]  /*61c0*/  FFMA.FTZ R41, R0.reuse, R15, RZ ;  /* 0x0000000f00297223 */ /* 0x040fe200000100ff */
[----:B------:R-:W-:Y:S02]  /*61d0*/  VIADD R50, R33, 0x8 ;  /* 0x0000000821327836 */ /* 0x000fe40000000000 */
[----:B------:R-:W-:-:S07]  /*61e0*/  FFMA.FTZ R0, R0, R19, RZ ;  /* 0x0000001300007223 */ /* 0x000fce00000100ff */
.L_x_682:
[----:B------:R-:W-:Y:S05]  /*61f0*/  BSYNC B1 ;  /* 0x0000000000017941 */ /* 0x000fea0003800000 */
.L_x_681:
[----:B------:R-:W-:-:S13]  /*6200*/  LOP3.LUT P0, RZ, R4, 0xfffffff8, RZ, 0xc0, !PT ;  /* 0xfffffff804ff7812 */ /* 0x000fda000780c0ff */
[----:B------:R-:W-:Y:S05]  /*6210*/  @!P0 BRA `(.L_x_680) ;  /* 0x0000000400448947 */ /* 0x000fea0003800000 */
[----:B------:R-:W0:Y:S01]  /*6220*/  LDC.64 R28, c[0x0][0x250] ;  /* 0x00009400ff1c7b82 */ /* 0x000e220000000a00 */
[----:B------:R-:W-:-:S06]  /*6230*/  UISETP.NE.AND UP0, UPT, UR8, URZ, UPT ;  /* 0x0000003f0800728c */ /* 0x000fcc000bf05270 */
[----:B------:R-:W-:-:S13]  /*6240*/  PLOP3.LUT P2, PT, PT, PT, UP0, 0x80, 0x0 ;  /* 0x000000000000781c */ /* 0x000fda0003f4f008 */
.L_x_686:
[----:B------:R-:W-:Y:S02]  /*6250*/  SHF.L.U32 R5, R50, 0x7, RZ ;  /* 0x0000000732057819 */ /* 0x000fe400000006ff */
[----:B------:R-:W-:Y:S02]  /*6260*/  ISETP.NE.AND P4, PT, R18, RZ, PT ;  /* 0x000000ff1200720c */ /* 0x000fe40003f85270 */
[----:B------:R-:W-:Y:S02]  /*6270*/  SHF.R.S32.HI R4, RZ, 0x1f, R5 ;  /* 0x0000001fff047819 */ /* 0x000fe40000011405 */
[-C--:B------:R-:W-:Y:S02]  /*6280*/  IADD3 R6, P0, R32, R5.reuse, RZ ;  /* 0x0000000520067210 */ /* 0x080fe40007f1e0ff */
[----:B------:R-:W-:-:S03]  /*6290*/  IADD3 R5, P3, R26, R5, RZ ;  /* 0x000000051a057210 */ /* 0x000fc60007f7e0ff */
[----:B------:R-:W-:Y:S01]  /*62a0*/  IMAD.X R7, R30, 0x1, R4, P0 ;  /* 0x000000011e077824 */ /* 0x000fe200000e0604 */
[C---:B0-----:R-:W-:Y:S02]  /*62b0*/  LEA R48, P0, R6.reuse, R28, 0x1 ;  /* 0x0000001c06307211 */ /* 0x041fe400078008ff */
[----:B------:R-:W-:Y:S02]  /*62c0*/  IADD3.X R4, R27, R4, RZ, P3, !PT ;  /* 0x000000041b047210 */ /* 0x000fe40001ffe4ff */
[C---:B------:R-:W-:Y:S02]  /*62d0*/  LEA R46, P3, R5.reuse, R28, 0x1 ;  /* 0x0000001c052e7211 */ /* 0x040fe400078608ff */
[-C--:B------:R-:W-:Y:S02]  /*62e0*/  LEA.HI.X R49, R6, R29.reuse, R7, 0x1, P0 ;  /* 0x0000001d06317211 */ /* 0x080fe400000f0c07 */
[----:B------:R-:W-:-:S03]  /*62f0*/  LEA.HI.X R47, R5, R29, R4, 0x1, P3 ;  /* 0x0000001d052f7211 */ /* 0x000fc600018f0c04 */
[----:B------:R0:W5:Y:S01]  /*6300*/  LDG.E.128 R4, desc[UR36][R48.64] ;  /* 0x0000002430047981 */ /* 0x000162000c1e1d00 */
[----:B------:R-:W-:Y:S05]  /*6310*/  @P2 BRA `(.L_x_684) ;  /* 0x00000000002c2947 */ /* 0x000fea0003800000 */
[----:B---3--:R-:W3:Y:S04]  /*6320*/  @P4 LDG.E.128 R8, desc[UR36][R44.64] ;  /* 0x000000242c084981 */ /* 0x008ee8000c1e1d00 */
[----:B-12---:R-:W1:Y:S02]  /*6330*/  LDS.128 R12, [R31] ;  /* 0x000000001f0c7984 */ /* 0x006e640000000c00 */
        /* <DEDUP_REMOVED lines=9> */
.L_x_684:
[----:B------:R-:W-:Y:S01]  /*63d0*/  IMAD.IADD R12, R50, 0x1, -R3 ;  /* 0x00000001320c7824 */ /* 0x000fe200078e0a03 */
[----:B---3--:R0:W5:Y:S02]  /*63e0*/  LDG.E.128 R8, desc[UR36][R48.64+0x800] ;  /* 0x0008002430087981 */ /* 0x008164000c1e1d00 */
[--C-:B-1---5:R-:W-:Y:S02]  /*63f0*/  HADD2.F32 R14, -RZ, R5.reuse.H0_H0 ;  /* 0x20000005ff0e7230 */ /* 0x122fe40000004100 */
[--C-:B------:R-:W-:Y:S01]  /*6400*/  HADD2.F32 R15, -RZ, R6.reuse.H0_H0 ;  /* 0x20000006ff0f7230 */ /* 0x100fe20000004100 */
[----:B------:R-:W-:Y:S01]  /*6410*/  LEA R19, R12, UR46, 0x1 ;  /* 0x0000002e0c137c11 */ /* 0x000fe2000f8e08ff */
[----:B------:R-:W-:Y:S02]  /*6420*/  HADD2.F32 R5, -RZ, R5.H1_H1 ;  /* 0x30000005ff057230 */ /* 0x000fe40000004100 */
[----:B------:R-:W-:Y:S02]  /*6430*/  HADD2.F32 R6, -RZ, R6.H1_H1 ;  /* 0x30000006ff067230 */ /* 0x000fe40000004100 */
[----:B------:R-:W2:Y:S01]  /*6440*/  LDS.U16 R12, [R19] ;  /* 0x00000000130c7984 */ /* 0x000ea20000000400 */
[----:B0-----:R-:W-:-:S02]  /*6450*/  HADD2.F32 R48, -RZ, R7.H0_H0 ;  /* 0x20000007ff307230 */ /* 0x001fc40000004100 */
[----:B------:R-:W-:Y:S02]  /*6460*/  HADD2.F32 R7, -RZ, R7.H1_H1 ;  /* 0x30000007ff077230 */ /* 0x000fe40000004100 */
[----:B--2---:R-:W-:Y:S02]  /*6470*/  HADD2.F32 R13, -RZ, R12.H0_H0 ;  /* 0x2000000cff0d7230 */ /* 0x004fe40000004100 */
[--C-:B------:R-:W-:Y:S02]  /*6480*/  HADD2.F32 R12, -RZ, R4.reuse.H0_H0 ;  /* 0x20000004ff0c7230 */ /* 0x100fe40000004100 */
        /* <DEDUP_REMOVED lines=21> */
.L_x_685:
[----:B------:R-:W1:Y:S01]  /*65e0*/  LDS.U16 R0, [R19+0x10] ;  /* 0x0000100013007984 */ /* 0x000e620000000400 */
[----:B------:R-:W-:Y:S01]  /*65f0*/  IADD3 R50, R50, 0x10, RZ ;  /* 0x0000001032327810 */ /* 0x000fe20007ffe0ff */
[--C-:B------:R-:W-:Y:S02]  /*6600*/  HADD2.F32 R37, -RZ, R9.reuse.H0_H0 ;  /* 0x20000009ff257230 */ /* 0x100fe40000004100 */
[--C-:B------:R-:W-:Y:S01]  /*6610*/  HADD2.F32 R5, -RZ, R8.reuse.H0_H0 ;  /* 0x20000008ff057230 */ /* 0x100fe20000004100 */
[----:B------:R-:W-:Y:S01]  /*6620*/  ISETP.GE.AND P0, PT, R50, UR6, PT ;  /* 0x0000000632007c0c */ /* 0x000fe2000bf06270 */
[----:B------:R-:W-:Y:S02]  /*6630*/  HADD2.F32 R39, -RZ, R8.H1_H1 ;  /* 0x30000008ff277230 */ /* 0x000fe40000004100 */
        /* <DEDUP_REMOVED lines=15> */
.L_x_680:
[----:B------:R-:W-:Y:S05]  /*6730*/  BSYNC B0 ;  /* 0x0000000000007941 */ /* 0x000fea0003800000 */
.L_x_679:
[----:B------:R-:W-:Y:S01]  /*6740*/  ISETP.GE.AND P0, PT, R33, UR44, PT ;  /* 0x0000002c21007c0c */ /* 0x000fe2000bf06270 */
[----:B------:R-:W-:Y:S01]  /*6750*/  ULDC UR5, c[0x0][0x29c] ;  /* 0x0000a70000057ab9 */ /* 0x000fe20000000800 */
[----:B------:R-:W-:Y:S01]  /*6760*/  ULDC.64 UR6, c[0x0][0x250] ;  /* 0x0000940000067ab9 */ /* 0x000fe20000000a00 */
[----:B------:R-:W-:Y:S10]  /*6770*/  BSSY B0, `(.L_x_687) ;  /* 0x00000ea000007945 */ /* 0x000ff40003800000 */
[----:B------:R-:W-:Y:S05]  /*6780*/  @P0 BRA `(.L_x_688) ;  /* 0x0000000c00a00947 */ /* 0x000fea0003800000 */
[----:B------:R-:W5:Y:S01]  /*6790*/  LDC R6, c[0x0][0x288] ;  /* 0x0000a200ff067b82 */ /* 0x000f620000000800 */
[----:B------:R-:W-:Y:S01]  /*67a0*/  IMAD.U32 R5, RZ, RZ, UR45 ;  /* 0x0000002dff057e24 */ /* 0x000fe2000f8e00ff */
[----:B------:R-:W-:Y:S04]  /*67b0*/  BSSY B1, `(.L_x_689) ;  /* 0x000004d000017945 */ /* 0x000fe80003800000 */
[----:B------:R-:W-:Y:S02]  /*67c0*/  IADD3 R4, -R24, -0x2, R5 ;  /* 0xfffffffe18047810 */ /* 0x000fe40007ffe105 */
[----:B------:R-:W0:Y:S02]  /*67d0*/  LDC.64 R44, c[0x0][0x2e8] ;  /* 0x0000ba00ff2c7b82 */ /* 0x000e240000000a00 */
[----:B------:R-:W-:-:S04]  /*67e0*/  IADD3 R19, R4, -R3, RZ ;  /* 0x8000000304137210 */ /* 0x000fc80007ffe0ff */
[----:B------:R-:W-:Y:S01]  /*67f0*/  LOP3.LUT P0, RZ, R19, 0x8, RZ, 0xc0, !PT ;  /* 0x0000000813ff7812 */ /* 0x000fe2000780c0ff */
[----:B-----5:R-:W-:-:S04]  /*6800*/  IMAD R6, R17, R6, UR43 ;  /* 0x0000002b11067e24 */ /* 0x020fc8000f8e0206 */
[----:B------:R-:W-:-:S04]  /*6810*/  IMAD R5, R6, 0x80, R25 ;  /* 0x0000008006057824 */ /* 0x000fc800078e0219 */
[----:B0-----:R-:W-:-:S04]  /*6820*/  IMAD.WIDE R44, R5, 0x2, R44 ;  /* 0x00000002052c7825 */ /* 0x001fc800078e022c */
[----:B------:R-:W-:Y:S05]  /*6830*/  @P0 BRA `(.L_x_690) ;  /* 0x0000000400100947 */ /* 0x000fea0003800000 */
[----:B------:R-:W0:Y:S01]  /*6840*/  LDC R6, c[0x0][0x284] ;  /* 0x0000a100ff067b82 */ /* 0x000e220000000800 */
[----:B------:R-:W-:Y:S01]  /*6850*/  BSSY B2, `(.L_x_691) ;  /* 0x0000041000027945 */ /* 0x000fe20003800000 */
[----:B0-----:R-:W-:-:S13]  /*6860*/  ISETP.GE.AND P0, PT, R33, R6, PT ;  /* 0x000000062100720c */ /* 0x001fda0003f06270 */
[----:B------:R-:W-:Y:S05]  /*6870*/  @!P0 BRA `(.L_x_692) ;  /* 0x0000000000f88947 */ /* 0x000fea0003800000 */
[----:B------:R-:W-:Y:S01]  /*6880*/  IABS R7, R6 ;  /* 0x0000000600077213 */ /* 0x000fe20000000000 */
[----:B------:R-:W0:Y:S01]  /*6890*/  LDS.U16 R42, [R42] ;  /* 0x000000002a2a7984 */ /* 0x000e220000000400 */
[----:B------:R-:W-:Y:S01]  /*68a0*/  IABS R10, R33 ;  /* 0x00000021000a7213 */ /* 0x000fe20000000000 */
[----:B------:R-:W-:Y:S01]  /*68b0*/  ULDC UR4, c[0x0][0x29c] ;  /* 0x0000a70000047ab9 */ /* 0x000fe20000000800 */
[----:B---3--:R-:W3:Y:S01]  /*68c0*/  I2F.RP R8, R7 ;  /* 0x0000000700087306 */ /* 0x008ee20000209400 */
[----:B------:R-:W-:Y:S02]  /*68d0*/  ISETP.GE.AND P2, PT, R33, RZ, PT ;  /* 0x000000ff2100720c */ /* 0x000fe40003f46270 */
[----:B------:R-:W-:-:S05]  /*68e0*/  ISETP.NE.AND P3, PT, R6, RZ, PT ;  /* 0x000000ff0600720c */ /* 0x000fca0003f65270 */
[----:B---3--:R-:W3:Y:S02]  /*68f0*/  MUFU.RCP R8, R8 ;  /* 0x0000000800087308 */ /* 0x008ee40000001000 */
[----:B---3--:R-:W-:-:S06]  /*6900*/  IADD3 R9, R8, 0xffffffe, RZ ;  /* 0x0ffffffe08097810 */ /* 0x008fcc0007ffe0ff */
[----:B------:R-:W3:Y:S02]  /*6910*/  F2I.FTZ.U32.TRUNC.NTZ R5, R9 ;  /* 0x0000000900057305 */ /* 0x000ee4000021f000 */
        /* <DEDUP_REMOVED lines=14> */
[----:B------:R-:W-:-:S04]  /*6a00*/  SHF.L.U32 R5, R4, 0x7, RZ ;  /* 0x0000000704057819 */ /* 0x000fc800000006ff */
        /* <DEDUP_REMOVED lines=10> */
[----:B-12---:R-:W0:-:S12]  /*6ab0*/  LDS.128 R12, [R31] ;  /* 0x000000001f0c7984 */ /* 0x006e180000000c00 */
        /* <DEDUP_REMOVED lines=10> */
.L_x_693:
[----:B-----5:R-:W-:Y:S02]  /*6b60*/  HADD2.F32 R8, -RZ, R4.H0_H0 ;  /* 0x20000004ff087230 */ /* 0x020fe40000004100 */
[----:B------:R-:W-:Y:S02]  /*6b70*/  HADD2.F32 R10, -RZ, R5.H0_H0 ;  /* 0x20000005ff0a7230 */ /* 0x000fe40000004100 */
[----:B------:R-:W-:Y:S02]  /*6b80*/  HADD2.F32 R9, -RZ, R6.H0_H0 ;  /* 0x20000006ff097230 */ /* 0x000fe40000004100 */
[C---:B------:R-:W-:Y:S01]  /*6b90*/  FFMA.FTZ R36, R47.reuse, R8, R36 ;  /* 0x000000082f247223 */ /* 0x040fe20000010024 */
[----:B------:R-:W-:Y:S02]  /*6ba0*/  HADD2.F32 R12, -RZ, R7.H0_H0 ;  /* 0x20000007ff0c7230 */ /* 0x000fe40000004100 */
[----:B------:R-:W-:Y:S01]  /*6bb0*/  FFMA.FTZ R37, R47, R10, R37 ;  /* 0x0000000a2f257223 */ /* 0x000fe20000010025 */
[----:B0-----:R-:W-:-:S02]  /*6bc0*/  HADD2.F32 R4, -RZ, R4.H1_H1 ;  /* 0x30000004ff047230 */ /* 0x001fc40000004100 */
        /* <DEDUP_REMOVED lines=9> */
.L_x_692:
[----:B------:R-:W-:Y:S05]  /*6c60*/  BSYNC B2 ;  /* 0x0000000000027941 */ /* 0x000fea0003800000 */
.L_x_691:
[----:B------:R-:W-:-:S07]  /*6c70*/  VIADD R33, R33, 0x8 ;  /* 0x0000000821217836 */ /* 0x000fce0000000000 */
.L_x_690:
[----:B------:R-:W-:Y:S05]  /*6c80*/  BSYNC B1 ;  /* 0x0000000000017941 */ /* 0x000fea0003800000 */
.L_x_689:
[----:B------:R-:W-:-:S13]  /*6c90*/  LOP3.LUT P0, RZ, R19, 0xfffffff8, RZ, 0xc0, !PT ;  /* 0xfffffff813ff7812 */ /* 0x000fda000780c0ff */
[----:B------:R-:W-:Y:S05]  /*6ca0*/  @!P0 BRA `(.L_x_688) ;  /* 0x0000000800588947 */ /* 0x000fea0003800000 */
[C---:B------:R-:W-:Y:S02]  /*6cb0*/  LEA R4, R33.reuse, UR40, 0x1 ;  /* 0x0000002821047c11 */ /* 0x040fe4000f8e08ff */
[----:B------:R-:W-:Y:S02]  /*6cc0*/  LEA R49, R33, 0x400, 0x7 ;  /* 0x0000040021317811 */ /* 0x000fe400078e38ff */
[----:B------:R-:W-:Y:S01]  /*6cd0*/  MOV R19, RZ ;  /* 0x000000ff00137202 */ /* 0x000fe20000000f00 */
[----:B------:R-:W-:-:S04]  /*6ce0*/  IMAD R4, R3, -0x2, R4 ;  /* 0xfffffffe03047824 */ /* 0x000fc800078e0204 */
[----:B------:R-:W-:-:S07]  /*6cf0*/  VIADD R42, R4, UR42 ;  /* 0x0000002a042a7c36 */ /* 0x000fce0008000000 */
.L_x_700:
[----:B------:R-:W0:Y:S01]  /*6d00*/  LDC R48, c[0x0][0x284] ;  /* 0x0000a100ff307b82 */ /* 0x000e220000000800 */
[----:B------:R-:W-:Y:S01]  /*6d10*/  IADD3 R4, R49, -0x400, RZ ;  /* 0xfffffc0031047810 */ /* 0x000fe20007ffe0ff */
[----:B------:R-:W-:Y:S01]  /*6d20*/  IMAD.U32 R28, RZ, RZ, UR6 ;  /* 0x00000006ff1c7e24 */ /* 0x000fe2000f8e00ff */
[----:B------:R-:W-:Y:S01]  /*6d30*/  MOV R29, UR7 ;  /* 0x00000007001d7c02 */ /* 0x000fe20008000f00 */
[----:B------:R-:W-:Y:S01]  /*6d40*/  BSSY B1, `(.L_x_694) ;  /* 0x0000045000017945 */ /* 0x000fe20003800000 */
[----:B------:R-:W-:Y:S01]  /*6d50*/  IADD3 R5, P0, R26, R4, RZ ;  /* 0x000000041a057210 */ /* 0x000fe20007f1e0ff */
[----:B------:R-:W-:-:S03]  /*6d60*/  IMAD.IADD R46, R42, 0x1, R19 ;  /* 0x000000012a2e7824 */ /* 0x000fc600078e0213 */
[----:B------:R-:W-:Y:S02]  /*6d70*/  LEA.HI.X.SX32 R4, R4, R27, 0x1, P0 ;  /* 0x0000001b04047211 */ /* 0x000fe400000f0eff */
[----:B------:R-:W-:-:S04]  /*6d80*/  LEA R34, P3, R5, R28, 0x1 ;  /* 0x0000001c05227211 */ /* 0x000fc800078608ff */
[----:B------:R-:W-:Y:S02]  /*6d90*/  LEA.HI.X R35, R5, R29, R4, 0x1, P3 ;  /* 0x0000001d05237211 */ /* 0x000fe400018f0c04 */
[----:B0-----:R-:W-:-:S13]  /*6da0*/  ISETP.GE.AND P0, PT, R33, R48, PT ;  /* 0x000000302100720c */ /* 0x001fda0003f06270 */
[----:B------:R-:W-:Y:S05]  /*6db0*/  @!P0 BRA `(.L_x_695) ;  /* 0x0000000000f48947 */ /* 0x000fea0003800000 */
[----:B------:R-:W-:Y:S02]  /*6dc0*/  IABS R7, R48 ;  /* 0x0000003000077213 */ /* 0x000fe40000000000 */
[----:B------:R-:W-:Y:S02]  /*6dd0*/  IABS R10, R33 ;  /* 0x00000021000a7213 */ /* 0x000fe40000000000 */
[----:B------:R-:W0:Y:S01]  /*6de0*/  I2F.RP R6, R7 ;  /* 0x0000000700067306 */ /* 0x000e220000209400 */
[----:B------:R-:W-:Y:S02]  /*6df0*/  ISETP.GE.AND P2, PT, R33, RZ, PT ;  /* 0x000000ff2100720c */ /* 0x000fe40003f46270 */
[----:B------:R-:W-:-:S05]  /*6e00*/  ISETP.NE.AND P3, PT, R48, RZ, PT ;  /* 0x000000ff3000720c */ /* 0x000fca0003f65270 */
[----:B0-----:R-:W3:Y:S02]  /*6e10*/  MUFU.RCP R6, R6 ;  /* 0x0000000600067308 */ /* 0x001ee40000001000 */
[----:B---3--:R-:W-:-:S06]  /*6e20*/  IADD3 R8, R6, 0xffffffe, RZ ;  /* 0x0ffffffe06087810 */ /* 0x008fcc0007ffe0ff */
[----:B------:R0:W3:Y:S02]  /*6e30*/  F2I.FTZ.U32.TRUNC.NTZ R5, R8 ;  /* 0x0000000800057305 */ /* 0x0000e4000021f000 */
[----:B0-----:R-:W0:Y:S01]  /*6e40*/  LDS.U16 R8, [R46] ;  /* 0x000000002e087984 */ /* 0x001e220000000400 */
[----:B---3--:R-:W-:-:S04]  /*6e50*/  IMAD.MOV R4, RZ, RZ, -R5 ;  /* 0x000000ffff047224 */ /* 0x008fc800078e0a05 */
[----:B------:R-:W-:Y:S01]  /*6e60*/  IMAD R9, R4, R7, RZ ;  /* 0x0000000704097224 */ /* 0x000fe200078e02ff */
[----:B------:R-:W-:-:S10]  /*6e70*/  HFMA2.MMA R4, -RZ, RZ, 0, 0 ;  /* 0x00000000ff047435 */ /* 0x000fd400000001ff */
        /* <DEDUP_REMOVED lines=33> */
.L_x_696:
        /* <DEDUP_REMOVED lines=16> */
.L_x_695:
[----:B------:R-:W-:Y:S05]  /*7190*/  BSYNC B1 ;  /* 0x0000000000017941 */ /* 0x000fea0003800000 */
.L_x_694:
[----:B------:R-:W-:Y:S01]  /*71a0*/  VIADD R6, R33, 0x8 ;  /* 0x0000000821067836 */ /* 0x000fe20000000000 */
[----:B------:R-:W-:Y:S04]  /*71b0*/  BSSY B1, `(.L_x_697) ;  /* 0x0000040000017945 */ /* 0x000fe80003800000 */
[----:B------:R-:W-:-:S13]  /*71c0*/  ISETP.GE.AND P0, PT, R6, R48, PT ;  /* 0x000000300600720c */ /* 0x000fda0003f06270 */
[----:B------:R-:W-:Y:S05]  /*71d0*/  @!P0 BRA `(.L_x_698) ;  /* 0x0000000000f48947 */ /* 0x000fea0003800000 */
[----:B------:R-:W-:Y:S02]  /*71e0*/  IABS R7, R48 ;  /* 0x0000003000077213 */ /* 0x000fe40000000000 */
[----:B------:R-:W-:Y:S02]  /*71f0*/  IABS R10, R6 ;  /* 0x00000006000a7213 */ /* 0x000fe40000000000 */
[----:B---3--:R-:W0:Y:S01]  /*7200*/  I2F.RP R8, R7 ;  /* 0x0000000700087306 */ /* 0x008e220000209400 */
[----:B------:R-:W-:Y:S02]  /*7210*/  ISETP.GE.AND P2, PT, R6, RZ, PT ;  /* 0x000000ff0600720c */ /* 0x000fe40003f46270 */
[----:B------:R-:W-:-:S05]  /*7220*/  ISETP.NE.AND P3, PT, R48, RZ, PT ;  /* 0x000000ff3000720c */ /* 0x000fca0003f65270 */
[----:B0-----:R-:W0:Y:S02]  /*7230*/  MUFU.RCP R8, R8 ;  /* 0x0000000800087308 */ /* 0x001e240000001000 */
[----:B0-----:R-:W-:Y:S02]  /*7240*/  IADD3 R9, R8, 0xffffffe, RZ ;  /* 0x0ffffffe08097810 */ /* 0x001fe40007ffe0ff */
[----:B------:R-:W0:Y:S04]  /*7250*/  LDS.U16 R8, [R46+0x10] ;  /* 0x000010002e087984 */ /* 0x000e280000000400 */
        /* <DEDUP_REMOVED lines=37> */
.L_x_699:
        /* <DEDUP_REMOVED lines=16> */
.L_x_698:
[----:B------:R-:W-:Y:S05]  /*75b0*/  BSYNC B1 ;  /* 0x0000000000017941 */ /* 0x000fea0003800000 */
.L_x_697:
[----:B------:R-:W-:Y:S01]  /*75c0*/  VIADD R33, R33, 0x10 ;  /* 0x0000001021217836 */ /* 0x000fe20000000000 */
[----:B------:R-:W-:Y:S01]  /*75d0*/  IADD3 R19, R19, 0x20, RZ ;  /* 0x0000002013137810 */ /* 0x000fe20007ffe0ff */
[----:B------:R-:W-:-:S03]  /*75e0*/  VIADD R49, R49, 0x800 ;  /* 0x0000080031317836 */ /* 0x000fc60000000000 */
[----:B------:R-:W-:-:S13]  /*75f0*/  ISETP.GE.AND P0, PT, R33, UR44, PT ;  /* 0x0000002c21007c0c */ /* 0x000fda000bf06270 */
[----:B------:R-:W-:Y:S05]  /*7600*/  @!P0 BRA `(.L_x_700) ;  /* 0xfffffff400bc8947 */ /* 0x000fea000383ffff */
.L_x_688:
[----:B------:R-:W-:Y:S05]  /*7610*/  BSYNC B0 ;  /* 0x0000000000007941 */ /* 0x000fea0003800000 */
.L_x_687:
[----:B------:R-:W-:Y:S04]  /*7620*/  BSSY B0, `(.L_x_701) ;  /* 0x0000035000007945 */ /* 0x000fe80003800000 */
[----:B------:R-:W-:Y:S05]  /*7630*/  @P1 BRA `(.L_x_702) ;  /* 0x0000000000cc1947 */ /* 0x000fea0003800000 */
[----:B------:R-:W-:-:S06]  /*7640*/  USHF.L.U32 UR4, UR44, 0x7, URZ ;  /* 0x000000072c047899 */ /* 0x000fcc000800063f */
[----:B------:R-:W-:Y:S02]  /*7650*/  IADD3 R5, P0, R26, UR4, RZ ;  /* 0x000000041a057c10 */ /* 0x000fe4000ff1e0ff */
[----:B------:R-:W-:-:S04]  /*7660*/  MOV R6, UR4 ;  /* 0x0000000400067c02 */ /* 0x000fc80008000f00 */
[----:B------:R-:W-:Y:S02]  /*7670*/  LEA.HI.X.SX32 R6, R6, R27, 0x1, P0 ;  /* 0x0000001b06067211 */ /* 0x000fe400000f0eff */
[----:B------:R-:W-:-:S04]  /*7680*/  LEA R4, P0, R5, R28, 0x1 ;  /* 0x0000001c05047211 */ /* 0x000fc800078008ff */
[----:B------:R-:W-:-:S06]  /*7690*/  LEA.HI.X R5, R5, R29, R6, 0x1, P0 ;  /* 0x0000001d05057211 */ /* 0x000fcc00000f0c06 */
[----:B------:R-:W5:Y:S01]  /*76a0*/  LDG.E.128 R4, desc[UR36][R4.64] ;  /* 0x0000002404047981 */ /* 0x000f62000c1e1d00 */
[----:B------:R-:W-:Y:S01]  /*76b0*/  IADD3 R3, -R3, UR44, RZ ;  /* 0x0000002c03037c10 */ /* 0x000fe2000fffe1ff */
[----:B------:R-:W-:Y:S03]  /*76c0*/  BSSY B1, `(.L_x_703) ;  /* 0x000001a000017945 */ /* 0x000fe60003800000 */
[----:B------:R-:W-:-:S06]  /*76d0*/  LEA R3, R3, UR46, 0x1 ;  /* 0x0000002e03037c11 */ /* 0x000fcc000f8e08ff */
[----:B------:R-:W2:Y:S02]  /*76e0*/  LDS.U16 R3, [R3] ;  /* 0x0000000003037984 */ /* 0x000ea40000000400 */
[----:B--2---:R-:W-:Y:S01]  /*76f0*/  HADD2.F32 R13, -RZ, R3.H0_H0 ;  /* 0x20000003ff0d7230 */ /* 0x004fe20000004100 */
[----:B------:R-:W-:Y:S06]  /*7700*/  @P2 BRA `(.L_x_704) ;  /* 0x0000000000542947 */ /* 0x000fec0003800000 */
[----:B------:R-:W-:-:S13]  /*7710*/  ISETP.NE.AND P3, PT, R18, RZ, PT ;  /* 0x000000ff1200720c */ /* 0x000fda0003f65270 */
[----:B------:R-:W2:Y:S08]  /*7720*/  @P3 LDC R10, c[0x0][0x288] ;  /* 0x0000a200ff0a3b82 */ /* 0x000eb00000000800 */
[----:B0--3--:R-:W0:Y:S01]  /*7730*/  @P3 LDC.64 R8, c[0x0][0x2e8] ;  /* 0x0000ba00ff083b82 */ /* 0x009e220000000a00 */
[----:B--2---:R-:W-:-:S04]  /*7740*/  @P3 IMAD R10, R17, R10, UR43 ;  /* 0x0000002b110a3e24 */ /* 0x004fc8000f8e020a */
[----:B------:R-:W-:-:S04]  /*7750*/  @P3 IMAD R3, R10, 0x80, R25 ;  /* 0x000000800a033824 */ /* 0x000fc800078e0219 */
[----:B0-----:R-:W-:-:S06]  /*7760*/  @P3 IMAD.WIDE R8, R3, 0x2, R8 ;  /* 0x0000000203083825 */ /* 0x001fcc00078e0208 */
        /* <DEDUP_REMOVED lines=15> */
.L_x_704:
[----:B------:R-:W-:Y:S05]  /*7860*/  BSYNC B1 ;  /* 0x0000000000017941 */ /* 0x000fea0003800000 */
.L_x_703:
[----:B-----5:R-:W-:Y:S02]  /*7870*/  HADD2.F32 R2, -RZ, R4.H0_H0 ;  /* 0x20000004ff027230 */ /* 0x020fe40000004100 */
[----:B---3--:R-:W-:Y:S02]  /*7880*/  HADD2.F32 R8, -RZ, R5.H0_H0 ;  /* 0x20000005ff087230 */ /* 0x008fe40000004100 */
[----:B------:R-:W-:Y:S02]  /*7890*/  HADD2.F32 R3, -RZ, R6.H0_H0 ;  /* 0x20000006ff037230 */ /* 0x000fe40000004100 */
[C---:B------:R-:W-:Y:S01]  /*78a0*/  FFMA.FTZ R36, R13.reuse, R2, R36 ;  /* 0x000000020d247223 */ /* 0x040fe20000010024 */
[----:B------:R-:W-:Y:S02]  /*78b0*/  HADD2.F32 R10, -RZ, R7.H0_H0 ;  /* 0x20000007ff0a7230 */ /* 0x000fe40000004100 */
[----:B------:R-:W-:Y:S01]  /*78c0*/  FFMA.FTZ R37, R13, R8, R37 ;  /* 0x000000080d257223 */ /* 0x000fe20000010025 */
[----:B--2---:R-:W-:-:S02]  /*78d0*/  HADD2.F32 R4, -RZ, R4.H1_H1 ;  /* 0x30000004ff047230 */ /* 0x004fc40000004100 */
        /* <DEDUP_REMOVED lines=9> */
.L_x_702:
[----:B------:R-:W-:Y:S05]  /*7970*/  BSYNC B0 ;  /* 0x0000000000007941 */ /* 0x000fea0003800000 */
.L_x_701:
[C---:B------:R-:W-:Y:S01]  /*7980*/  LOP3.LUT R2, R16.reuse, 0xffffffc0, RZ, 0xc0, !PT ;  /* 0xffffffc010027812 */ /* 0x040fe200078ec0ff */
[----:B------:R-:W-:Y:S01]  /*7990*/  BAR.SYNC.DEFER_BLOCKING 0x0 ;  /* 0x0000000000007b1d */ /* 0x000fe20000010000 */
[----:B------:R-:W-:Y:S02]  /*79a0*/  ISETP.GT.AND P1, PT, R16, 0x3f, PT ;  /* 0x0000003f1000780c */ /* 0x000fe40003f24270 */
[----:B------:R-:W-:Y:S02]  /*79b0*/  ISETP.NE.AND P0, PT, R2, 0x40, PT ;  /* 0x000000400200780c */ /* 0x000fe40003f05270 */
[C---:B------:R-:W-:Y:S01]  /*79c0*/  ISETP.GT.AND P6, PT, R16.reuse, 0x1f, PT ;  /* 0x0000001f1000780c */ /* 0x040fe20003fc4270 */
[----:B------:R-:W-:Y:S01]  /*79d0*/  BSSY B0, `(.L_x_705) ;  /* 0x0000010000007945 */ /* 0x000fe20003800000 */
[C---:B------:R-:W-:Y:S02]  /*79e0*/  ISETP.GT.AND P4, PT, R16.reuse, 0xf, PT ;  /* 0x0000000f1000780c */ /* 0x040fe40003f84270 */
[----:B------:R-:W-:-:S02]  /*79f0*/  LOP3.LUT R3, R16, 0xffffffe0, RZ, 0xc0, !PT ;  /* 0xffffffe010037812 */ /* 0x000fc400078ec0ff */
[C---:B------:R-:W-:Y:S01]  /*7a00*/  LOP3.LUT R4, R16.reuse, 0xfffffff0, RZ, 0xc0, !PT ;  /* 0xfffffff010047812 */ /* 0x040fe200078ec0ff */
[----:B------:R-:W-:Y:S01]  /*7a10*/  VIADD R16, R16, 0xf ;  /* 0x0000000f10107836 */ /* 0x000fe20000000000 */
[----:B------:R-:W-:Y:S02]  /*7a20*/  LEA R24, R24, R25, 0x7 ;  /* 0x0000001918187211 */ /* 0x000fe400078e38ff */
[----:B------:R-:W-:Y:S02]  /*7a30*/  ISETP.NE.AND P2, PT, R3, 0x20, PT ;  /* 0x000000200300780c */ /* 0x000fe40003f45270 */
[----:B------:R-:W-:Y:S02]  /*7a40*/  ISETP.NE.AND P3, PT, R4, 0x10, PT ;  /* 0x000000100400780c */ /* 0x000fe40003f65270 */
[----:B------:R-:W-:Y:S02]  /*7a50*/  ISETP.GT.U32.AND P5, PT, R16, 0x1e, PT ;  /* 0x0000001e1000780c */ /* 0x000fe40003fa4070 */
[----:B------:R-:W-:Y:S01]  /*7a60*/  LEA R24, R24, UR42, 0x1 ;  /* 0x0000002a18187c11 */ /* 0x000fe2000f8e08ff */
[----:B------:R-:W-:Y:S10]  /*7a70*/  @P0 BRA `(.L_x_706) ;  /* 0x0000000000140947 */ /* 0x000ff40003800000 */
[----:B------:R-:W-:Y:S02]  /*7a80*/  F2FP.F16.F32.PACK_AB R4, R39, R36 ;  /* 0x000000242704723e */ /* 0x000fe400000000ff */
[----:B------:R-:W-:Y:S02]  /*7a90*/  F2FP.F16.F32.PACK_AB R5, R40, R37 ;  /* 0x000000252805723e */ /* 0x000fe400000000ff */
[----:B------:R-:W-:Y:S02]  /*7aa0*/  F2FP.F16.F32.PACK_AB R6, R43, R38 ;  /* 0x000000262b06723e */ /* 0x000fe400000000ff */
[----:B------:R-:W-:-:S05]  /*7ab0*/  F2FP.F16.F32.PACK_AB R7, R0, R41 ;  /* 0x000000290007723e */ /* 0x000fca00000000ff */
[----:B------:R0:W-:Y:S02]  /*7ac0*/  STS.128 [R24+-0x400], R4 ;  /* 0xfffc000418007388 */ /* 0x0001e40000000c00 */
.L_x_706:
[----:B------:R-:W-:Y:S05]  /*7ad0*/  BSYNC B0 ;  /* 0x0000000000007941 */ /* 0x000fea0003800000 */
.L_x_705:
[----:B------:R-:W-:Y:S06]  /*7ae0*/  BAR.SYNC.DEFER_BLOCKING 0x0 ;  /* 0x0000000000007b1d */ /* 0x000fec0000010000 */
[----:B------:R-:W-:Y:S04]  /*7af0*/  BSSY B0, `(.L_x_707) ;  /* 0x0000013000007945 */ /* 0x000fe80003800000 */
[----:B------:R-:W-:Y:S05]  /*7b00*/  @P1 BRA `(.L_x_708) ;  /* 0x0000000000441947 */ /* 0x000fea0003800000 */
[----:B0-----:R-:W0:Y:S02]  /*7b10*/  LDS.128 R4, [R24] ;  /* 0x0000000018047984 */ /* 0x001e240000000c00 */
[----:B0-----:R-:W-:Y:S02]  /*7b20*/  HADD2.F32 R3, -RZ, R4.H0_H0 ;  /* 0x20000004ff037230 */ /* 0x001fe40000004100 */
[----:B------:R-:W-:Y:S02]  /*7b30*/  HADD2.F32 R2, -RZ, R5.H0_H0 ;  /* 0x20000005ff027230 */ /* 0x000fe40000004100 */
[----:B---3--:R-:W-:Y:S02]  /*7b40*/  HADD2.F32 R9, -RZ, R6.H0_H0 ;  /* 0x20000006ff097230 */ /* 0x008fe40000004100 */
[----:B------:R-:W-:Y:S01]  /*7b50*/  FADD.FTZ R36, R36, R3 ;  /* 0x0000000324247221 */ /* 0x000fe20000010000 */
[----:B------:R-:W-:Y:S02]  /*7b60*/  HADD2.F32 R8, -RZ, R7.H0_H0 ;  /* 0x20000007ff087230 */ /* 0x000fe40000004100 */
[----:B------:R-:W-:Y:S01]  /*7b70*/  FADD.FTZ R37, R37, R2 ;  /* 0x0000000225257221 */ /* 0x000fe20000010000 */
[----:B------:R-:W-:-:S02]  /*7b80*/  HADD2.F32 R4, -RZ, R4.H1_H1 ;  /* 0x30000004ff047230 */ /* 0x000fc40000004100 */
[----:B------:R-:W-:Y:S01]  /*7b90*/  FADD.FTZ R38, R38, R9 ;  /* 0x0000000926267221 */ /* 0x000fe20000010000 */
[----:B------:R-:W-:Y:S02]  /*7ba0*/  HADD2.F32 R5, -RZ, R5.H1_H1 ;  /* 0x30000005ff057230 */ /* 0x000fe40000004100 */
[----:B------:R-:W-:Y:S01]  /*7bb0*/  FADD.FTZ R41, R41, R8 ;  /* 0x0000000829297221 */ /* 0x000fe20000010000 */
[----:B------:R-:W-:Y:S02]  /*7bc0*/  HADD2.F32 R6, -RZ, R6.H1_H1 ;  /* 0x30000006ff067230 */ /* 0x000fe40000004100 */
[----:B------:R-:W-:Y:S01]  /*7bd0*/  FADD.FTZ R39, R39, R4 ;  /* 0x0000000427277221 */ /* 0x000fe20000010000 */
[----:B------:R-:W-:Y:S02]  /*7be0*/  HADD2.F32 R7, -RZ, R7.H1_H1 ;  /* 0x30000007ff077230 */ /* 0x000fe40000004100 */
[----:B------:R-:W-:Y:S01]  /*7bf0*/  FADD.FTZ R40, R40, R5 ;  /* 0x0000000528287221 */ /* 0x000fe20000010000 */
[----:B------:R-:W-:-:S02]  /*7c00*/  FADD.FTZ R43, R43, R6 ;  /* 0x000000062b2b7221 */ /* 0x000fc40000010000 */
[----:B------:R-:W-:-:S07]  /*7c10*/  FADD.FTZ R0, R0, R7 ;  /* 0x0000000700007221 */ /* 0x000fce0000010000 */
.L_x_708:
[----:B------:R-:W-:Y:S05]  /*7c20*/  BSYNC B0 ;  /* 0x0000000000007941 */ /* 0x000fea0003800000 */
.L_x_707:
[----:B------:R-:W-:Y:S06]  /*7c30*/  BAR.SYNC.DEFER_BLOCKING 0x0 ;  /* 0x0000000000007b1d */ /* 0x000fec0000010000 */
[----:B------:R-:W-:Y:S04]  /*7c40*/  BSSY B0, `(.L_x_709) ;  /* 0x0000007000007945 */ /* 0x000fe80003800000 */
[----:B------:R-:W-:Y:S05]  /*7c50*/  @P2 BRA `(.L_x_710) ;  /* 0x0000000000142947 */ /* 0x000fea0003800000 */
[----:B0-----:R-:W-:Y:S02]  /*7c60*/  F2FP.F16.F32.PACK_AB R4, R39, R36 ;  /* 0x000000242704723e */ /* 0x001fe400000000ff */
[----:B------:R-:W-:Y:S02]  /*7c70*/  F2FP.F16.F32.PACK_AB R5, R40, R37 ;  /* 0x000000252805723e */ /* 0x000fe400000000ff */
[----:B------:R-:W-:Y:S02]  /*7c80*/  F2FP.F16.F32.PACK_AB R6, R43, R38 ;  /* 0x000000262b06723e */ /* 0x000fe400000000ff */
[----:B------:R-:W-:-:S05]  /*7c90*/  F2FP.F16.F32.PACK_AB R7, R0, R41 ;  /* 0x000000290007723e */ /* 0x000fca00000000ff */
[----:B------:R0:W-:Y:S02]  /*7ca0*/  STS.128 [R24+-0x200], R4 ;  /* 0xfffe000418007388 */ /* 0x0001e40000000c00 */
.L_x_710:
[----:B------:R-:W-:Y:S05]  /*7cb0*/  BSYNC B0 ;  /* 0x0000000000007941 */ /* 0x000fea0003800000 */
.L_x_709:
        /* <DEDUP_REMOVED lines=20> */
.L_x_712:
[----:B------:R-:W-:Y:S05]  /*7e00*/  BSYNC B0 ;  /* 0x0000000000007941 */ /* 0x000fea0003800000 */
.L_x_711:
        /* <DEDUP_REMOVED lines=8> */
.L_x_714:
[----:B------:R-:W-:Y:S05]  /*7e90*/  BSYNC B0 ;  /* 0x0000000000007941 */ /* 0x000fea0003800000 */
.L_x_713:
        /* <DEDUP_REMOVED lines=20> */
.L_x_716:
[----:B------:R-:W-:Y:S05]  /*7fe0*/  BSYNC B0 ;  /* 0x0000000000007941 */ /* 0x000fea0003800000 */
.L_x_715:
[----:B------:R-:W-:Y:S06]  /*7ff0*/  BAR.SYNC.DEFER_BLOCKING 0x0 ;  /* 0x0000000000007b1d */ /* 0x000fec0000010000 */
[----:B------:R-:W-:Y:S05]  /*8000*/  @P5 EXIT ;  /* 0x000000000000594d */ /* 0x000fea0003800000 */
[----:B------:R-:W5:Y:S02]  /*8010*/  LDC R2, c[0x0][0x308] ;  /* 0x0000c200ff027b82 */ /* 0x000f640000000800 */
[----:B-----5:R-:W-:-:S13]  /*8020*/  ISETP.NE.AND P0, PT, R2, 0x2, PT ;  /* 0x000000020200780c */ /* 0x020fda0003f05270 */
[----:B------:R-:W-:Y:S05]  /*8030*/  @!P0 BRA `(.L_x_717) ;  /* 0x0000000000308947 */ /* 0x000fea0003800000 */
[----:B------:R-:W5:Y:S01]  /*8040*/  LDC.64 R2, c[0x0][0x210] ;  /* 0x00008400ff027b82 */ /* 0x000f620000000a00 */
[----:B------:R-:W-:Y:S01]  /*8050*/  VIADD R25, R25, UR41 ;  /* 0x0000002919197c36 */ /* 0x000fe20008000000 */
[----:B------:R-:W-:Y:S02]  /*8060*/  F2FP.F16.F32.PACK_AB R39, R39, R36 ;  /* 0x000000242727723e */ /* 0x000fe400000000ff */
[----:B------:R-:W-:Y:S02]  /*8070*/  F2FP.F16.F32.PACK_AB R37, R40, R37 ;  /* 0x000000252825723e */ /* 0x000fe400000000ff */
[----:B------:R-:W-:Y:S02]  /*8080*/  F2FP.F16.F32.PACK_AB R43, R43, R38 ;  /* 0x000000262b2b723e */ /* 0x000fe400000000ff */
[----:B------:R-:W-:Y:S01]  /*8090*/  F2FP.F16.F32.PACK_AB R41, R0, R41 ;  /* 0x000000290029723e */ /* 0x000fe200000000ff */
[----:B-----5:R-:W-:-:S05]  /*80a0*/  IMAD.WIDE R2, R25, 0x2, R2 ;  /* 0x0000000219027825 */ /* 0x020fca00078e0202 */
[----:B------:R-:W-:Y:S04]  /*80b0*/  STG.E desc[UR36][R2.64], R39 ;  /* 0x0000002702007986 */ /* 0x000fe8000c101924 */
[----:B------:R-:W-:Y:S04]  /*80c0*/  STG.E desc[UR36][R2.64+0x4], R37 ;  /* 0x0000042502007986 */ /* 0x000fe8000c101924 */
[----:B------:R-:W-:Y:S04]  /*80d0*/  STG.E desc[UR36][R2.64+0x8], R43 ;  /* 0x0000082b02007986 */ /* 0x000fe8000c101924 */
[----:B------:R-:W-:Y:S01]  /*80e0*/  STG.E desc[UR36][R2.64+0xc], R41 ;  /* 0x00000c2902007986 */ /* 0x000fe2000c101924 */
[----:B------:R-:W-:Y:S05]  /*80f0*/  EXIT ;  /* 0x000000000000794d */ /* 0x000fea0003800000 */
.L_x_717:
[----:B------:R-:W5:Y:S01]  /*8100*/  LDC.64 R2, c[0x0][0x300] ;  /* 0x0000c000ff027b82 */ /* 0x000f620000000a00 */
[----:B------:R-:W-:Y:S01]  /*8110*/  VIADD R25, R25, UR41 ;  /* 0x0000002919197c36 */ /* 0x000fe20008000000 */
[----:B------:R-:W-:Y:S01]  /*8120*/  ULDC.64 UR4, c[0x0][0x210] ;  /* 0x0000840000047ab9 */ /* 0x000fe20000000a00 */
[----:B-----5:R-:W5:Y:S02]  /*8130*/  LDG.E R2, desc[UR36][R2.64] ;  /* 0x0000002402027981 */ /* 0x020f64000c1e1900 */
[C---:B-----5:R-:W-:Y:S01]  /*8140*/  FMUL.FTZ R39, R2.reuse, R39 ;  /* 0x0000002702277220 */ /* 0x060fe20000410000 */
[C---:B------:R-:W-:Y:S01]  /*8150*/  FMUL.FTZ R37, R2.reuse, R37 ;  /* 0x0000002502257220 */ /* 0x040fe20000410000 */
[C---:B------:R-:W-:Y:S01]  /*8160*/  FMUL.FTZ R40, R2.reuse, R40 ;  /* 0x0000002802287220 */ /* 0x040fe20000410000 */
[C---:B------:R-:W-:Y:S01]  /*8170*/  FMUL.FTZ R36, R2.reuse, R36 ;  /* 0x0000002402247220 */ /* 0x040fe20000410000 */
[C---:B------:R-:W-:Y:S01]  /*8180*/  FMUL.FTZ R38, R2.reuse, R38 ;  /* 0x0000002602267220 */ /* 0x040fe20000410000 */
[C---:B------:R-:W-:Y:S01]  /*8190*/  FMUL.FTZ R43, R2.reuse, R43 ;  /* 0x0000002b022b7220 */ /* 0x040fe20000410000 */
[----:B------:R-:W5:Y:S01]  /*81a0*/  F2I.S8.NTZ R39, R39 ;  /* 0x0000002700277305 */ /* 0x000f620000202100 */
[C---:B------:R-:W-:Y:S01]  /*81b0*/  FMUL.FTZ R41, R2.reuse, R41 ;  /* 0x0000002902297220 */ /* 0x040fe20000410000 */
[----:B------:R-:W-:-:S06]  /*81c0*/  FMUL.FTZ R0, R2, R0 ;  /* 0x0000000002007220 */ /* 0x000fcc0000410000 */
[----:B------:R-:W0:Y:S01]  /*81d0*/  F2I.S8.NTZ R37, R37 ;  /* 0x0000002500257305 */ /* 0x000e220000202100 */
[----:B-----5:R-:W-:-:S07]  /*81e0*/  PRMT R2, R39, 0x8880, RZ ;  /* 0x0000888027027816 */ /* 0x020fce00000000ff */
[----:B------:R-:W5:Y:S01]  /*81f0*/  F2I.S8.NTZ R40, R40 ;  /* 0x0000002800287305 */ /* 0x000f620000202100 */
[----:B------:R-:W-:Y:S02]  /*8200*/  PRMT R2, R2, 0x7710, RZ ;  /* 0x0000771002027816 */ /* 0x000fe400000000ff */
[----:B0-----:R-:W-:-:S05]  /*8210*/  PRMT R3, R37, 0x8880, RZ ;  /* 0x0000888025037816 */ /* 0x001fca00000000ff */
[----:B------:R-:W0:Y:S01]  /*8220*/  F2I.S8.NTZ R36, R36 ;  /* 0x0000002400247305 */ /* 0x000e220000202100 */
[----:B---3--:R-:W-:Y:S02]  /*8230*/  LOP3.LUT R9, R2, 0xff, RZ, 0xc0, !PT ;  /* 0x000000ff02097812 */ /* 0x008fe400078ec0ff */
[----:B------:R-:W-:Y:S02]  /*8240*/  PRMT R3, R3, 0x7710, RZ ;  /* 0x0000771003037816 */ /* 0x000fe400000000ff */
[----:B------:R-:W-:Y:S02]  /*8250*/  SHF.L.U64.HI R8, R9, 0x8, RZ ;  /* 0x0000000809087819 */ /* 0x000fe400000102ff */
[----:B-----5:R-:W-:Y:S01]  /*8260*/  PRMT R4, R40, 0x8880, RZ ;  /* 0x0000888028047816 */ /* 0x020fe200000000ff */
[----:B------:R-:W3:Y:S01]  /*8270*/  F2I.S8.NTZ R38, R38 ;  /* 0x0000002600267305 */ /* 0x000ee20000202100 */
[----:B------:R-:W-:Y:S02]  /*8280*/  LOP3.LUT R7, R3, 0xff, RZ, 0xc0, !PT ;  /* 0x000000ff03077812 */ /* 0x000fe400078ec0ff */
[----:B------:R-:W-:-:S04]  /*8290*/  PRMT R4, R4, 0x7710, RZ ;  /* 0x0000771004047816 */ /* 0x000fc800000000ff */
[----:B------:R-:W-:Y:S01]  /*82a0*/  LOP3.LUT R6, R4, 0xff, RZ, 0xc0, !PT ;  /* 0x000000ff04067812 */ /* 0x000fe200078ec0ff */
[----:B------:R-:W5:Y:S01]  /*82b0*/  F2I.S8.NTZ R43, R43 ;  /* 0x0000002b002b7305 */ /* 0x000f620000202100 */
[----:B0-----:R-:W-:Y:S02]  /*82c0*/  PRMT R36, R36, 0x8880, RZ ;  /* 0x0000888024247816 */ /* 0x001fe400000000ff */
[----:B------:R-:W-:Y:S02]  /*82d0*/  SHF.L.U64.HI R4, R7, 0x10, RZ ;  /* 0x0000001007047819 */ /* 0x000fe400000102ff */
[----:B------:R-:W-:Y:S02]  /*82e0*/  SHF.L.U64.HI R3, R6, 0x18, RZ ;  /* 0x0000001806037819 */ /* 0x000fe400000102ff */
[----:B---3--:R-:W-:Y:S01]  /*82f0*/  PRMT R2, R38, 0x8880, RZ ;  /* 0x0000888026027816 */ /* 0x008fe200000000ff */
[----:B------:R-:W0:Y:S01]  /*8300*/  F2I.S8.NTZ R41, R41 ;  /* 0x0000002900297305 */ /* 0x000e220000202100 */
[----:B------:R-:W-:-:S02]  /*8310*/  LOP3.LUT R3, R3, R4, R8, 0xfe, !PT ;  /* 0x0000000403037212 */ /* 0x000fc400078efe08 */
[----:B------:R-:W-:Y:S02]  /*8320*/  PRMT R2, R2, 0x7710, RZ ;  /* 0x0000771002027816 */ /* 0x000fe400000000ff */
[----:B------:R-:W-:Y:S02]  /*8330*/  SHF.L.U32 R7, R7, 0x10, RZ ;  /* 0x0000001007077819 */ /* 0x000fe400000006ff */
[----:B-----5:R-:W-:Y:S01]  /*8340*/  PRMT R43, R43, 0x8880, RZ ;  /* 0x000088802b2b7816 */ /* 0x020fe200000000ff */
[----:B------:R3:W5:Y:S01]  /*8350*/  F2I.S8.NTZ R5, R0 ;  /* 0x0000000000057305 */ /* 0x0007620000202100 */
[----:B------:R-:W-:-:S04]  /*8360*/  LOP3.LUT R2, R2, 0xff, RZ, 0xc0, !PT ;  /* 0x000000ff02027812 */ /* 0x000fc800078ec0ff */
[----:B------:R-:W-:Y:S02]  /*8370*/  LOP3.LUT R2, R2, 0xffffff00, R3, 0xf8, !PT ;  /* 0xffffff0002027812 */ /* 0x000fe400078ef803 */
[----:B0-----:R-:W-:Y:S02]  /*8380*/  PRMT R41, R41, 0x8880, RZ ;  /* 0x0000888029297816 */ /* 0x001fe400000000ff */
[----:B---3--:R-:W-:-:S04]  /*8390*/  PRMT R0, R36, 0x7710, RZ ;  /* 0x0000771024007816 */ /* 0x008fc800000000ff */
[----:B------:R-:W-:Y:S02]  /*83a0*/  PRMT R4, R0, 0x6540, R9 ;  /* 0x0000654000047816 */ /* 0x000fe40000000009 */
[----:B------:R-:W-:Y:S02]  /*83b0*/  PRMT R0, R43, 0x7710, RZ ;  /* 0x000077102b007816 */ /* 0x000fe400000000ff */
[----:B-----5:R-:W-:Y:S02]  /*83c0*/  PRMT R5, R5, 0x8880, RZ ;  /* 0x0000888005057816 */ /* 0x020fe400000000ff */
[----:B------:R-:W-:Y:S02]  /*83d0*/  PRMT R3, R0, 0x7604, RZ ;  /* 0x0000760400037816 */ /* 0x000fe400000000ff */
[----:B------:R-:W-:Y:S02]  /*83e0*/  PRMT R0, R41, 0x7710, RZ ;  /* 0x0000771029007816 */ /* 0x000fe400000000ff */
[----:B------:R-:W-:-:S02]  /*83f0*/  LOP3.LUT R3, R3, 0xffff00ff, R2, 0xf8, !PT ;  /* 0xffff00ff03037812 */ /* 0x000fc400078ef802 */
[----:B------:R-:W-:Y:S02]  /*8400*/  PRMT R0, R0, 0x7054, RZ ;  /* 0x0000705400007816 */ /* 0x000fe400000000ff */
[----:B------:R-:W-:Y:S02]  /*8410*/  LOP3.LUT R7, R7, 0xff00ffff, R4, 0xf8, !PT ;  /* 0xff00ffff07077812 */ /* 0x000fe400078ef804 */
[----:B------:R-:W-:Y:S02]  /*8420*/  LOP3.LUT R3, R0, 0xff00ffff, R3, 0xf8, !PT ;  /* 0xff00ffff00037812 */ /* 0x000fe400078ef803 */
[----:B------:R-:W-:Y:S02]  /*8430*/  IADD3 R4, P0, R25, UR4, RZ ;  /* 0x0000000419047c10 */ /* 0x000fe4000ff1e0ff */
[----:B------:R-:W-:Y:S02]  /*8440*/  PRMT R0, R5, 0x7710, RZ ;  /* 0x0000771005007816 */ /* 0x000fe400000000ff */
[----:B------:R-:W-:-:S02]  /*8450*/  PRMT R2, R7, 0x4210, R6 ;  /* 0x0000421007027816 */ /* 0x000fc40000000006 */
[----:B------:R-:W-:Y:S02]  /*8460*/  LEA.HI.X.SX32 R5, R25, UR5, 0x1, P0 ;  /* 0x0000000519057c11 */ /* 0x000fe400080f0eff */
[----:B------:R-:W-:-:S05]  /*8470*/  PRMT R3, R3, 0x4210, R0 ;  /* 0x0000421003037816 */ /* 0x000fca0000000000 */
[----:B------:R-:W-:Y:S01]  /*8480*/  STG.E.64 desc[UR36][R4.64], R2 ;  /* 0x0000000204007986 */ /* 0x000fe2000c101b24 */
[----:B------:R-:W-:Y:S05]  /*8490*/  EXIT ;  /* 0x000000000000794d */ /* 0x000fea0003800000 */
.L_x_606:
[----:B------:R-:W-:Y:S01]  /*84a0*/  HFMA2.MMA R12, -RZ, RZ, 0, 9.5367431640625e-07 ;  /* 0x00000010ff0c7435 */ /* 0x000fe200000001ff */
[----:B------:R-:W-:Y:S01]  /*84b0*/  IMAD.MOV.U32 R11, RZ, RZ, 0x1f ;  /* 0x0000001fff0b7424 */ /* 0x000fe200078e00ff */
[----:B------:R-:W-:-:S09]  /*84c0*/  MOV R15, 0xffffffff ;  /* 0xffffffff000f7802 */ /* 0x000fd20000000f00 */
[----:B01-3--:R-:W-:Y:S05]  /*84d0*/  WARPSYNC.COLLECTIVE R15, `(.L_x_718) ;  /* 0x000000000f087348 */ /* 0x00bfea0003c00000 */
[----:B------:R2:W4:Y:S02]  /*84e0*/  SHFL.BFLY P6, R14, R13, R12, R11 ;  /* 0x0c00000c0d0e7389 */ /* 0x00052400000c000b */
[----:B01234-:R-:W-:Y:S01]  /*84f0*/  ENDCOLLECTIVE ;  /* 0x000000000000791b */ /* 0x01ffe20003800000 */
.L_x_718:
[----:B------:R-:W-:Y:S01]  /*8500*/  HFMA2.MMA R12, -RZ, RZ, 0, 4.76837158203125e-07 ;  /* 0x00000008ff0c7435 */ /* 0x000fe200000001ff */
[----:B------:R-:W-:-:S04]  /*8510*/  FADD.FTZ R0, R13, R14 ;  /* 0x0000000e0d007221 */ /* 0x000fc80000010000 */
[----:B------:R-:W-:-:S07]  /*8520*/  IMAD.MOV.U32 R13, RZ, RZ, R0 ;  /* 0x000000ffff0d7224 */ /* 0x000fce00078e0000 */
[----:B------:R-:W-:Y:S05]  /*8530*/  WARPSYNC.COLLECTIVE R15, `(.L_x_719) ;  /* 0x000000000f087348 */ /* 0x000fea0003c00000 */
[----:B------:R0:W1:Y:S02]  /*8540*/  SHFL.BFLY P6, R14, R13, R12, R11 ;  /* 0x0c00000c0d0e7389 */ /* 0x00006400000c000b */
[----:B01----:R-:W-:Y:S01]  /*8550*/  ENDCOLLECTIVE ;  /* 0x000000000000791b */ /* 0x003fe20003800000 */
.L_x_719:
[----:B------:R-:W-:Y:S01]  /*8560*/  MOV R12, 0x4 ;  /* 0x00000004000c7802 */ /* 0x000fe20000000f00 */
[----:B------:R-:W-:-:S04]  /*8570*/  FADD.FTZ R3, R0, R14 ;  /* 0x0000000e00037221 */ /* 0x000fc80000010000 */
[----:B------:R-:W-:-:S07]  /*8580*/  IMAD.MOV.U32 R13, RZ, RZ, R3 ;  /* 0x000000ffff0d7224 */ /* 0x000fce00078e0003 */
[----:B------:R-:W-:Y:S05]  /*8590*/  WARPSYNC.COLLECTIVE R15, `(.L_x_720) ;  /* 0x000000000f087348 */ /* 0x000fea0003c00000 */
[----:B------:R0:W1:Y:S02]  /*85a0*/  SHFL.BFLY P6, R14, R13, R12, R11 ;  /* 0x0c00000c0d0e7389 */ /* 0x00006400000c000b */
[----:B01----:R-:W-:Y:S01]  /*85b0*/  ENDCOLLECTIVE ;  /* 0x000000000000791b */ /* 0x003fe20003800000 */
.L_x_720:
[----:B------:R-:W-:Y:S01]  /*85c0*/  HFMA2.MMA R12, -RZ, RZ, 0, 1.1920928955078125e-07 ;  /* 0x00000002ff0c7435 */ /* 0x000fe200000001ff */
[----:B------:R-:W-:-:S04]  /*85d0*/  FADD.FTZ R4, R3, R14 ;  /* 0x0000000e03047221 */ /* 0x000fc80000010000 */
[----:B------:R-:W-:-:S07]  /*85e0*/  IMAD.MOV.U32 R13, RZ, RZ, R4 ;  /* 0x000000ffff0d7224 */ /* 0x000fce00078e0004 */
[----:B------:R-:W-:Y:S05]  /*85f0*/  WARPSYNC.COLLECTIVE R15, `(.L_x_721) ;  /* 0x000000000f087348 */ /* 0x000fea0003c00000 */
[----:B------:R0:W1:Y:S02]  /*8600*/  SHFL.BFLY P6, R14, R13, R12, R11 ;  /* 0x0c00000c0d0e7389 */ /* 0x00006400000c000b */
[----:B01----:R-:W-:Y:S01]  /*8610*/  ENDCOLLECTIVE ;  /* 0x000000000000791b */ /* 0x003fe20003800000 */
.L_x_721:
[----:B------:R-:W-:Y:S01]  /*8620*/  MOV R12, 0x1 ;  /* 0x00000001000c7802 */ /* 0x000fe20000000f00 */
[----:B------:R-:W-:-:S04]  /*8630*/  FADD.FTZ R5, R4, R14 ;  /* 0x0000000e04057221 */ /* 0x000fc80000010000 */
[----:B------:R-:W-:-:S07]  /*8640*/  IMAD.MOV.U32 R13, RZ, RZ, R5 ;  /* 0x000000ffff0d7224 */ /* 0x000fce00078e0005 */
[----:B------:R-:W-:Y:S05]  /*8650*/  WARPSYNC.COLLECTIVE R15, `(.L_x_722) ;  /* 0x000000000f087348 */ /* 0x000fea0003c00000 */
[----:B------:R0:W1:Y:S02]  /*8660*/  SHFL.BFLY P6, R14, R13, R12, R11 ;  /* 0x0c00000c0d0e7389 */ /* 0x00006400000c000b */
[----:B01----:R-:W-:Y:S01]  /*8670*/  ENDCOLLECTIVE ;  /* 0x000000000000791b */ /* 0x003fe20003800000 */
.L_x_722:
[----:B------:R-:W-:Y:S05]  /*8680*/  BRA `(.L_x_723) ;  /* 0xffffff9800c87947 */ /* 0x000fea000383ffff */
.L_x_643:
[----:B------:R-:W-:Y:S01]  /*8690*/  BSSY B1, `(.L_x_724) ;  /* 0x0000007000017945 */ /* 0x000fe20003800000 */
[----:B------:R-:W-:Y:S01]  /*86a0*/  IMAD.MOV.U32 R12, RZ, RZ, 0x1 ;  /* 0x00000001ff0c7424 */ /* 0x000fe200078e00ff */
[----:B------:R-:W-:Y:S01]  /*86b0*/  MOV R11, 0x1f ;  /* 0x0000001f000b7802 */ /* 0x000fe20000000f00 */
[----:B-123--:R-:W-:-:S07]  /*86c0*/  IMAD.MOV.U32 R15, RZ, RZ, -0x1 ;  /* 0xffffffffff0f7424 */ /* 0x00efce00078e00ff */
[----:B----4-:R-:W-:Y:S05]  /*86d0*/  WARPSYNC.COLLECTIVE R15, `(.L_x_725) ;  /* 0x000000000f087348 */ /* 0x010fea0003c00000 */
[----:B------:R0:W1:Y:S02]  /*86e0*/  SHFL.BFLY P6, R14, R13, R12, R11 ;  /* 0x0c00000c0d0e7389 */ /* 0x00006400000c000b */
[----:B01--4-:R-:W-:Y:S01]  /*86f0*/  ENDCOLLECTIVE ;  /* 0x000000000000791b */ /* 0x013fe20003800000 */
.L_x_725:
[----:B------:R-:W-:Y:S05]  /*8700*/  BSYNC B1 ;  /* 0x0000000000017941 */ /* 0x000fea0003800000 */
.L_x_724:
[----:B------:R-:W-:Y:S05]  /*8710*/  BRA `(.L_x_726) ;  /* 0xffffffbc00b07947 */ /* 0x000fea000383ffff */
.L_x_647:
[----:B-1----:R-:W-:Y:S01]  /*8720*/  HFMA2.MMA R11, -RZ, RZ, 0, 1.847743988037109375e-06 ;  /* 0x0000001fff0b7435 */ /* 0x002fe200000001ff */
[----:B------:R-:W-:Y:S01]  /*8730*/  BSSY B0, `(.L_x_727) ;  /* 0x0000007000007945 */ /* 0x000fe20003800000 */
[----:B0-----:R-:W-:Y:S01]  /*8740*/  MOV R13, R118 ;  /* 0x00000076000d7202 */ /* 0x001fe20000000f00 */
[----:B------:R-:W-:Y:S02]  /*8750*/  IMAD.MOV.U32 R12, RZ, RZ, 0x10 ;  /* 0x00000010ff0c7424 */ /* 0x000fe400078e00ff */
[----:B------:R-:W-:-:S07]  /*8760*/  IMAD.MOV.U32 R15, RZ, RZ, -0x1 ;  /* 0xffffffffff0f7424 */ /* 0x000fce00078e00ff */
[----:B--2-4-:R-:W-:Y:S05]  /*8770*/  WARPSYNC.COLLECTIVE R15, `(.L_x_728) ;  /* 0x000000000f087348 */ /* 0x014fea0003c00000 */
[----:B------:R0:W1:Y:S02]  /*8780*/  SHFL.BFLY P6, R14, R13, R12, R11 ;  /* 0x0c00000c0d0e7389 */ /* 0x00006400000c000b */
[----:B012-4-:R-:W-:Y:S01]  /*8790*/  ENDCOLLECTIVE ;  /* 0x000000000000791b */ /* 0x017fe20003800000 */
.L_x_728:
[----:B------:R-:W-:Y:S05]  /*87a0*/  BSYNC B0 ;  /* 0x0000000000007941 */ /* 0x000fea0003800000 */
.L_x_727:
[----:B------:R-:W-:Y:S01]  /*87b0*/  FMNMX.FTZ R13, R14, R118, !PT ;  /* 0x000000760e0d7209 */ /* 0x000fe20007810000 */
[----:B------:R-:W-:Y:S01]  /*87c0*/  IMAD.MOV.U32 R11, RZ, RZ, 0x1f ;  /* 0x0000001fff0b7424 */ /* 0x000fe200078e00ff */
[----:B------:R-:W-:Y:S02]  /*87d0*/  MOV R12, 0x8 ;  /* 0x00000008000c7802 */ /* 0x000fe40000000f00 */
[----:B------:R-:W-:-:S07]  /*87e0*/  MOV R15, 0xffffffff ;  /* 0xffffffff000f7802 */ /* 0x000fce0000000f00 */
[----:B------:R-:W-:Y:S05]  /*87f0*/  WARPSYNC.COLLECTIVE R15, `(.L_x_729) ;  /* 0x000000000f087348 */ /* 0x000fea0003c00000 */
[----:B------:R0:W1:Y:S02]  /*8800*/  SHFL.BFLY P6, R14, R13, R12, R11 ;  /* 0x0c00000c0d0e7389 */ /* 0x00006400000c000b */
[----:B01----:R-:W-:Y:S01]  /*8810*/  ENDCOLLECTIVE ;  /* 0x000000000000791b */ /* 0x003fe20003800000 */
.L_x_729:
[----:B------:R-:W-:Y:S01]  /*8820*/  HFMA2.MMA R12, -RZ, RZ, 0, 2.384185791015625e-07 ;  /* 0x00000004ff0c7435 */ /* 0x000fe200000001ff */
[----:B------:R-:W-:-:S05]  /*8830*/  FMNMX.FTZ R4, R13, R14, !PT ;  /* 0x0000000e0d047209 */ /* 0x000fca0007810000 */
[----:B------:R-:W-:-:S07]  /*8840*/  IMAD.MOV.U32 R13, RZ, RZ, R4 ;  /* 0x000000ffff0d7224 */ /* 0x000fce00078e0004 */
[----:B------:R-:W-:Y:S05]  /*8850*/  WARPSYNC.COLLECTIVE R15, `(.L_x_730) ;  /* 0x000000000f087348 */ /* 0x000fea0003c00000 */
[----:B------:R0:W1:Y:S02]  /*8860*/  SHFL.BFLY P6, R14, R13, R12, R11 ;  /* 0x0c00000c0d0e7389 */ /* 0x00006400000c000b */
[----:B01----:R-:W-:Y:S01]  /*8870*/  ENDCOLLECTIVE ;  /* 0x000000000000791b */ /* 0x003fe20003800000 */
.L_x_730:
[----:B------:R-:W-:Y:S02]  /*8880*/  MOV R12, 0x2 ;  /* 0x00000002000c7802 */ /* 0x000fe40000000f00 */
[----:B------:R-:W-:-:S05]  /*8890*/  FMNMX.FTZ R5, R4, R14, !PT ;  /* 0x0000000e04057209 */ /* 0x000fca0007810000 */
[----:B------:R-:W-:-:S07]  /*88a0*/  IMAD.MOV.U32 R13, RZ, RZ, R5 ;  /* 0x000000ffff0d7224 */ /* 0x000fce00078e0005 */
[----:B------:R-:W-:Y:S05]  /*88b0*/  WARPSYNC.COLLECTIVE R15, `(.L_x_731) ;  /* 0x000000000f087348 */ /* 0x000fea0003c00000 */
[----:B------:R0:W1:Y:S02]  /*88c0*/  SHFL.BFLY P6, R14, R13, R12, R11 ;  /* 0x0c00000c0d0e7389 */ /* 0x00006400000c000b */
[----:B01----:R-:W-:Y:S01]  /*88d0*/  ENDCOLLECTIVE ;  /* 0x000000000000791b */ /* 0x003fe20003800000 */
.L_x_731:
[----:B------:R-:W-:Y:S05]  /*88e0*/  BRA `(.L_x_732) ;  /* 0xffffffc000107947 */ /* 0x000fea000383ffff */
.L_x_733:
        /* <DEDUP_REMOVED lines=9> */
.L_x_2835:


//--------------------- .text._ZN4mmha33masked_multihead_attention_kernelItLi128ELi128ELi4ELi16ELi64ELb1ELb0EEEv26Multihead_attention_paramsIT_XT5_EE --------------------------
	.section	.text._ZN4mmha33masked_multihead_attention_kernelItLi128ELi128ELi4ELi16ELi64ELb1ELb0EEEv26Multihead_attention_paramsIT_XT5_EE,"ax",@progbits
	.align	128
        .global         _ZN4mmha33masked_multihead_attention_kernelItLi128ELi128ELi4ELi16ELi64ELb1ELb0EEEv26Multihead_attention_paramsIT_XT5_EE
        .type           _ZN4mmha33masked_multihead_attention_kernelItLi128ELi128ELi4ELi16ELi64ELb1ELb0EEEv26Multihead_attention_paramsIT_XT5_EE,@function
        .size           _ZN4mmha33masked_multihead_attention_kernelItLi128ELi128ELi4ELi16ELi64ELb1ELb0EEEv26Multihead_attention_paramsIT_XT5_EE,(.L_x_2836 - _ZN4mmha33masked_multihead_attention_kernelItLi128ELi128ELi4ELi16ELi64ELb1ELb0EEEv26Multihead_attention_paramsIT_XT5_EE)
        .other          _ZN4mmha33masked_multihead_attention_kernelItLi128ELi128ELi4ELi16ELi64ELb1ELb0EEEv26Multihead_attention_paramsIT_XT5_EE,@"STO_CUDA_ENTRY STV_DEFAULT"
_ZN4mmha33masked_multihead_attention_kernelItLi128ELi128ELi4ELi16ELi64ELb1ELb0EEEv26Multihead_attention_paramsIT_XT5_EE:
.text._ZN4mmha33masked_multihead_attention_kernelItLi128ELi128ELi4ELi16ELi64ELb1ELb0EEEv26Multihead_attention_paramsIT_XT5_EE:
        /* <DEDUP_REMOVED lines=20> */
.L_x_734:
[----:B------:R-:W-:Y:S01]  /*0140*/  ULDC.64 UR4, c[0x0][0x328] ;  /* 0x0000ca0000047ab9 */ /* 0x000fe20000000a00 */
[----:B------:R-:W2:Y:S01]  /*0150*/  LDC R30, c[0x0][0x280] ;  /* 0x0000a000ff1e7b82 */ /* 0x000ea20000000800 */
[----:B-1----:R-:W-:-:S07]  /*0160*/  UIMAD.WIDE UR4, UR39, 0x4, UR4 ;  /* 0x00000004270478a5 */ /* 0x002fce000f8e0204 */
[----:B------:R-:W1:Y:S01]  /*0170*/  LDC.64 R10, c[0x0][0x2f0] ;  /* 0x0000bc00ff0a7b82 */ /* 0x000e620000000a00 */
[----:B------:R-:W-:-:S07]  /*0180*/  IMAD.U32 R2, RZ, RZ, UR4 ;  /* 0x00000004ff027e24 */ /* 0x000fce000f8e00ff */
[----:B------:R-:W3:Y:S01]  /*0190*/  LDC R19, c[0x0][0x29c] ;  /* 0x0000a700ff137b82 */ /* 0x000ee20000000800 */
[----:B------:R-:W-:Y:S01]  /*01a0*/  IMAD.U32 R3, RZ, RZ, UR5 ;  /* 0x00000005ff037e24 */ /* 0x000fe2000f8e00ff */
[----:B------:R-:W4:Y:S01]  /*01b0*/  S2R R16, SR_TID.X ;  /* 0x0000000000107919 */ /* 0x000f220000002100 */
[----:B------:R-:W-:Y:S01]  /*01c0*/  ULDC UR7, c[0x0][0x288] ;  /* 0x0000a20000077ab9 */ /* 0x000fe20000000800 */
[----:B------:R-:W-:Y:S02]  /*01d0*/  ULDC UR5, c[0x0][0x278] ;  /* 0x00009e0000057ab9 */ /* 0x000fe40000000800 */
[----:B------:R0:W4:Y:S01]  /*01e0*/  LDG.E R12, desc[UR36][R2.64] ;  /* 0x00000024020c7981 */ /* 0x000122000c1e1900 */
[----:B--2---:R-:W-:-:S04]  /*01f0*/  IABS R7, R30 ;  /* 0x0000001e00077213 */ /* 0x004fc80000000000 */
[----:B------:R-:W2:Y:S08]  /*0200*/  I2F.RP R0, R7 ;  /* 0x0000000700007306 */ /* 0x000eb00000209400 */
[----:B--2---:R-:W2:Y:S02]  /*0210*/  MUFU.RCP R0, R0 ;  /* 0x0000000000007308 */ /* 0x004ea40000001000 */
[----:B--2---:R-:W-:-:S06]  /*0220*/  IADD3 R4, R0, 0xffffffe, RZ ;  /* 0x0ffffffe00047810 */ /* 0x004fcc0007ffe0ff */
[----:B------:R2:W0:Y:S02]  /*0230*/  F2I.FTZ.U32.TRUNC.NTZ R5, R4 ;  /* 0x0000000400057305 */ /* 0x000424000021f000 */
[----:B--2---:R-:W-:Y:S01]  /*0240*/  IMAD.MOV.U32 R4, RZ, RZ, RZ ;  /* 0x000000ffff047224 */ /* 0x004fe200078e00ff */
[----:B0-----:R-:W-:-:S05]  /*0250*/  IADD3 R6, RZ, -R5, RZ ;  /* 0x80000005ff067210 */ /* 0x001fca0007ffe0ff */
[----:B------:R-:W-:Y:S01]  /*0260*/  IMAD R9, R6, R7, RZ ;  /* 0x0000000706097224 */ /* 0x000fe200078e02ff */
[----:B------:R-:W-:-:S03]  /*0270*/  IABS R6, UR39 ;  /* 0x0000002700067c13 */ /* 0x000fc60008000000 */
[----:B------:R-:W-:-:S04]  /*0280*/  IMAD.HI.U32 R5, R5, R9, R4 ;  /* 0x0000000905057227 */ /* 0x000fc800078e0004 */
[----:B------:R-:W-:Y:S02]  /*0290*/  IMAD.U32 R3, RZ, RZ, UR8 ;  /* 0x00000008ff037e24 */ /* 0x000fe4000f8e00ff */
[----:B------:R-:W-:-:S03]  /*02a0*/  IMAD.HI.U32 R0, R5, R6, RZ ;  /* 0x0000000605007227 */ /* 0x000fc600078e00ff */
[----:B------:R-:W-:Y:S01]  /*02b0*/  IABS R8, R3 ;  /* 0x0000000300087213 */ /* 0x000fe20000000000 */
[----:B------:R-:W-:Y:S01]  /*02c0*/  IMAD.MOV R2, RZ, RZ, -R0 ;  /* 0x000000ffff027224 */ /* 0x000fe200078e0a00 */
[----:B-1----:R-:W-:Y:S02]  /*02d0*/  ISETP.NE.U32.AND P0, PT, R10, RZ, PT ;  /* 0x000000ff0a00720c */ /* 0x002fe40003f05070 */
[----:B------:R-:W0:Y:S01]  /*02e0*/  I2F.RP R3, R8 ;  /* 0x0000000800037306 */ /* 0x000e220000209400 */
[----:B------:R-:W-:Y:S01]  /*02f0*/  IMAD R2, R7, R2, R6 ;  /* 0x0000000207027224 */ /* 0x000fe200078e0206 */
[----:B------:R-:W-:-:S04]  /*0300*/  ISETP.NE.AND.EX P0, PT, R11, RZ, PT, P0 ;  /* 0x000000ff0b00720c */ /* 0x000fc80003f05300 */
[----:B------:R-:W-:Y:S02]  /*0310*/  ISETP.GT.U32.AND P1, PT, R7, R2, PT ;  /* 0x000000020700720c */ /* 0x000fe40003f24070 */
[----:B---3--:R-:W-:Y:S01]  /*0320*/  ISETP.EQ.AND P6, PT, R19, RZ, P0 ;  /* 0x000000ff1300720c */ /* 0x008fe200007c2270 */
[----:B0-----:R-:W0:Y:S10]  /*0330*/  MUFU.RCP R3, R3 ;  /* 0x0000000300037308 */ /* 0x001e340000001000 */
[----:B------:R-:W-:-:S02]  /*0340*/  @!P1 IADD3 R2, R2, -R7, RZ ;  /* 0x8000000702029210 */ /* 0x000fc40007ffe0ff */
[----:B------:R-:W1:Y:S02]  /*0350*/  @P6 LDC.64 R4, c[0x0][0x2f0] ;  /* 0x0000bc00ff046b82 */ /* 0x000e640000000a00 */
[----:B------:R-:W-:Y:S02]  /*0360*/  ISETP.GE.U32.AND P0, PT, R2, R7, PT ;  /* 0x000000070200720c */ /* 0x000fe40003f06070 */
[----:B------:R-:W-:Y:S01]  /*0370*/  LOP3.LUT R2, R30, UR39, RZ, 0x3c, !PT ;  /* 0x000000271e027c12 */ /* 0x000fe2000f8e3cff */
[----:B------:R-:W-:Y:S01]  /*0380*/  @!P1 VIADD R0, R0, 0x1 ;  /* 0x0000000100009836 */ /* 0x000fe20000000000 */
[----:B------:R-:W-:Y:S02]  /*0390*/  ISETP.NE.AND P1, PT, R30, RZ, PT ;  /* 0x000000ff1e00720c */ /* 0x000fe40003f25270 */
[----:B------:R-:W-:Y:S02]  /*03a0*/  ISETP.GE.AND P2, PT, R2, RZ, PT ;  /* 0x000000ff0200720c */ /* 0x000fe40003f46270 */
[----:B0-----:R-:W-:-:S05]  /*03b0*/  IADD3 R6, R3, 0xffffffe, RZ ;  /* 0x0ffffffe03067810 */ /* 0x001fca0007ffe0ff */
[----:B------:R-:W-:Y:S01]  /*03c0*/  @P0 VIADD R0, R0, 0x1 ;  /* 0x0000000100000836 */ /* 0x000fe20000000000 */
[----:B------:R0:W2:Y:S05]  /*03d0*/  F2I.FTZ.U32.TRUNC.NTZ R7, R6 ;  /* 0x0000000600077305 */ /* 0x0000aa000021f000 */
[----:B------:R-:W-:Y:S02]  /*03e0*/  @!P2 IADD3 R0, -R0, RZ, RZ ;  /* 0x000000ff0000a210 */ /* 0x000fe40007ffe1ff */
[----:B------:R-:W-:Y:S01]  /*03f0*/  @!P1 LOP3.LUT R0, RZ, R30, RZ, 0x33, !PT ;  /* 0x0000001eff009212 */ /* 0x000fe200078e33ff */
[----:B------:R-:W-:-:S04]  /*0400*/  IMAD.MOV.U32 R2, RZ, RZ, RZ ;  /* 0x000000ffff027224 */ /* 0x000fc800078e00ff */
[----:B-1----:R-:W-:-:S05]  /*0410*/  @P6 IMAD.WIDE R4, R0, 0x4, R4 ;  /* 0x0000000400046825 */ /* 0x002fca00078e0204 */
[----:B------:R2:W5:Y:S01]  /*0420*/  @P6 LDG.E R2, desc[UR36][R4.64] ;  /* 0x0000002404026981 */ /* 0x000562000c1e1900 */
[----:B0-----:R-:W-:Y:S02]  /*0430*/  IMAD.MOV.U32 R6, RZ, RZ, RZ ;  /* 0x000000ffff067224 */ /* 0x001fe400078e00ff */
[----:B--2---:R-:W-:-:S04]  /*0440*/  IMAD.MOV R5, RZ, RZ, -R7 ;  /* 0x000000ffff057224 */ /* 0x004fc800078e0a07 */
[----:B------:R-:W-:-:S04]  /*0450*/  IMAD R5, R5, R8, RZ ;  /* 0x0000000805057224 */ /* 0x000fc800078e02ff */
[----:B------:R-:W-:Y:S01]  /*0460*/  IMAD.HI.U32 R7, R7, R5, R6 ;  /* 0x0000000507077227 */ /* 0x000fe200078e0006 */
[----:B------:R-:W0:Y:S08]  /*0470*/  S2UR UR43, SR_CTAID.X ;  /* 0x00000000002b79c3 */ /* 0x000e300000002500 */
[----:B------:R-:W1:Y:S01]  /*0480*/  S2UR UR42, SR_CgaCtaId ;  /* 0x00000000002a79c3 */ /* 0x000e620000008800 */
[C---:B----4-:R-:W-:Y:S01]  /*0490*/  ISETP.GT.AND P5, PT, R16.reuse, 0x1f, PT ;  /* 0x0000001f1000780c */ /* 0x050fe20003fa4270 */
[----:B------:R-:W-:Y:S01]  /*04a0*/  UMOV UR4, 0x400 ;  /* 0x0000040000047882 */ /* 0x000fe20000000000 */
[----:B------:R-:W-:Y:S01]  /*04b0*/  UISETP.NE.AND UP0, UPT, UR5, URZ, UPT ;  /* 0x0000003f0500728c */ /* 0x000fe2000bf05270 */
[----:B------:R-:W-:Y:S01]  /*04c0*/  IMAD.SHL.U32 R3, R16, 0x4, RZ ;  /* 0x0000000410037824 */ /* 0x000fe200078e00ff */
[----:B------:R-:W-:Y:S01]  /*04d0*/  UIADD3 UR4, UR4, 0x210, URZ ;  /* 0x0000021004047890 */ /* 0x000fe2000fffe03f */
[----:B------:R-:W-:Y:S01]  /*04e0*/  BSSY B0, `(.L_x_735) ;  /* 0x0000033000007945 */ /* 0x000fe20003800000 */
[----:B------:R-:W-:Y:S01]  /*04f0*/  HFMA2.MMA R5, -RZ, RZ, 0, 0 ;  /* 0x00000000ff057435 */ /* 0x000fe200000001ff */
[----:B0-----:R-:W-:-:S02]  /*0500*/  UIMAD UR41, UR39, UR7, UR43 ;  /* 0x00000007272972a4 */ /* 0x001fc4000f8e022b */
[----:B------:R-:W-:Y:S02]  /*0510*/  USHF.L.U32 UR6, UR43, 0x7, URZ ;  /* 0x000000072b067899 */ /* 0x000fe4000800063f */
[----:B------:R-:W-:Y:S02]  /*0520*/  USHF.L.U32 UR41, UR41, 0x7, URZ ;  /* 0x0000000729297899 */ /* 0x000fe4000800063f */
[----:B------:R-:W-:Y:S02]  /*0530*/  UIMAD UR5, UR39, UR5, UR6 ;  /* 0x00000005270572a4 */ /* 0x000fe4000f8e0206 */
[----:B-1----:R-:W-:Y:S01]  /*0540*/  ULEA UR42, UR42, UR4, 0x18 ;  /* 0x000000042a2a7291 */ /* 0x002fe2000f8ec03f */
[----:B------:R-:W-:Y:S01]  /*0550*/  IADD3 R15, R3, UR6, RZ ;  /* 0x00000006030f7c10 */ /* 0x000fe2000fffe0ff */
[----:B------:R-:W-:Y:S01]  /*0560*/  USEL UR5, UR41, UR5, !UP0 ;  /* 0x0000000529057287 */ /* 0x000fe2000c000000 */
[----:B------:R-:W-:Y:S01]  /*0570*/  P2R R18, PR, RZ, 0x40 ;  /* 0x00000040ff127803 */ /* 0x000fe20000000000 */
[----:B------:R-:W-:Y:S01]  /*0580*/  IMAD.MOV.U32 R4, RZ, RZ, RZ ;  /* 0x000000ffff047224 */ /* 0x000fe200078e00ff */
[----:B------:R-:W-:-:S02]  /*0590*/  P2R R6, PR, RZ, 0x20 ;  /* 0x00000020ff067803 */ /* 0x000fc40000000000 */
        /* <DEDUP_REMOVED lines=8> */
[----:B------:R-:W-:Y:S02]  /*0620*/  ISETP.GT.U32.AND P0, PT, R8, R17, PT ;  /* 0x000000110800720c */ /* 0x000fe40003f04070 */
[----:B------:R-:W-:-:S11]  /*0630*/  LEA.HI R12, R16, R16, RZ, 0x1 ;  /* 0x00000010100c7211 */ /* 0x000fd600078f08ff */
[----:B------:R-:W-:Y:S01]  /*0640*/  @!P0 IMAD.IADD R17, R17, 0x1, -R8 ;  /* 0x0000000111118824 */ /* 0x000fe200078e0a08 */
[----:B------:R-:W-:Y:S06]  /*0650*/  @P5 BRA `(.L_x_736) ;  /* 0x00000000006c5947 */ /* 0x000fec0003800000 */
[----:B------:R-:W0:Y:S01]  /*0660*/  LDC R4, c[0x0][0x308] ;  /* 0x0000c200ff047b82 */ /* 0x000e220000000800 */
[----:B------:R-:W-:Y:S01]  /*0670*/  VIADD R7, R3, UR5 ;  /* 0x0000000503077c36 */ /* 0x000fe20008000000 */
        /* <DEDUP_REMOVED lines=25> */
.L_x_736:
[----:B------:R-:W-:Y:S05]  /*0810*/  BSYNC B0 ;  /* 0x0000000000007941 */ /* 0x000fea0003800000 */
.L_x_735:
[----:B------:R-:W0:Y:S01]  /*0820*/  @!P5 LDC.64 R6, c[0x0][0x248] ;  /* 0x00009200ff06db82 */ /* 0x000e220000000a00 */
[C---:B------:R-:W-:Y:S01]  /*0830*/  LOP3.LUT R9, R12.reuse, 0x3ffffffe, RZ, 0xc0, !PT ;  /* 0x3ffffffe0c097812 */ /* 0x040fe200078ec0ff */
[----:B------:R-:W-:Y:S01]  /*0840*/  IMAD.SHL.U32 R12, R12, 0x4, RZ ;  /* 0x000000040c0c7824 */ /* 0x000fe200078e00ff */
[----:B------:R-:W-:Y:S01]  /*0850*/  ISETP.NE.AND P4, PT, R19, RZ, PT ;  /* 0x000000ff1300720c */ /* 0x000fe20003f85270 */
[----:B------:R-:W-:Y:S01]  /*0860*/  ULDC.64 UR4, c[0x0][0x220] ;  /* 0x0000880000047ab9 */ /* 0x000fe20000000a00 */
[----:B------:R-:W-:Y:S01]  /*0870*/  ISETP.LE.AND P1, PT, RZ, UR44, PT ;  /* 0x0000002cff007c0c */ /* 0x000fe2000bf23270 */
[----:B------:R-:W-:Y:S01]  /*0880*/  USHF.R.S32.HI UR6, URZ, 0x1f, UR39 ;  /* 0x0000001f3f067899 */ /* 0x000fe20008011427 */
[----:B------:R-:W-:Y:S02]  /*0890*/  IADD3 R9, -R9, R16, RZ ;  /* 0x0000001009097210 */ /* 0x000fe40007ffe1ff */
[----:B------:R-:W-:Y:S02]  /*08a0*/  CS2R R22, SRZ ;  /* 0x0000000000167805 */ /* 0x000fe4000001ff00 */
[----:B------:R-:W-:-:S02]  /*08b0*/  ISETP.NE.AND P3, PT, RZ, UR8, PT ;  /* 0x00000008ff007c0c */ /* 0x000fc4000bf65270 */
[----:B------:R-:W-:Y:S01]  /*08c0*/  LOP3.LUT R12, R12, 0xfffffff8, RZ, 0xc0, !PT ;  /* 0xfffffff80c0c7812 */ /* 0x000fe200078ec0ff */
[----:B------:R-:W-:Y:S01]  /*08d0*/  IMAD.SHL.U32 R26, R9, 0x4, RZ ;  /* 0x00000004091a7824 */ /* 0x000fe200078e00ff */
[----:B------:R-:W-:Y:S01]  /*08e0*/  ISETP.EQ.U32.AND P0, PT, RZ, UR4, PT ;  /* 0x00000004ff007c0c */ /* 0x000fe2000bf02070 */
[----:B------:R-:W-:Y:S01]  /*08f0*/  IMAD.U32 R9, RZ, RZ, UR44 ;  /* 0x0000002cff097e24 */ /* 0x000fe2000f8e00ff */
[----:B------:R-:W-:Y:S02]  /*0900*/  IADD3 R27, R12, UR41, RZ ;  /* 0x000000290c1b7c10 */ /* 0x000fe4000fffe0ff */
[----:B------:R-:W-:Y:S01]  /*0910*/  P2R R8, PR, RZ, 0x10 ;  /* 0x00000010ff087803 */ /* 0x000fe20000000000 */
[----:B------:R-:W-:Y:S01]  /*0920*/  @!P5 IMAD R8, R9, 0x8, R26 ;  /* 0x000000080908d824 */ /* 0x000fe200078e021a */
[----:B------:R-:W-:Y:S01]  /*0930*/  ISETP.EQ.OR.EX P0, PT, RZ, UR5, P5, P0 ;  /* 0x00000005ff007c0c */ /* 0x000fe2000af02700 */
[----:B------:R-:W-:Y:S01]  /*0940*/  @!P1 IMAD.MOV R17, RZ, RZ, -R17 ;  /* 0x000000ffff119224 */ /* 0x000fe200078e0a11 */
        /* <DEDUP_REMOVED lines=13> */
.L_x_738:
[----:B------:R-:W-:Y:S05]  /*0a20*/  BSYNC B0 ;  /* 0x0000000000007941 */ /* 0x000fea0003800000 */
.L_x_737:
[----:B------:R-:W-:Y:S01]  /*0a30*/  ULDC.64 UR4, c[0x0][0x2a8] ;  /* 0x0000aa0000047ab9 */ /* 0x000fe20000000a00 */
[----:B------:R-:W1:Y:S01]  /*0a40*/  @P2 LDC.64 R10, c[0x0][0x2e0] ;  /* 0x0000b800ff0a2b82 */ /* 0x000e620000000a00 */
[----:B------:R-:W-:Y:S01]  /*0a50*/  UISETP.NE.U32.AND UP0, UPT, UR4, URZ, UPT ;  /* 0x0000003f0400728c */ /* 0x000fe2000bf05070 */
[----:B------:R-:W-:Y:S01]  /*0a60*/  MOV R21, UR7 ;  /* 0x0000000700157c02 */ /* 0x000fe20008000f00 */
[----:B0-----:R-:W-:Y:S01]  /*0a70*/  @!P5 IMAD.WIDE R6, R13, 0x2, R6 ;  /* 0x000000020d06d825 */ /* 0x001fe200078e0206 */
[----:B------:R-:W-:Y:S01]  /*0a80*/  CS2R R24, SRZ ;  /* 0x0000000000187805 */ /* 0x000fe2000001ff00 */
[----:B------:R-:W-:Y:S02]  /*0a90*/  UISETP.NE.AND.EX UP0, UPT, UR5, URZ, UPT, UP0 ;  /* 0x0000003f0500728c */ /* 0x000fe4000bf05300 */
[----:B-----5:R-:W-:Y:S01]  /*0aa0*/  @P2 IMAD R12, R2, R21, UR43 ;  /* 0x0000002b020c2e24 */ /* 0x020fe2000f8e0215 */
[----:B------:R-:W0:Y:S02]  /*0ab0*/  @!P0 LDC.64 R8, c[0x0][0x220] ;  /* 0x00008800ff088b82 */ /* 0x000e240000000a00 */
[----:B------:R2:W3:Y:S01]  /*0ac0*/  @!P5 LDG.E.64 R24, desc[UR36][R6.64] ;  /* 0x000000240618d981 */ /* 0x0004e2000c1e1b00 */
[----:B------:R-:W-:Y:S01]  /*0ad0*/  PLOP3.LUT P1, PT, PT, PT, UP0, 0x80, 0x0 ;  /* 0x000000000000781c */ /* 0x000fe20003f2f008 */
[----:B------:R-:W-:-:S04]  /*0ae0*/  @P2 IMAD R13, R12, 0x80, R3 ;  /* 0x000000800c0d2824 */ /* 0x000fc800078e0203 */
[----:B------:R-:W-:Y:S01]  /*0af0*/  @UP0 ULEA UR4, UP1, UR39, UR4, 0x2 ;  /* 0x0000000427040291 */ /* 0x000fe2000f82103f */
[----:B------:R-:W-:Y:S01]  /*0b00*/  CS2R R28, SRZ ;  /* 0x00000000001c7805 */ /* 0x000fe2000001ff00 */
[----:B------:R-:W4:Y:S02]  /*0b10*/  LDC R14, c[0x0][0x290] ;  /* 0x0000a400ff0e7b82 */ /* 0x000f240000000800 */
[----:B------:R-:W-:Y:S02]  /*0b20*/  @UP0 ULEA.HI.X UR5, UR39, UR5, UR6, 0x2, UP1 ;  /* 0x0000000527050291 */ /* 0x000fe400088f1406 */
[----:B------:R-:W-:Y:S01]  /*0b30*/  IMAD.U32 R12, RZ, RZ, UR4 ;  /* 0x00000004ff0c7e24 */ /* 0x000fe2000f8e00ff */
[----:B------:R-:W-:Y:S01]  /*0b40*/  UMOV UR38, URZ ;  /* 0x0000003f00267c82 */ /* 0x000fe20008000000 */
[----:B-1----:R-:W-:Y:S01]  /*0b50*/  @P2 IMAD.WIDE R10, R13, 0x2, R10 ;  /* 0x000000020d0a2825 */ /* 0x002fe200078e020a */
[----:B------:R-:W-:Y:S01]  /*0b60*/  ULDC.U8 UR4, c[0x0][0x294] ;  /* 0x0000a50000047ab9 */ /* 0x000fe20000000000 */
[----:B------:R-:W-:-:S04]  /*0b70*/  MOV R13, UR5 ;  /* 0x00000005000d7c02 */ /* 0x000fc80008000f00 */
[----:B------:R-:W4:Y:S04]  /*0b80*/  @P2 LDG.E.64 R10, desc[UR36][R10.64] ;  /* 0x000000240a0a2981 */ /* 0x000f28000c1e1b00 */
[----:B------:R-:W4:Y:S01]  /*0b90*/  @P1 LDG.E R12, desc[UR36][R12.64] ;  /* 0x000000240c0c1981 */ /* 0x000f22000c1e1900 */
[----:B0-----:R-:W-:-:S05]  /*0ba0*/  @!P0 IMAD.WIDE R8, R15, 0x2, R8 ;  /* 0x000000020f088825 */ /* 0x001fca00078e0208 */
[----:B------:R-:W4:Y:S01]  /*0bb0*/  @!P0 LDG.E.64 R28, desc[UR36][R8.64] ;  /* 0x00000024081c8981 */ /* 0x000f22000c1e1b00 */
[----:B--2---:R-:W-:Y:S01]  /*0bc0*/  IMAD R7, R0, UR7, RZ ;  /* 0x0000000700077c24 */ /* 0x004fe2000f8e02ff */
        /* <DEDUP_REMOVED lines=12> */
[----:B------:R-:W-:Y:S01]  /*0c90*/  HFMA2.MMA R29, R5, 1, 1, R29 ;  /* 0x3c003c00051d7835 */ /* 0x000fe2000000001d */
        /* <DEDUP_REMOVED lines=22> */
[----:B------:R-:W-:Y:S01]  /*0e00*/  @!P1 IADD3 R0, R0, -R7, RZ ;  /* 0x8000000700009210 */ /* 0x000fe20007ffe0ff */
[----:B------:R-:W-:-:S03]  /*0e10*/  @!P1 VIADD R5, R5, 0x1 ;  /* 0x0000000105059836 */ /* 0x000fc60000000000 */
        /* <DEDUP_REMOVED lines=19> */
[----:B------:R-:W-:Y:S01]  /*0f50*/  IMAD.U32 R5, RZ, RZ, UR5 ;  /* 0x00000005ff057e24 */ /* 0x000fe2000f8e00ff */
[----:B------:R-:W-:Y:S01]  /*0f60*/  ULDC.64 UR4, c[0x4][0xd0] ;  /* 0x0100340000047ab9 */ /* 0x000fe20000000a00 */
[----:B------:R-:W-:Y:S01]  /*0f70*/  HFMA2.MMA R8, -RZ, RZ, 0, 8.0049037933349609375e-05 ;  /* 0x0000053fff087435 */ /* 0x000fe200000001ff */
        /* <DEDUP_REMOVED lines=8> */
.L_x_741:
        /* <DEDUP_REMOVED lines=9> */
.L_x_742:
        /* <DEDUP_REMOVED lines=61> */
.L_x_746:
[----:B------:R-:W-:Y:S01]  /*1460*/  IMAD R20, R7, 0x2, R5 ;  /* 0x0000000207147824 */ /* 0x000fe200078e0205 */
[----:B------:R-:W-:Y:S01]  /*1470*/  LEA.HI R31, R31, R31, RZ, 0x1 ;  /* 0x0000001f1f1f7211 */ /* 0x000fe200078f08ff */
[----:B------:R-:W-:Y:S01]  /*1480*/  IMAD R21, R7, 0x2, R4 ;  /* 0x0000000207157824 */ /* 0x000fe200078e0204 */
        /* <DEDUP_REMOVED lines=13> */
[----:B------:R-:W-:Y:S01]  /*1560*/  UIADD3 UR4, -UR38, UR4, URZ ;  /* 0x0000000426047290 */ /* 0x000fe2000fffe13f */
[----:B------:R-:W-:Y:S01]  /*1570*/  HADD2.F32 R29, -RZ, R29.H0_H0 ;  /* 0x2000001dff1d7230 */ /* 0x000fe20000004100 */
[----:B------:R-:W0:Y:S01]  /*1580*/  MUFU.RCP R11, R11 ;  /* 0x0000000b000b7308 */ /* 0x000e220000001000 */
        /* <DEDUP_REMOVED lines=9> */
[----:B------:R-:W-:-:S05]  /*1620*/  I2FP.F32.S32 R6, UR4 ;  /* 0x0000000400067c45 */ /* 0x000fca0008201400 */
[----:B------:R-:W1:Y:S01]  /*1630*/  MUFU.EX2 R7, -R7 ;  /* 0x8000000700077308 */ /* 0x000e620000000800 */
        /* <DEDUP_REMOVED lines=32> */
.L_x_749:
[----:B------:R-:W-:Y:S05]  /*1840*/  BSYNC B2 ;  /* 0x0000000000027941 */ /* 0x000fea0003800000 */
.L_x_748:
[C-C-:B------:R-:W-:Y:S02]  /*1850*/  PRMT R6, R24.reuse, 0x5410, R25.reuse ;  /* 0x0000541018067816 */ /* 0x140fe40000000019 */
[----:B------:R-:W-:-:S03]  /*1860*/  PRMT R7, R24, 0x7632, R25 ;  /* 0x0000763218077816 */ /* 0x000fc60000000019 */
[----:B------:R0:W-:Y:S04]  /*1870*/  STS [R21], R6 ;  /* 0x0000000615007388 */ /* 0x0001e80000000800 */
[----:B------:R0:W-:Y:S02]  /*1880*/  STS [R20], R7 ;  /* 0x0000000714007388 */ /* 0x0001e40000000800 */
.L_x_747:
[----:B------:R-:W-:Y:S05]  /*1890*/  BSYNC B1 ;  /* 0x0000000000017941 */ /* 0x000fea0003800000 */
.L_x_745:
[C-C-:B0-----:R-:W-:Y:S02]  /*18a0*/  PRMT R7, R28.reuse, 0x5410, R29.reuse ;  /* 0x000054101c077816 */ /* 0x141fe4000000001d */
[----:B------:R-:W-:-:S03]  /*18b0*/  PRMT R6, R28, 0x7632, R29 ;  /* 0x000076321c067816 */ /* 0x000fc6000000001d */
[----:B------:R1:W-:Y:S04]  /*18c0*/  STS [R4], R7 ;  /* 0x0000000704007388 */ /* 0x0003e80000000800 */
[----:B------:R1:W-:Y:S02]  /*18d0*/  STS [R5], R6 ;  /* 0x0000000605007388 */ /* 0x0003e40000000800 */
.L_x_744:
[----:B------:R-:W-:Y:S05]  /*18e0*/  BSYNC B0 ;  /* 0x0000000000007941 */ /* 0x000fea0003800000 */
.L_x_743:
[----:B------:R-:W-:Y:S06]  /*18f0*/  BAR.SYNC.DEFER_BLOCKING 0x0 ;  /* 0x0000000000007b1d */ /* 0x000fec0000010000 */
[----:B------:R-:W-:Y:S04]  /*1900*/  BSSY B0, `(.L_x_750) ;  /* 0x0000005000007945 */ /* 0x000fe80003800000 */
[----:B------:R-:W-:Y:S05]  /*1910*/  @!P6 BRA `(.L_x_751) ;  /* 0x00000000000ce947 */ /* 0x000fea0003800000 */
[----:B------:R-:W-:Y:S01]  /*1920*/  ISETP.NE.AND P0, PT, R19, RZ, PT ;  /* 0x000000ff1300720c */ /* 0x000fe20003f05270 */
[----:B0-----:R2:W3:-:S12]  /*1930*/  LDS.64 R28, [R0] ;  /* 0x00000000001c7984 */ /* 0x0014d80000000a00 */
[----:B------:R2:W4:Y:S02]  /*1940*/  @!P0 LDS.64 R24, [R3] ;  /* 0x0000000003188984 */ /* 0x0005240000000a00 */
.L_x_751:
[----:B------:R-:W-:Y:S05]  /*1950*/  BSYNC B0 ;  /* 0x0000000000007941 */ /* 0x000fea0003800000 */
.L_x_750:
[----:B------:R-:W-:Y:S06]  /*1960*/  BAR.SYNC.DEFER_BLOCKING 0x0 ;  /* 0x0000000000007b1d */ /* 0x000fec0000010000 */
[----:B------:R-:W-:Y:S05]  /*1970*/  BRA `(.L_x_740) ;  /* 0x0000000400707947 */ /* 0x000fea0003800000 */
.L_x_739:
[C---:B------:R-:W-:Y:S01]  /*1980*/  ISETP.NE.AND P0, PT, R19.reuse, RZ, PT ;  /* 0x000000ff1300720c */ /* 0x040fe20003f05270 */
[----:B------:R-:W-:Y:S01]  /*1990*/  BSSY B0, `(.L_x_740) ;  /* 0x000005a000007945 */ /* 0x000fe20003800000 */
[----:B------:R-:W-:-:S11]  /*19a0*/  VIADD R19, R19, -UR38 ;  /* 0x8000002613137c36 */ /* 0x000fd60008000000 */
        /* <DEDUP_REMOVED lines=11> */
[----:B------:R-:W-:Y:S02]  /*1a60*/  HADD2.F32 R29, -RZ, R29.H0_H0 ;  /* 0x2000001dff1d7230 */ /* 0x000fe40000004100 */
[----:B0-----:R-:W-:-:S02]  /*1a70*/  FMUL.FTZ R3, R3, R14 ;  /* 0x0000000e03037220 */ /* 0x001fc40000410000 */
[----:B------:R-:W-:Y:S02]  /*1a80*/  FMUL.FTZ R0, R0, R14 ;  /* 0x0000000e00007220 */ /* 0x000fe40000410000 */
[----:B------:R-:W-:Y:S02]  /*1a90*/  FMUL.FTZ R3, R3, 13.28771209716796875 ;  /* 0x41549a7803037820 */ /* 0x000fe40000410000 */
[----:B------:R-:W-:Y:S01]  /*1aa0*/  FMUL.FTZ R4, R0, 13.28771209716796875 ;  /* 0x41549a7800047820 */ /* 0x000fe20000410000 */
[----:B------:R-:W-:-:S03]  /*1ab0*/  I2FP.F32.S32 R0, R19 ;  /* 0x0000001300007245 */ /* 0x000fc60000201400 */
        /* <DEDUP_REMOVED lines=21> */
.L_x_752:
[----:B------:R-:W-:-:S13]  /*1c10*/  ISETP.GE.AND P0, PT, R3, R14, PT ;  /* 0x0000000e0300720c */ /* 0x000fda0003f06270 */
[----:B------:R-:W-:Y:S05]  /*1c20*/  @P0 BRA `(.L_x_753) ;  /* 0x0000000000c00947 */ /* 0x000fea0003800000 */
[----:B------:R-:W-:Y:S01]  /*1c30*/  I2FP.F32.S32 R14, R14 ;  /* 0x0000000e000e7245 */ /* 0x000fe20000201400 */
[----:B------:R-:W-:Y:S01]  /*1c40*/  VIADD R0, R3, 0x2 ;  /* 0x0000000203007836 */ /* 0x000fe20000000000 */
[----:B------:R-:W-:Y:S01]  /*1c50*/  I2FP.F32.S32 R3, R3 ;  /* 0x0000000300037245 */ /* 0x000fe20000201400 */
[----:B------:R-:W-:Y:S01]  /*1c60*/  HADD2.F32 R13, -RZ, R25.H0_H0 ;  /* 0x20000019ff0d7230 */ /* 0x000fe20000004100 */
[----:B------:R-:W-:Y:S02]  /*1c70*/  I2FP.F32.S32 R19, R19 ;  /* 0x0000001300137245 */ /* 0x000fe40000201400 */
[----:B------:R-:W0:Y:S01]  /*1c80*/  MUFU.RCP R14, R14 ;  /* 0x0000000e000e7308 */ /* 0x000e220000001000 */
[----:B------:R-:W-:-:S05]  /*1c90*/  I2FP.F32.S32 R5, R0 ;  /* 0x0000000000057245 */ /* 0x000fca0000201400 */
[-C--:B0-----:R-:W-:Y:S01]  /*1ca0*/  FMUL.FTZ R5, R5, R14.reuse ;  /* 0x0000000e05057220 */ /* 0x081fe20000410000 */
[----:B------:R-:W-:-:S03]  /*1cb0*/  FMUL.FTZ R3, R3, R14 ;  /* 0x0000000e03037220 */ /* 0x000fc60000410000 */
[----:B------:R-:W-:Y:S01]  /*1cc0*/  FMUL.FTZ R5, R5, 13.28771209716796875 ;  /* 0x41549a7805057820 */ /* 0x000fe20000410000 */
[----:B------:R-:W-:-:S03]  /*1cd0*/  FMUL.FTZ R3, R3, 13.28771209716796875 ;  /* 0x41549a7803037820 */ /* 0x000fc60000410000 */
[----:B------:R-:W0:Y:S08]  /*1ce0*/  MUFU.EX2 R4, -R5 ;  /* 0x8000000500047308 */ /* 0x000e300000000800 */
[----:B------:R1:W2:Y:S01]  /*1cf0*/  MUFU.EX2 R0, -R3 ;  /* 0x8000000300007308 */ /* 0x0002a20000000800 */
[----:B0-----:R-:W-:Y:S01]  /*1d00*/  FMUL.FTZ R4, R19, R4 ;  /* 0x0000000413047220 */ /* 0x001fe20000410000 */
[----:B-1----:R-:W-:-:S03]  /*1d10*/  HADD2.F32 R3, -RZ, R25.H1_H1 ;  /* 0x30000019ff037230 */ /* 0x002fc60000004100 */
[----:B------:R-:W-:-:S04]  /*1d20*/  FMUL.RZ R7, R4, 0.15915493667125701904 ;  /* 0x3e22f98304077820 */ /* 0x000fc8000040c000 */
[----:B------:R-:W0:Y:S01]  /*1d30*/  MUFU.SIN R8, R7 ;  /* 0x0000000700087308 */ /* 0x000e220000000400 */
[----:B--2---:R-:W-:-:S04]  /*1d40*/  FMUL.FTZ R0, R19, R0 ;  /* 0x0000000013007220 */ /* 0x004fc80000410000 */
[----:B------:R-:W-:Y:S01]  /*1d50*/  FMUL.RZ R4, R0, 0.15915493667125701904 ;  /* 0x3e22f98300047820 */ /* 0x000fe2000040c000 */
[--C-:B------:R-:W-:Y:S02]  /*1d60*/  HADD2.F32 R0, -RZ, R29.reuse.H1_H1 ;  /* 0x3000001dff007230 */ /* 0x100fe40000004100 */
[----:B------:R-:W1:Y:S01]  /*1d70*/  MUFU.COS R9, R7 ;  /* 0x0000000700097308 */ /* 0x000e620000000000 */
[----:B------:R-:W-:-:S07]  /*1d80*/  HADD2.F32 R29, -RZ, R29.H0_H0 ;  /* 0x2000001dff1d7230 */ /* 0x000fce0000004100 */
        /* <DEDUP_REMOVED lines=26> */
.L_x_753:
[----:B------:R-:W-:Y:S05]  /*1f30*/  BSYNC B0 ;  /* 0x0000000000007941 */ /* 0x000fea0003800000 */
.L_x_740:
[----:B------:R-:W-:Y:S01]  /*1f40*/  ISETP.GT.AND P0, PT, R16, 0x1f, PT ;  /* 0x0000001f1000780c */ /* 0x000fe20003f04270 */
[----:B------:R-:W-:Y:S01]  /*1f50*/  BSSY B0, `(.L_x_754) ;  /* 0x0000026000007945 */ /* 0x000fe20003800000 */
[----:B------:R-:W-:-:S11]  /*1f60*/  IMAD.MOV.U32 R14, RZ, RZ, RZ ;  /* 0x000000ffff0e7224 */ /* 0x000fd600078e00ff */
[----:B------:R-:W-:Y:S05]  /*1f70*/  @P0 BRA `(.L_x_755) ;  /* 0x00000000008c0947 */ /* 0x000fea0003800000 */
[----:B0-2---:R-:W0:Y:S01]  /*1f80*/  LDC R0, c[0x0][0x29c] ;  /* 0x0000a700ff007b82 */ /* 0x005e220000000800 */
[----:B-1----:R-:W1:Y:S01]  /*1f90*/  S2R R7, SR_CgaCtaId ;  /* 0x0000000000077919 */ /* 0x002e620000008800 */
        /* <DEDUP_REMOVED lines=9> */
[----:B0-----:R-:W-:Y:S01]  /*2030*/  ISETP.NE.AND P0, PT, R0, RZ, PT ;  /* 0x000000ff0000720c */ /* 0x001fe20003f05270 */
[----:B------:R-:W-:-:S03]  /*2040*/  VIADD R0, R6, 0x10 ;  /* 0x0000001006007836 */ /* 0x000fc60000000000 */
[----:B------:R-:W-:Y:S02]  /*2050*/  FADD.FTZ R13, R13, R12 ;  /* 0x0000000c0d0d7221 */ /* 0x000fe40000010000 */
[----:B-1----:R-:W-:-:S07]  /*2060*/  LEA R3, R7, R0, 0x18 ;  /* 0x0000000007037211 */ /* 0x002fce00078ec0ff */
[----:B------:R-:W0:Y:S01]  /*2070*/  @!P0 LDC.64 R4, c[0x0][0x248] ;  /* 0x00009200ff048b82 */ /* 0x000e220000000a00 */
[----:B------:R-:W-:Y:S01]  /*2080*/  @!P0 VIADD R6, R6, 0x110 ;  /* 0x0000011006068836 */ /* 0x000fe20000000000 */
[----:B------:R-:W-:-:S04]  /*2090*/  LEA R3, R16, R3, 0x3 ;  /* 0x0000000310037211 */ /* 0x000fc800078e18ff */
[----:B------:R-:W-:Y:S01]  /*20a0*/  @!P0 LEA R7, R7, R6, 0x18 ;  /* 0x0000000607078211 */ /* 0x000fe200078ec0ff */
[----:B------:R1:W-:Y:S04]  /*20b0*/  STS.64 [R3], R28 ;  /* 0x0000001c03007388 */ /* 0x0003e80000000a00 */
[----:B------:R-:W-:-:S05]  /*20c0*/  @!P0 IMAD R7, R16, 0x8, R7 ;  /* 0x0000000810078824 */ /* 0x000fca00078e0207 */
        /* <DEDUP_REMOVED lines=13> */
.L_x_869:
[----:B-1----:R-:W-:-:S07]  /*21a0*/  FADD.FTZ R14, R5, R14 ;  /* 0x0000000e050e7221 */ /* 0x002fce0000010000 */
.L_x_755:
[----:B------:R-:W-:Y:S05]  /*21b0*/  BSYNC B0 ;  /* 0x0000000000007941 */ /* 0x000fea0003800000 */
.L_x_754:
[----:B------:R-:W5:Y:S01]  /*21c0*/  LDC R51, c[0x0][0x284] ;  /* 0x0000a100ff337b82 */ /* 0x000f620000000800 */
[----:B------:R-:W-:Y:S02]  /*21d0*/  ISETP.NE.AND P0, PT, R16, RZ, PT ;  /* 0x000000ff1000720c */ /* 0x000fe40003f05270 */
[----:B0-2---:R-:W-:Y:S01]  /*21e0*/  MOV R0, 0xff7fffff ;  /* 0xff7fffff00007802 */ /* 0x005fe20000000f00 */
[----:B-----5:R-:W-:-:S05]  /*21f0*/  IMAD.MOV R3, RZ, RZ, -R51 ;  /* 0x000000ffff037224 */ /* 0x020fca00078e0a33 */
        /* <DEDUP_REMOVED lines=12> */
[----:B-1----:R-:W-:Y:S01]  /*22c0*/  IMAD.U32 R4, RZ, RZ, UR4 ;  /* 0x00000004ff047e24 */ /* 0x002fe2000f8e00ff */
[----:B------:R-:W-:Y:S01]  /*22d0*/  ULDC UR4, c[0x0][0x2a0] ;  /* 0x0000a80000047ab9 */ /* 0x000fe20000000800 */
[----:B------:R-:W-:-:S05]  /*22e0*/  IMAD.U32 R5, RZ, RZ, UR5 ;  /* 0x00000005ff057e24 */ /* 0x000fca000f8e00ff */
[----:B------:R-:W2:Y:S01]  /*22f0*/  @P0 LDG.E.U16 R4, desc[UR36][R4.64] ;  /* 0x0000002404040981 */ /* 0x000ea2000c1e1500 */
[----:B------:R-:W-:Y:S01]  /*2300*/  IADD3 R6, -R3, UR44, RZ ;  /* 0x0000002c03067c10 */ /* 0x000fe2000fffe1ff */
[----:B------:R-:W-:-:S03]  /*2310*/  FMUL.FTZ R0, R14, UR4 ;  /* 0x000000040e007c20 */ /* 0x000fc60008410000 */
[----:B------:R-:W-:Y:S01]  /*2320*/  LEA R9, R6, UR42, 0x2 ;  /* 0x0000002a06097c11 */ /* 0x000fe2000f8e10ff */
[----:B--2---:R-:W-:-:S05]  /*2330*/  @P0 HADD2.F32 R7, -RZ, R4.H0_H0 ;  /* 0x20000004ff070230 */ /* 0x004fca0000004100 */
[----:B------:R-:W-:-:S05]  /*2340*/  @P0 FADD.FTZ R0, R0, R7 ;  /* 0x0000000700000221 */ /* 0x000fca0000010000 */
[----:B------:R0:W-:Y:S02]  /*2350*/  STS [R9], R0 ;  /* 0x0000000009007388 */ /* 0x0001e40000000800 */
.L_x_757:
[----:B------:R-:W-:Y:S05]  /*2360*/  WARPSYNC.ALL ;  /* 0x0000000000007948 */ /* 0x000fea0003800000 */
[----:B------:R-:W2:Y:S08]  /*2370*/  S2UR UR6, SR_CgaCtaId ;  /* 0x00000000000679c3 */ /* 0x000eb00000008800 */
[----:B------:R-:W-:Y:S01]  /*2380*/  BAR.SYNC.DEFER_BLOCKING 0x0 ;  /* 0x0000000000007b1d */ /* 0x000fe20000010000 */
[----:B-1----:R-:W-:Y:S01]  /*2390*/  SHF.R.S32.HI R5, RZ, 0x1f, R16 ;  /* 0x0000001fff057819 */ /* 0x002fe20000011410 */
        /* <DEDUP_REMOVED lines=10> */
[----:B------:R-:W-:Y:S02]  /*2440*/  LOP3.LUT R14, R14, 0xfffffff8, RZ, 0xc0, !PT ;  /* 0xfffffff80e0e7812 */ /* 0x000fe400078ec0ff */
[----:B------:R-:W-:Y:S01]  /*2450*/  SHF.L.U32 R6, R30, 0x7, RZ ;  /* 0x000000071e067819 */ /* 0x000fe200000006ff */
[----:B--2---:R-:W-:Y:S02]  /*2460*/  ULEA UR5, UR6, UR5, 0x18 ;  /* 0x0000000506057291 */ /* 0x004fe4000f8ec03f */
[----:B---3--:R-:W-:-:S04]  /*2470*/  IMAD.IADD R29, R14, 0x1, R3 ;  /* 0x000000010e1d7824 */ /* 0x008fc800078e0203 */
[----:B------:R-:W-:Y:S01]  /*2480*/  LEA R12, R11, UR5, 0x2 ;  /* 0x000000050b0c7c11 */ /* 0x000fe2000f8e10ff */
[----:B------:R-:W-:Y:S01]  /*2490*/  ULDC UR5, c[0x0][0x29c] ;  /* 0x0000a70000057ab9 */ /* 0x000fe20000000800 */
[----:B------:R-:W-:Y:S01]  /*24a0*/  ISETP.GE.AND P0, PT, R52, R29, PT ;  /* 0x0000001d3400720c */ /* 0x000fe20003f06270 */
[----:B------:R-:W-:Y:S02]  /*24b0*/  UISETP.NE.AND UP0, UPT, UR5, URZ, UPT ;  /* 0x0000003f0500728c */ /* 0x000fe4000bf05270 */
[----:B------:R1:W2:Y:S04]  /*24c0*/  LDS R4, [R12] ;  /* 0x000000000c047984 */ /* 0x0002a80000000800 */
[----:B------:R1:W3:Y:S01]  /*24d0*/  LDS R5, [R12+0x10] ;  /* 0x000010000c057984 */ /* 0x0002e20000000800 */
[----:B------:R-:W-:-:S03]  /*24e0*/  PLOP3.LUT P1, PT, PT, PT, UP0, 0x80, 0x0 ;  /* 0x000000000000781c */ /* 0x000fc60003f2f008 */
[----:B------:R1:W1:Y:S04]  /*24f0*/  LDS R7, [R12+0x20] ;  /* 0x000020000c077984 */ /* 0x0002680000000800 */
[----:B------:R1:W1:Y:S04]  /*2500*/  LDS R8, [R12+0x30] ;  /* 0x000030000c087984 */ /* 0x0002680000000800 */
[----:B0-----:R0:W0:Y:S04]  /*2510*/  LDS R9, [R12+0x40] ;  /* 0x000040000c097984 */ /* 0x0010280000000800 */
        /* <DEDUP_REMOVED lines=10> */
[----:B------:R4:W0:Y:S01]  /*25c0*/  LDS R28, [R12+0xf0] ;  /* 0x0000f0000c1c7984 */ /* 0x0008220000000800 */
[----:B-123--:R-:W-:Y:S05]  /*25d0*/  @P1 BRA `(.L_x_758) ;  /* 0x00000000004c1947 */ /* 0x00efea0003800000 */
[----:B------:R-:W-:-:S04]  /*25e0*/  UIADD3 UR4, UR4, 0x110, URZ ;  /* 0x0000011004047890 */ /* 0x000fc8000fffe03f */
[----:B------:R-:W-:-:S06]  /*25f0*/  ULEA UR4, UR6, UR4, 0x18 ;  /* 0x0000000406047291 */ /* 0x000fcc000f8ec03f */
[----:B0---4-:R-:W-:-:S05]  /*2600*/  LEA R12, R11, UR4, 0x2 ;  /* 0x000000040b0c7c11 */ /* 0x011fca000f8e10ff */
[----:B------:R1:W2:Y:S04]  /*2610*/  LDS R30, [R12] ;  /* 0x000000000c1e7984 */ /* 0x0002a80000000800 */
[----:B------:R1:W3:Y:S04]  /*2620*/  LDS R31, [R12+0x10] ;  /* 0x000010000c1f7984 */ /* 0x0002e80000000800 */
[----:B------:R1:W0:Y:S04]  /*2630*/  LDS R32, [R12+0x20] ;  /* 0x000020000c207984 */ /* 0x0002280000000800 */
[----:B------:R1:W4:Y:S04]  /*2640*/  LDS R33, [R12+0x30] ;  /* 0x000030000c217984 */ /* 0x0003280000000800 */
        /* <DEDUP_REMOVED lines=11> */
[----:B--234-:R1:W0:Y:S02]  /*2700*/  LDS R47, [R12+0xf0] ;  /* 0x0000f0000c2f7984 */ /* 0x01c2240000000800 */
.L_x_758:
[----:B------:R-:W-:Y:S01]  /*2710*/  ULDC UR12, c[0x0][0x29c] ;  /* 0x0000a700000c7ab9 */ /* 0x000fe20000000800 */
[----:B------:R-:W-:Y:S01]  /*2720*/  ULDC UR13, c[0x0][0x2a0] ;  /* 0x0000a800000d7ab9 */ /* 0x000fe20000000800 */
[----:B------:R-:W-:Y:S01]  /*2730*/  ULDC.64 UR8, c[0x0][0x248] ;  /* 0x0000920000087ab9 */ /* 0x000fe20000000a00 */
[----:B------:R-:W-:Y:S01]  /*2740*/  ULDC.64 UR6, c[0x0][0x2b0] ;  /* 0x0000ac0000067ab9 */ /* 0x000fe20000000a00 */
[----:B------:R-:W-:Y:S01]  /*2750*/  ULDC.64 UR14, c[0x0][0x2c8] ;  /* 0x0000b200000e7ab9 */ /* 0x000fe20000000a00 */
[----:B------:R-:W-:Y:S01]  /*2760*/  ULDC.64 UR10, c[0x0][0x2d8] ;  /* 0x0000b600000a7ab9 */ /* 0x000fe20000000a00 */
[----:B------:R-:W-:Y:S01]  /*2770*/  BSSY B0, `(.L_x_759) ;  /* 0x00001e6000007945 */ /* 0x000fe20003800000 */
[----:B------:R-:W-:-:S03]  /*2780*/  IMAD.SHL.U32 R14, R11, 0x2, RZ ;  /* 0x000000020b0e7824 */ /* 0x000fc600078e00ff */
[----:B------:R-:W-:Y:S05]  /*2790*/  @P0 BRA `(.L_x_760) ;  /* 0x0000001c008c0947 */ /* 0x000fea0003800000 */
[-C--:B------:R-:W-:Y:S01]  /*27a0*/  IABS R48, R51.reuse ;  /* 0x0000003300307213 */ /* 0x080fe20000000000 */
[----:B------:R-:W2:Y:S01]  /*27b0*/  LDC R11, c[0x0][0x288] ;  /* 0x0000a200ff0b7b82 */ /* 0x000ea20000000800 */
[--C-:B------:R-:W-:Y:S01]  /*27c0*/  IMAD R50, R51, UR41, R14.reuse ;  /* 0x0000002933327c24 */ /* 0x100fe2000f8e020e */
[----:B------:R-:W-:Y:S01]  /*27d0*/  ULDC UR4, c[0x0][0x298] ;  /* 0x0000a60000047ab9 */ /* 0x000fe20000000800 */
[----:B------:R-:W3:Y:S01]  /*27e0*/  I2F.RP R15, R48 ;  /* 0x00000030000f7306 */ /* 0x000ee20000209400 */
[----:B------:R-:W-:Y:S02]  /*27f0*/  IMAD R51, R6, R51, R14 ;  /* 0x0000003306337224 */ /* 0x000fe400078e020e */
[----:B------:R-:W-:Y:S02]  /*2800*/  SHF.R.S32.HI R53, RZ, 0x1f, R50 ;  /* 0x0000001fff357819 */ /* 0x000fe40000011432 */
[----:B------:R-:W5:Y:S01]  /*2810*/  LDC R55, c[0x0][0x2c0] ;  /* 0x0000b000ff377b82 */ /* 0x000f620000000800 */
[----:B------:R-:W-:-:S07]  /*2820*/  SHF.R.S32.HI R54, RZ, 0x1f, R51 ;  /* 0x0000001fff367819 */ /* 0x000fce0000011433 */
[----:B------:R-:W0:Y:S01]  /*2830*/  LDC.64 R38, c[0x0][0x2e0] ;  /* 0x0000b800ff267b82 */ /* 0x000e220000000a00 */
[----:B---3--:R-:W0:Y:S01]  /*2840*/  MUFU.RCP R15, R15 ;  /* 0x0000000f000f7308 */ /* 0x008e220000001000 */
[----:B--2---:R-:W-:-:S04]  /*2850*/  IMAD R11, R2, R11, UR43 ;  /* 0x0000002b020b7e24 */ /* 0x004fc8000f8e020b */
[----:B------:R-:W-:Y:S01]  /*2860*/  IMAD R11, R11, 0x80, R14 ;  /* 0x000000800b0b7824 */ /* 0x000fe200078e020e */
[----:B-----5:R-:W-:-:S03]  /*2870*/  IADD3 R55, R55, UR4, RZ ;  /* 0x0000000437377c10 */ /* 0x020fc6000fffe0ff */
[----:B------:R-:W-:Y:S02]  /*2880*/  VIADD R56, R11, 0x8 ;  /* 0x000000080b387836 */ /* 0x000fe40000000000 */
[----:B01--4-:R-:W-:-:S04]  /*2890*/  VIADD R12, R15, 0xffffffe ;  /* 0x0ffffffe0f0c7836 */ /* 0x013fc80000000000 */
[----:B------:R0:W1:Y:S01]  /*28a0*/  F2I.FTZ.U32.TRUNC.NTZ R13, R12 ;  /* 0x0000000c000d7305 */ /* 0x000062000021f000 */
[----:B------:R-:W-:-:S04]  /*28b0*/  IMAD.WIDE R38, R11, 0x2, R38 ;  /* 0x000000020b267825 */ /* 0x000fc800078e0226 */
[----:B0-----:R-:W-:Y:S01]  /*28c0*/  IMAD.MOV.U32 R12, RZ, RZ, RZ ;  /* 0x000000ffff0c7224 */ /* 0x001fe200078e00ff */
[----:B-1----:R-:W-:-:S05]  /*28d0*/  IADD3 R49, RZ, -R13, RZ ;  /* 0x8000000dff317210 */ /* 0x002fca0007ffe0ff */
[----:B------:R-:W-:-:S04]  /*28e0*/  IMAD R49, R49, R48, RZ ;  /* 0x0000003031317224 */ /* 0x000fc800078e02ff */
[----:B------:R-:W-:-:S07]  /*28f0*/  IMAD.HI.U32 R49, R13, R49, R12 ;  /* 0x000000310d317227 */ /* 0x000fce00078e000c */
.L_x_796:
[----:B01----:R-:W0:Y:S01]  /*2900*/  LDC R11, c[0x0][0x284] ;  /* 0x0000a100ff0b7b82 */ /* 0x003e220000000800 */
[----:B------:R-:W-:-:S04]  /*2910*/  ISETP.NE.U32.AND P0, PT, RZ, UR6, PT ;  /* 0x00000006ff007c0c */ /* 0x000fc8000bf05070 */
[----:B------:R-:W-:-:S13]  /*2920*/  ISETP.NE.AND.EX P0, PT, RZ, UR7, PT, P0 ;  /* 0x00000007ff007c0c */ /* 0x000fda000bf05300 */
[----:B0-----:R-:W-:-:S05]  /*2930*/  @P0 IMAD R13, R11, UR39, RZ ;  /* 0x000000270b0d0c24 */ /* 0x001fca000f8e02ff */
        /* <DEDUP_REMOVED lines=17> */
[----:B------:R-:W-:-:S03]  /*2a50*/  ISETP.GE.AND P2, PT, R52, UR44, PT ;  /* 0x0000002c34007c0c */ /* 0x000fc6000bf46270 */
[----:B------:R-:W-:Y:S01]  /*2a60*/  @!P3 IMAD.MOV R74, RZ, RZ, -R74 ;  /* 0x000000ffff4ab224 */ /* 0x000fe200078e0a4a */
[----:B------:R-:W-:Y:S02]  /*2a70*/  @!P4 LOP3.LUT R74, RZ, R11, RZ, 0x33, !PT ;  /* 0x0000000bff4ac212 */ /* 0x000fe400078e33ff */
[----:B--2---:R-:W-:-:S07]  /*2a80*/  ISETP.NE.AND P0, PT, R12, RZ, P0 ;  /* 0x000000ff0c00720c */ /* 0x004fce0000705270 */
[----:B------:R-:W-:Y:S06]  /*2a90*/  @P2 BRA `(.L_x_762) ;  /* 0x00000000004c2947 */ /* 0x000fec0003800000 */
[----:B------:R-:W-:-:S04]  /*2aa0*/  SHF.L.U32 R14, R74, 0x3, RZ ;  /* 0x000000034a0e7819 */ /* 0x000fc800000006ff */
[----:B------:R-:W-:Y:S02]  /*2ab0*/  SHF.R.S32.HI R15, RZ, 0x1f, R14 ;  /* 0x0000001fff0f7819 */ /* 0x000fe4000001140e */
[----:B------:R-:W-:-:S05]  /*2ac0*/  IADD3 R13, P1, R51, R14, RZ ;  /* 0x0000000e330d7210 */ /* 0x000fca0007f3e0ff */
[----:B------:R-:W-:Y:S01]  /*2ad0*/  IMAD.X R76, R54, 0x1, R15, P1 ;  /* 0x00000001364c7824 */ /* 0x000fe200008e060f */
        /* <DEDUP_REMOVED lines=9> */
[----:B-----5:R-:W-:-:S04]  /*2b70*/  HFMA2.MMA R57, R57, 1, 1, R30 ;  /* 0x3c003c0039397835 */ /* 0x020fc8000000001e */
[----:B------:R-:W-:Y:S01]  /*2b80*/  IMAD.X R15, R53, 0x1, R15, P3 ;  /* 0x00000001350f7824 */ /* 0x000fe200018e060f */
[----:B------:R-:W-:-:S04]  /*2b90*/  LEA R12, P3, R14, UR8, 0x1 ;  /* 0x000000080e0c7c11 */ /* 0x000fc8000f8608ff */
[----:B------:R-:W-:Y:S01]  /*2ba0*/  LEA.HI.X R13, R14, UR9, R15, 0x1, P3 ;  /* 0x000000090e0d7c11 */ /* 0x000fe200098f0c0f */
[----:B--2---:R-:W-:-:S05]  /*2bb0*/  @P5 HMUL2 R57, R57, R76 ;  /* 0x0000004c39395232 */ /* 0x004fca0000000000 */
[----:B------:R0:W-:Y:S03]  /*2bc0*/  STG.E desc[UR36][R12.64], R57 ;  /* 0x000000390c007986 */ /* 0x0001e6000c101924 */
.L_x_762:
[----:B------:R-:W-:Y:S05]  /*2bd0*/  BSYNC B1 ;  /* 0x0000000000017941 */ /* 0x000fea0003800000 */
.L_x_761:
[----:B0-----:R-:W0:Y:S01]  /*2be0*/  LDC.64 R12, c[0x0][0x2e0] ;  /* 0x0000b800ff0c7b82 */ /* 0x001e220000000a00 */
[----:B------:R-:W-:Y:S01]  /*2bf0*/  BSSY B1, `(.L_x_763) ;  /* 0x0000017000017945 */ /* 0x000fe20003800000 */
[----:B0-----:R-:W-:-:S03]  /*2c00*/  IMAD.WIDE R12, R56, 0x2, R12 ;  /* 0x00000002380c7825 */ /* 0x001fc600078e020c */
[----:B------:R-:W-:Y:S05]  /*2c10*/  @P2 BRA `(.L_x_764) ;  /* 0x0000000000502947 */ /* 0x000fea0003800000 */
[----:B------:R-:W-:-:S05]  /*2c20*/  IADD3 R75, R74, R11, RZ ;  /* 0x0000000b4a4b7210 */ /* 0x000fca0007ffe0ff */
[----:B------:R-:W-:-:S05]  /*2c30*/  IMAD.SHL.U32 R75, R75, 0x8, RZ ;  /* 0x000000084b4b7824 */ /* 0x000fca00078e00ff */
        /* <DEDUP_REMOVED lines=13> */
[----:B------:R-:W-:Y:S02]  /*2d10*/  IADD3.X R76, R53, R73, RZ, P3, !PT ;  /* 0x00000049354c7210 */ /* 0x000fe40001ffe4ff */
[----:B------:R-:W-:Y:S01]  /*2d20*/  LEA R14, P3, R75, UR8, 0x1 ;  /* 0x000000084b0e7c11 */ /* 0x000fe2000f8608ff */
[----:B--2---:R-:W-:-:S03]  /*2d30*/  @P4 HFMA2.MMA R58, R58, R15, -RZ ;  /* 0x0000000f3a3a4235 */ /* 0x004fc600001000ff */
[----:B------:R-:W-:-:S05]  /*2d40*/  LEA.HI.X R15, R75, UR9, R76, 0x1, P3 ;  /* 0x000000094b0f7c11 */ /* 0x000fca00098f0c4c */
[----:B------:R0:W-:Y:S04]  /*2d50*/  STG.E desc[UR36][R14.64], R58 ;  /* 0x0000003a0e007986 */ /* 0x0001e8000c101924 */
.L_x_764:
[----:B------:R-:W-:Y:S05]  /*2d60*/  BSYNC B1 ;  /* 0x0000000000017941 */ /* 0x000fea0003800000 */
.L_x_763:
[----:B------:R-:W-:Y:S04]  /*2d70*/  BSSY B1, `(.L_x_765) ;  /* 0x0000016000017945 */ /* 0x000fe80003800000 */
[----:B------:R-:W-:Y:S05]  /*2d80*/  @P2 BRA `(.L_x_766) ;  /* 0x0000000000502947 */ /* 0x000fea0003800000 */
[----:B------:R-:W-:-:S04]  /*2d90*/  IMAD R75, R11, 0x2, R74 ;  /* 0x000000020b4b7824 */ /* 0x000fc800078e024a */
[----:B------:R-:W-:-:S05]  /*2da0*/  IMAD.SHL.U32 R75, R75, 0x8, RZ ;  /* 0x000000084b4b7824 */ /* 0x000fca00078e00ff */
[----:B------:R-:W-:Y:S02]  /*2db0*/  SHF.R.S32.HI R73, RZ, 0x1f, R75 ;  /* 0x0000001fff497819 */ /* 0x000fe4000001144b */
[----:B0-----:R-:W-:-:S04]  /*2dc0*/  IADD3 R15, P1, R51, R75, RZ ;  /* 0x0000004b330f7210 */ /* 0x001fc80007f3e0ff */
[----:B------:R-:W-:Y:S02]  /*2dd0*/  IADD3.X R76, R54, R73, RZ, P1, !PT ;  /* 0x00000049364c7210 */ /* 0x000fe40000ffe4ff */
        /* <DEDUP_REMOVED lines=9> */
[----:B-----5:R-:W-:-:S04]  /*2e70*/  HADD2 R59, R59, R32 ;  /* 0x000000203b3b7230 */ /* 0x020fc80000000000 */
[----:B------:R-:W-:Y:S02]  /*2e80*/  IMAD.X R76, R53, 0x1, R73, P3 ;  /* 0x00000001354c7824 */ /* 0x000fe400018e0649 */
[----:B--2---:R-:W-:Y:S01]  /*2e90*/  @P4 HMUL2 R59, R59, R14 ;  /* 0x0000000e3b3b4232 */ /* 0x004fe20000000000 */
[----:B------:R-:W-:-:S04]  /*2ea0*/  LEA R14, P3, R75, UR8, 0x1 ;  /* 0x000000084b0e7c11 */ /* 0x000fc8000f8608ff */
[----:B------:R-:W-:-:S05]  /*2eb0*/  LEA.HI.X R15, R75, UR9, R76, 0x1, P3 ;  /* 0x000000094b0f7c11 */ /* 0x000fca00098f0c4c */
[----:B------:R1:W-:Y:S04]  /*2ec0*/  STG.E desc[UR36][R14.64], R59 ;  /* 0x0000003b0e007986 */ /* 0x0003e8000c101924 */
.L_x_766:
[----:B------:R-:W-:Y:S05]  /*2ed0*/  BSYNC B1 ;  /* 0x0000000000017941 */ /* 0x000fea0003800000 */
.L_x_765:
[----:B------:R-:W-:Y:S04]  /*2ee0*/  BSSY B1, `(.L_x_767) ;  /* 0x0000016000017945 */ /* 0x000fe80003800000 */
[----:B------:R-:W-:Y:S05]  /*2ef0*/  @P2 BRA `(.L_x_768) ;  /* 0x0000000000502947 */ /* 0x000fea0003800000 */
[----:B------:R-:W-:-:S04]  /*2f00*/  IMAD R75, R11, 0x3, R74 ;  /* 0x000000030b4b7824 */ /* 0x000fc800078e024a */
[----:B------:R-:W-:-:S05]  /*2f10*/  IMAD.SHL.U32 R75, R75, 0x8, RZ ;  /* 0x000000084b4b7824 */ /* 0x000fca00078e00ff */
[----:B------:R-:W-:Y:S02]  /*2f20*/  SHF.R.S32.HI R73, RZ, 0x1f, R75 ;  /* 0x0000001fff497819 */ /* 0x000fe4000001144b */
[----:B01----:R-:W-:-:S04]  /*2f30*/  IADD3 R15, P1, R51, R75, RZ ;  /* 0x0000004b330f7210 */ /* 0x003fc80007f3e0ff */
[----:B------:R-:W-:Y:S02]  /*2f40*/  IADD3.X R60, R54, R73, RZ, P1, !PT ;  /* 0x00000049363c7210 */ /* 0x000fe40000ffe4ff */
        /* <DEDUP_REMOVED lines=8> */
[----:B-----5:R-:W-:Y:S01]  /*2fd0*/  HFMA2.MMA R60, R60, 1, 1, R33 ;  /* 0x3c003c003c3c7835 */ /* 0x020fe20000000021 */
[----:B------:R-:W-:-:S05]  /*2fe0*/  IADD3 R75, P3, R50, R75, RZ ;  /* 0x0000004b324b7210 */ /* 0x000fca0007f7e0ff */
[----:B------:R-:W-:Y:S01]  /*2ff0*/  IMAD.X R76, R53, 0x1, R73, P3 ;  /* 0x00000001354c7824 */ /* 0x000fe200018e0649 */
[----:B------:R-:W-:-:S03]  /*3000*/  LEA R14, P3, R75, UR8, 0x1 ;  /* 0x000000084b0e7c11 */ /* 0x000fc6000f8608ff */
[----:B--2---:R-:W-:Y:S01]  /*3010*/  @P4 HMUL2 R60, R60, R15 ;  /* 0x0000000f3c3c4232 */ /* 0x004fe20000000000 */
[----:B------:R-:W-:-:S05]  /*3020*/  LEA.HI.X R15, R75, UR9, R76, 0x1, P3 ;  /* 0x000000094b0f7c11 */ /* 0x000fca00098f0c4c */
[----:B------:R2:W-:Y:S04]  /*3030*/  STG.E desc[UR36][R14.64], R60 ;  /* 0x0000003c0e007986 */ /* 0x0005e8000c101924 */
.L_x_768:
[----:B------:R-:W-:Y:S05]  /*3040*/  BSYNC B1 ;  /* 0x0000000000017941 */ /* 0x000fea0003800000 */
.L_x_767:
[----:B------:R-:W-:Y:S04]  /*3050*/  BSSY B1, `(.L_x_769) ;  /* 0x0000016000017945 */ /* 0x000fe80003800000 */
[----:B------:R-:W-:Y:S05]  /*3060*/  @P2 BRA `(.L_x_770) ;  /* 0x0000000000502947 */ /* 0x000fea0003800000 */
[----:B------:R-:W-:-:S05]  /*3070*/  IMAD R75, R11, 0x4, R74 ;  /* 0x000000040b4b7824 */ /* 0x000fca00078e024a */
[----:B------:R-:W-:-:S04]  /*3080*/  SHF.L.U32 R75, R75, 0x3, RZ ;  /* 0x000000034b4b7819 */ /* 0x000fc800000006ff */
[----:B------:R-:W-:Y:S02]  /*3090*/  SHF.R.S32.HI R73, RZ, 0x1f, R75 ;  /* 0x0000001fff497819 */ /* 0x000fe4000001144b */
[----:B012---:R-:W-:-:S05]  /*30a0*/  IADD3 R15, P1, R51, R75, RZ ;  /* 0x0000004b330f7210 */ /* 0x007fca0007f3e0ff */
[----:B------:R-:W-:Y:S01]  /*30b0*/  IMAD.X R76, R54, 0x1, R73, P1 ;  /* 0x00000001364c7824 */ /* 0x000fe200008e0649 */
        /* <DEDUP_REMOVED lines=8> */
[----:B-----5:R-:W-:Y:S01]  /*3140*/  HADD2 R61, R61, R34 ;  /* 0x000000223d3d7230 */ /* 0x020fe20000000000 */
[----:B------:R-:W-:-:S05]  /*3150*/  IADD3 R75, P3, R50, R75, RZ ;  /* 0x0000004b324b7210 */ /* 0x000fca0007f7e0ff */
[----:B------:R-:W-:Y:S01]  /*3160*/  IMAD.X R76, R53, 0x1, R73, P3 ;  /* 0x00000001354c7824 */ /* 0x000fe200018e0649 */
[----:B--2---:R-:W-:Y:S01]  /*3170*/  @P4 HFMA2.MMA R61, R61, R14, -RZ ;  /* 0x0000000e3d3d4235 */ /* 0x004fe200001000ff */
[----:B------:R-:W-:-:S04]  /*3180*/  LEA R14, P3, R75, UR8, 0x1 ;  /* 0x000000084b0e7c11 */ /* 0x000fc8000f8608ff */
[----:B------:R-:W-:-:S05]  /*3190*/  LEA.HI.X R15, R75, UR9, R76, 0x1, P3 ;  /* 0x000000094b0f7c11 */ /* 0x000fca00098f0c4c */
[----:B------:R3:W-:Y:S04]  /*31a0*/  STG.E desc[UR36][R14.64], R61 ;  /* 0x0000003d0e007986 */ /* 0x0007e8000c101924 */
.L_x_770:
[----:B------:R-:W-:Y:S05]  /*31b0*/  BSYNC B1 ;  /* 0x0000000000017941 */ /* 0x000fea0003800000 */
.L_x_769:
        /* <DEDUP_REMOVED lines=16> */
[----:B-----5:R-:W-:-:S04]  /*32c0*/  HADD2 R62, R62, R35 ;  /* 0x000000233e3e7230 */ /* 0x020fc80000000000 */
[----:B------:R-:W-:Y:S01]  /*32d0*/  IMAD.X R76, R53, 0x1, R73, P3 ;  /* 0x00000001354c7824 */ /* 0x000fe200018e0649 */
[----:B------:R-:W-:Y:S01]  /*32e0*/  LEA R14, P3, R75, UR8, 0x1 ;  /* 0x000000084b0e7c11 */ /* 0x000fe2000f8608ff */
[----:B--2---:R-:W-:-:S03]  /*32f0*/  @P4 HMUL2 R62, R62, R15 ;  /* 0x0000000f3e3e4232 */ /* 0x004fc60000000000 */
[----:B------:R-:W-:-:S05]  /*3300*/  LEA.HI.X R15, R75, UR9, R76, 0x1, P3 ;  /* 0x000000094b0f7c11 */ /* 0x000fca00098f0c4c */
[----:B------:R4:W-:Y:S04]  /*3310*/  STG.E desc[UR36][R14.64], R62 ;  /* 0x0000003e0e007986 */ /* 0x0009e8000c101924 */
.L_x_772:
[----:B------:R-:W-:Y:S05]  /*3320*/  BSYNC B1 ;  /* 0x0000000000017941 */ /* 0x000fea0003800000 */
.L_x_771:
[----:B------:R-:W-:Y:S04]  /*3330*/  BSSY B1, `(.L_x_773) ;  /* 0x0000016000017945 */ /* 0x000fe80003800000 */
[----:B------:R-:W-:Y:S05]  /*3340*/  @P2 BRA `(.L_x_774) ;  /* 0x0000000000502947 */ /* 0x000fea0003800000 */
[----:B------:R-:W-:-:S05]  /*3350*/  IMAD R75, R11, 0x6, R74 ;  /* 0x000000060b4b7824 */ /* 0x000fca00078e024a */
[----:B------:R-:W-:-:S04]  /*3360*/  SHF.L.U32 R75, R75, 0x3, RZ ;  /* 0x000000034b4b7819 */ /* 0x000fc800000006ff */
[----:B------:R-:W-:Y:S02]  /*3370*/  SHF.R.S32.HI R73, RZ, 0x1f, R75 ;  /* 0x0000001fff497819 */ /* 0x000fe4000001144b */
[----:B01234-:R-:W-:-:S05]  /*3380*/  IADD3 R15, P1, R51, R75, RZ ;  /* 0x0000004b330f7210 */ /* 0x01ffca0007f3e0ff */
        /* <DEDUP_REMOVED lines=10> */
[----:B------:R-:W-:-:S05]  /*3430*/  IADD3 R75, P3, R50, R75, RZ ;  /* 0x0000004b324b7210 */ /* 0x000fca0007f7e0ff */
[----:B------:R-:W-:-:S04]  /*3440*/  IMAD.X R76, R53, 0x1, R73, P3 ;  /* 0x00000001354c7824 */ /* 0x000fc800018e0649 */
[----:B--2---:R-:W-:Y:S01]  /*3450*/  @P4 HMUL2 R63, R63, R14 ;  /* 0x0000000e3f3f4232 */ /* 0x004fe20000000000 */
[----:B------:R-:W-:-:S04]  /*3460*/  LEA R14, P3, R75, UR8, 0x1 ;  /* 0x000000084b0e7c11 */ /* 0x000fc8000f8608ff */
[----:B------:R-:W-:-:S05]  /*3470*/  LEA.HI.X R15, R75, UR9, R76, 0x1, P3 ;  /* 0x000000094b0f7c11 */ /* 0x000fca00098f0c4c */
[----:B------:R0:W-:Y:S04]  /*3480*/  STG.E desc[UR36][R14.64], R63 ;  /* 0x0000003f0e007986 */ /* 0x0001e8000c101924 */
.L_x_774:
[----:B------:R-:W-:Y:S05]  /*3490*/  BSYNC B1 ;  /* 0x0000000000017941 */ /* 0x000fea0003800000 */
.L_x_773:
        /* <DEDUP_REMOVED lines=16> */
[----:B-----5:R-:W-:-:S04]  /*35a0*/  HADD2 R64, R64, R37 ;  /* 0x0000002540407230 */ /* 0x020fc80000000000 */
[----:B------:R-:W-:Y:S01]  /*35b0*/  IMAD.X R76, R53, 0x1, R73, P3 ;  /* 0x00000001354c7824 */ /* 0x000fe200018e0649 */
[----:B------:R-:W-:Y:S01]  /*35c0*/  LEA R14, P3, R75, UR8, 0x1 ;  /* 0x000000084b0e7c11 */ /* 0x000fe2000f8608ff */
[----:B--2---:R-:W-:-:S03]  /*35d0*/  @P4 HFMA2.MMA R64, R64, R15, -RZ ;  /* 0x0000000f40404235 */ /* 0x004fc600001000ff */
[----:B------:R-:W-:-:S05]  /*35e0*/  LEA.HI.X R15, R75, UR9, R76, 0x1, P3 ;  /* 0x000000094b0f7c11 */ /* 0x000fca00098f0c4c */
[----:B------:R0:W-:Y:S04]  /*35f0*/  STG.E desc[UR36][R14.64], R64 ;  /* 0x000000400e007986 */ /* 0x0001e8000c101924 */
.L_x_776:
[----:B------:R-:W-:Y:S05]  /*3600*/  BSYNC B1 ;  /* 0x0000000000017941 */ /* 0x000fea0003800000 */
.L_x_775:
[----:B------:R-:W-:Y:S04]  /*3610*/  BSSY B1, `(.L_x_777) ;  /* 0x0000016000017945 */ /* 0x000fe80003800000 */
[----:B------:R-:W-:Y:S05]  /*3620*/  @P2 BRA `(.L_x_778) ;  /* 0x0000000000502947 */ /* 0x000fea0003800000 */
[----:B------:R-:W-:-:S05]  /*3630*/  LEA R75, R11, R74, 0x3 ;  /* 0x0000004a0b4b7211 */ /* 0x000fca00078e18ff */
[----:B------:R-:W-:-:S05]  /*3640*/  IMAD.SHL.U32 R75, R75, 0x8, RZ ;  /* 0x000000084b4b7824 */ /* 0x000fca00078e00ff */
        /* <DEDUP_REMOVED lines=11> */
[----:B-----5:R-:W-:Y:S01]  /*3700*/  HADD2 R65, R65, R40 ;  /* 0x0000002841417230 */ /* 0x020fe20000000000 */
[----:B------:R-:W-:-:S04]  /*3710*/  IADD3 R75, P3, R50, R75, RZ ;  /* 0x0000004b324b7210 */ /* 0x000fc80007f7e0ff */
[----:B------:R-:W-:Y:S01]  /*3720*/  IADD3.X R76, R53, R73, RZ, P3, !PT ;  /* 0x00000049354c7210 */ /* 0x000fe20001ffe4ff */
[----:B--2---:R-:W-:Y:S01]  /*3730*/  @P4 HMUL2 R65, R65, R14 ;  /* 0x0000000e41414232 */ /* 0x004fe20000000000 */
[----:B------:R-:W-:-:S04]  /*3740*/  LEA R14, P3, R75, UR8, 0x1 ;  /* 0x000000084b0e7c11 */ /* 0x000fc8000f8608ff */
[----:B------:R-:W-:-:S05]  /*3750*/  LEA.HI.X R15, R75, UR9, R76, 0x1, P3 ;  /* 0x000000094b0f7c11 */ /* 0x000fca00098f0c4c */
[----:B------:R0:W-:Y:S04]  /*3760*/  STG.E desc[UR36][R14.64], R65 ;  /* 0x000000410e007986 */ /* 0x0001e8000c101924 */
.L_x_778:
[----:B------:R-:W-:Y:S05]  /*3770*/  BSYNC B1 ;  /* 0x0000000000017941 */ /* 0x000fea0003800000 */
.L_x_777:
[----:B------:R-:W-:Y:S04]  /*3780*/  BSSY B1, `(.L_x_779) ;  /* 0x0000016000017945 */ /* 0x000fe80003800000 */
[----:B------:R-:W-:Y:S05]  /*3790*/  @P2 BRA `(.L_x_780) ;  /* 0x0000000000502947 */ /* 0x000fea0003800000 */
[----:B------:R-:W-:-:S04]  /*37a0*/  IMAD R75, R11, 0x9, R74 ;  /* 0x000000090b4b7824 */ /* 0x000fc800078e024a */
        /* <DEDUP_REMOVED lines=14> */
[----:B------:R-:W-:Y:S02]  /*3890*/  IADD3.X R76, R53, R73, RZ, P3, !PT ;  /* 0x00000049354c7210 */ /* 0x000fe40001ffe4ff */
[----:B------:R-:W-:-:S03]  /*38a0*/  LEA R14, P3, R75, UR8, 0x1 ;  /* 0x000000084b0e7c11 */ /* 0x000fc6000f8608ff */
[----:B--2---:R-:W-:Y:S01]  /*38b0*/  @P4 HMUL2 R66, R66, R15 ;  /* 0x0000000f42424232 */ /* 0x004fe20000000000 */
[----:B------:R-:W-:-:S05]  /*38c0*/  LEA.HI.X R15, R75, UR9, R76, 0x1, P3 ;  /* 0x000000094b0f7c11 */ /* 0x000fca00098f0c4c */
[----:B------:R0:W-:Y:S04]  /*38d0*/  STG.E desc[UR36][R14.64], R66 ;  /* 0x000000420e007986 */ /* 0x0001e8000c101924 */
.L_x_780:
[----:B------:R-:W-:Y:S05]  /*38e0*/  BSYNC B1 ;  /* 0x0000000000017941 */ /* 0x000fea0003800000 */
.L_x_779:
        /* <DEDUP_REMOVED lines=18> */
[----:B--2---:R-:W-:Y:S01]  /*3a10*/  @P4 HFMA2.MMA R67, R67, R14, -RZ ;  /* 0x0000000e43434235 */ /* 0x004fe200001000ff */
[----:B------:R-:W-:-:S04]  /*3a20*/  LEA R14, P3, R75, UR8, 0x1 ;  /* 0x000000084b0e7c11 */ /* 0x000fc8000f8608ff */
[----:B------:R-:W-:-:S05]  /*3a30*/  LEA.HI.X R15, R75, UR9, R76, 0x1, P3 ;  /* 0x000000094b0f7c11 */ /* 0x000fca00098f0c4c */
[----:B------:R0:W-:Y:S04]  /*3a40*/  STG.E desc[UR36][R14.64], R67 ;  /* 0x000000430e007986 */ /* 0x0001e8000c101924 */
.L_x_782:
[----:B------:R-:W-:Y:S05]  /*3a50*/  BSYNC B1 ;  /* 0x0000000000017941 */ /* 0x000fea0003800000 */
.L_x_781:
        /* <DEDUP_REMOVED lines=19> */
[----:B--2---:R-:W-:-:S03]  /*3b90*/  @P4 HMUL2 R68, R68, R15 ;  /* 0x0000000f44444232 */ /* 0x004fc60000000000 */
[----:B------:R-:W-:-:S05]  /*3ba0*/  LEA.HI.X R15, R75, UR9, R76, 0x1, P3 ;  /* 0x000000094b0f7c11 */ /* 0x000fca00098f0c4c */
[----:B------:R0:W-:Y:S04]  /*3bb0*/  STG.E desc[UR36][R14.64], R68 ;  /* 0x000000440e007986 */ /* 0x0001e8000c101924 */
.L_x_784:
[----:B------:R-:W-:Y:S05]  /*3bc0*/  BSYNC B1 ;  /* 0x0000000000017941 */ /* 0x000fea0003800000 */
.L_x_783:
        /* <DEDUP_REMOVED lines=17> */
[----:B------:R-:W-:-:S05]  /*3ce0*/  IADD3.X R76, R53, R73, RZ, P3, !PT ;  /* 0x00000049354c7210 */ /* 0x000fca0001ffe4ff */
[----:B--2---:R-:W-:Y:S01]  /*3cf0*/  @P4 HMUL2 R69, R69, R14 ;  /* 0x0000000e45454232 */ /* 0x004fe20000000000 */
[----:B------:R-:W-:-:S04]  /*3d00*/  LEA R14, P3, R75, UR8, 0x1 ;  /* 0x000000084b0e7c11 */ /* 0x000fc8000f8608ff */
[----:B------:R-:W-:-:S05]  /*3d10*/  LEA.HI.X R15, R75, UR9, R76, 0x1, P3 ;  /* 0x000000094b0f7c11 */ /* 0x000fca00098f0c4c */
[----:B------:R0:W-:Y:S04]  /*3d20*/  STG.E desc[UR36][R14.64], R69 ;  /* 0x000000450e007986 */ /* 0x0001e8000c101924 */
.L_x_786:
[----:B------:R-:W-:Y:S05]  /*3d30*/  BSYNC B1 ;  /* 0x0000000000017941 */ /* 0x000fea0003800000 */
.L_x_785:
        /* <DEDUP_REMOVED lines=22> */
.L_x_788:
[----:B------:R-:W-:Y:S05]  /*3ea0*/  BSYNC B1 ;  /* 0x0000000000017941 */ /* 0x000fea0003800000 */
.L_x_787:
        /* <DEDUP_REMOVED lines=22> */
.L_x_790:
[----:B------:R-:W-:Y:S05]  /*4010*/  BSYNC B1 ;  /* 0x0000000000017941 */ /* 0x000fea0003800000 */
.L_x_789:
[----:B------:R-:W-:Y:S01]  /*4020*/  BSSY B1, `(.L_x_791) ;  /* 0x0000016000017945 */ /* 0x000fe20003800000 */
[----:B------:R-:W-:-:S03]  /*4030*/  IMAD R11, R11, 0xf, R74 ;  /* 0x0000000f0b0b7824 */ /* 0x000fc600078e024a */
[----:B------:R-:W-:Y:S05]  /*4040*/  @P2 BRA `(.L_x_792) ;  /* 0x00000000004c2947 */ /* 0x000fea0003800000 */
[----:B01234-:R-:W-:-:S05]  /*4050*/  IMAD.SHL.U32 R15, R11, 0x8, RZ ;  /* 0x000000080b0f7824 */ /* 0x01ffca00078e00ff */
        /* <DEDUP_REMOVED lines=14> */
[----:B------:R-:W-:-:S04]  /*4140*/  LEA R14, P2, R11, UR8, 0x1 ;  /* 0x000000080b0e7c11 */ /* 0x000fc8000f8408ff */
[----:B------:R-:W-:Y:S01]  /*4150*/  LEA.HI.X R15, R11, UR9, R74, 0x1, P2 ;  /* 0x000000090b0f7c11 */ /* 0x000fe200090f0c4a */
[----:B--2---:R-:W-:-:S05]  /*4160*/  @P3 HMUL2 R72, R72, R13 ;  /* 0x0000000d48483232 */ /* 0x004fca0000000000 */
[----:B------:R0:W-:Y:S03]  /*4170*/  STG.E desc[UR36][R14.64], R72 ;  /* 0x000000480e007986 */ /* 0x0001e6000c101924 */
.L_x_792:
[----:B------:R-:W-:Y:S05]  /*4180*/  BSYNC B1 ;  /* 0x0000000000017941 */ /* 0x000fea0003800000 */
.L_x_791:
[----:B-----5:R-:W-:Y:S01]  /*4190*/  HFMA2.MMA R11, R4, R57, -RZ ;  /* 0x00000039040b7235 */ /* 0x020fe200001000ff */
[----:B------:R-:W-:Y:S01]  /*41a0*/  UMOV UR4, 0xffffffff ;  /* 0xffffffff00047882 */ /* 0x000fe20000000000 */
[----:B------:R-:W-:-:S06]  /*41b0*/  LOP3.LUT P2, RZ, R16, 0x3, RZ, 0xc0, !PT ;  /* 0x0000000310ff7812 */ /* 0x000fcc000784c0ff */
        /* <DEDUP_REMOVED lines=13> */
[----:B01234-:R-:W-:-:S06]  /*4290*/  HFMA2 R14, R27, R71, R13 ;  /* 0x000000471b0e7231 */ /* 0x01ffcc000000000d */
[----:B------:R-:W-:-:S10]  /*42a0*/  HFMA2.MMA R14, R28, R72, R14 ;  /* 0x000000481c0e7235 */ /* 0x000fd4000000000e */
[--C-:B------:R-:W-:Y:S02]  /*42b0*/  HADD2.F32 R13, -RZ, R14.reuse.H0_H0 ;  /* 0x2000000eff0d7230 */ /* 0x100fe40000004100 */
[----:B------:R-:W-:-:S05]  /*42c0*/  HADD2.F32 R14, -RZ, R14.H1_H1 ;  /* 0x3000000eff0e7230 */ /* 0x000fca0000004100 */
[----:B------:R-:W-:Y:S01]  /*42d0*/  FADD.FTZ R13, R13, R14 ;  /* 0x0000000e0d0d7221 */ /* 0x000fe20000010000 */
[----:B------:R-:W-:Y:S06]  /*42e0*/  BRA.DIV UR4, `(.L_x_793) ;  /* 0x0000003e049c7947 */ /* 0x000fec000b800000 */
[----:B------:R-:W0:Y:S02]  /*42f0*/  SHFL.BFLY PT, R14, R13, 0x2, 0x1f ;  /* 0x0c401f000d0e7f89 */ /* 0x000e2400000e0000 */
[----:B0-----:R-:W-:-:S05]  /*4300*/  FADD.FTZ R13, R13, R14 ;  /* 0x0000000e0d0d7221 */ /* 0x001fca0000010000 */
[----:B------:R0:W1:Y:S02]  /*4310*/  SHFL.BFLY PT, R14, R13, 0x1, 0x1f ;  /* 0x0c201f000d0e7f89 */ /* 0x00006400000e0000 */
.L_x_873:
[----:B------:R-:W-:Y:S01]  /*4320*/  ISETP.GE.OR P2, PT, R52, UR44, P2 ;  /* 0x0000002c34007c0c */ /* 0x000fe20009746670 */
        /* <DEDUP_REMOVED lines=15> */
[----:B0-----:R-:W-:-:S04]  /*4420*/  IMAD.U32 R13, RZ, RZ, UR4 ;  /* 0x00000004ff0d7e24 */ /* 0x001fc8000f8e00ff */
        /* <DEDUP_REMOVED lines=8> */
[----:B------:R-:W-:Y:S01]  /*44b0*/  IMAD.U32 R73, RZ, RZ, UR45 ;  /* 0x0000002dff497e24 */ /* 0x000fe2000f8e00ff */
[----:B------:R-:W-:-:S04]  /*44c0*/  @P4 ISETP.GE.AND P2, PT, R52, R55, PT ;  /* 0x000000373400420c */ /* 0x000fc80003f46270 */
[----:B------:R-:W-:Y:S02]  /*44d0*/  @P4 IADD3 R76, R52, 0x1, -R73 ;  /* 0x00000001344c4810 */ /* 0x000fe40007ffe849 */
[----:B------:R-:W-:-:S04]  /*44e0*/  @P4 SEL R73, RZ, UR38, P2 ;  /* 0x00000026ff494c07 */ /* 0x000fc80009000000 */
[----:B------:R-:W-:Y:S01]  /*44f0*/  @P4 IADD3 R73, R73, R76, RZ ;  /* 0x0000004c49494210 */ /* 0x000fe20007ffe0ff */
[----:B--2---:R-:W-:-:S03]  /*4500*/  @P3 HADD2.F32 R74, -RZ, R14.H0_H0 ;  /* 0x2000000eff4a3230 */ /* 0x004fc60000004100 */
[----:B------:R-:W-:Y:S01]  /*4510*/  @P4 I2FP.F32.S32 R14, R73 ;  /* 0x00000049000e4245 */ /* 0x000fe20000201400 */
[----:B---3--:R-:W-:Y:S02]  /*4520*/  @P4 HADD2.F32 R15, -RZ, R12.H0_H0 ;  /* 0x2000000cff0f4230 */ /* 0x008fe40000004100 */
[----:B------:R-:W-:Y:S01]  /*4530*/  @P3 FADD.FTZ R11, R11, R74 ;  /* 0x0000004a0b0b3221 */ /* 0x000fe20000010000 */
[----:B------:R-:W-:-:S03]  /*4540*/  IMAD.IADD R12, R52, 0x1, -R3 ;  /* 0x00000001340c7824 */ /* 0x000fc600078e0a03 */
[----:B------:R-:W-:Y:S02]  /*4550*/  @P4 FFMA.FTZ R11, R14, R15, R11 ;  /* 0x0000000f0e0b4223 */ /* 0x000fe4000001000b */
[----:B------:R-:W-:-:S03]  /*4560*/  LEA R12, R12, UR42, 0x2 ;  /* 0x0000002a0c0c7c11 */ /* 0x000fc6000f8e10ff */
[----:B------:R-:W-:Y:S02]  /*4570*/  @!P0 FMNMX.FTZ R0, R0, R11, !PT ;  /* 0x0000000b00008209 */ /* 0x000fe40007810000 */
[----:B------:R1:W-:Y:S05]  /*4580*/  STS [R12], R11 ;  /* 0x0000000b0c007388 */ /* 0x0003ea0000000800 */
.L_x_795:
[----:B------:R-:W-:Y:S05]  /*4590*/  BSYNC B1 ;  /* 0x0000000000017941 */ /* 0x000fea0003800000 */
.L_x_794:
[----:B------:R-:W-:-:S05]  /*45a0*/  VIADD R52, R52, 0x10 ;  /* 0x0000001034347836 */ /* 0x000fca0000000000 */
[----:B------:R-:W-:-:S13]  /*45b0*/  ISETP.GE.AND P0, PT, R52, R29, PT ;  /* 0x0000001d3400720c */ /* 0x000fda0003f06270 */
[----:B------:R-:W-:Y:S05]  /*45c0*/  @!P0 BRA `(.L_x_796) ;  /* 0xffffffe000cc8947 */ /* 0x000fea000383ffff */
.L_x_760:
[----:B------:R-:W-:Y:S05]  /*45d0*/  BSYNC B0 ;  /* 0x0000000000007941 */ /* 0x000fea0003800000 */
.L_x_759:
[----:B------:R-:W-:Y:S01]  /*45e0*/  UMOV UR4, 0xffffffff ;  /* 0xffffffff00047882 */ /* 0x000fe20000000000 */
[----:B------:R-:W-:Y:S02]  /*45f0*/  SHF.R.S32.HI R5, RZ, 0x1f, R16 ;  /* 0x0000001fff057819 */ /* 0x000fe40000011410 */
[----:B------:R-:W-:Y:S05]  /*4600*/  BRA.DIV UR4, `(.L_x_797) ;  /* 0x0000003e04147947 */ /* 0x000fea000b800000 */
[----:B------:R-:W0:Y:S02]  /*4610*/  SHFL.BFLY PT, R14, R0, 0x10, 0x1f ;  /* 0x0e001f00000e7f89 */ /* 0x000e2400000e0000 */
[----:B0-----:R-:W-:-:S05]  /*4620*/  FMNMX.FTZ R13, R14, R0, !PT ;  /* 0x000000000e0d7209 */ /* 0x001fca0007810000 */
[----:B------:R-:W0:Y:S02]  /*4630*/  SHFL.BFLY PT, R14, R13, 0x8, 0x1f ;  /* 0x0d001f000d0e7f89 */ /* 0x000e2400000e0000 */
[----:B0-----:R-:W-:-:S05]  /*4640*/  FMNMX.FTZ R4, R13, R14, !PT ;  /* 0x0000000e0d047209 */ /* 0x001fca0007810000 */
[----:B------:R0:W2:Y:S02]  /*4650*/  SHFL.BFLY PT, R14, R4, 0x4, 0x1f ;  /* 0x0c801f00040e7f89 */ /* 0x0000a400000e0000 */
.L_x_878:
[----:B------:R-:W-:Y:S01]  /*4660*/  LEA.HI R0, R5, R16, RZ, 0x5 ;  /* 0x0000001005007211 */ /* 0x000fe200078f28ff */
[----:B------:R-:W-:Y:S05]  /*4670*/  WARPSYNC.ALL ;  /* 0x0000000000007948 */ /* 0x000fea0003800000 */
[----:B------:R-:W-:Y:S02]  /*4680*/  LOP3.LUT R5, R0, 0xffffffe0, RZ, 0xc0, !PT ;  /* 0xffffffe000057812 */ /* 0x000fe400078ec0ff */
[----:B--2---:R-:W-:Y:S02]  /*4690*/  FMNMX.FTZ R9, R4, R14, !PT ;  /* 0x0000000e04097209 */ /* 0x004fe40007810000 */
[----:B------:R-:W-:-:S04]  /*46a0*/  IADD3 R5, -R5, R16, RZ ;  /* 0x0000001005057210 */ /* 0x000fc80007ffe1ff */
[----:B------:R-:W-:-:S13]  /*46b0*/  ISETP.NE.AND P0, PT, R5, RZ, PT ;  /* 0x000000ff0500720c */ /* 0x000fda0003f05270 */
[----:B------:R-:W2:Y:S01]  /*46c0*/  @!P0 S2R R8, SR_CgaCtaId ;  /* 0x0000000000088919 */ /* 0x000ea20000008800 */
[----:B------:R-:W-:Y:S02]  /*46d0*/  @!P0 MOV R7, 0x400 ;  /* 0x0000040000078802 */ /* 0x000fe40000000f00 */
[----:B------:R-:W-:Y:S02]  /*46e0*/  @!P0 SHF.R.S32.HI R0, RZ, 0x5, R0 ;  /* 0x00000005ff008819 */ /* 0x000fe40000011400 */
[----:B--2---:R-:W-:-:S05]  /*46f0*/  @!P0 LEA R7, R8, R7, 0x18 ;  /* 0x0000000708078211 */ /* 0x004fca00078ec0ff */
[----:B------:R-:W-:-:S05]  /*4700*/  @!P0 IMAD R0, R0, 0x4, R7 ;  /* 0x0000000400008824 */ /* 0x000fca00078e0207 */
[----:B------:R2:W-:Y:S01]  /*4710*/  @!P0 STS [R0], R9 ;  /* 0x0000000900008388 */ /* 0x0005e20000000800 */
[----:B------:R-:W-:Y:S01]  /*4720*/  BAR.SYNC.DEFER_BLOCKING 0x0 ;  /* 0x0000000000007b1d */ /* 0x000fe20000010000 */
[----:B------:R-:W-:Y:S01]  /*4730*/  ISETP.GT.AND P0, PT, R5, 0x1, PT ;  /* 0x000000010500780c */ /* 0x000fe20003f04270 */
[----:B0-----:R-:W-:Y:S02]  /*4740*/  IMAD.MOV.U32 R4, RZ, RZ, -0x800001 ;  /* 0xff7fffffff047424 */ /* 0x001fe400078e00ff */
[----:B------:R-:W-:Y:S02]  /*4750*/  IMAD.MOV.U32 R8, RZ, RZ, RZ ;  /* 0x000000ffff087224 */ /* 0x000fe400078e00ff */
[----:B------:R-:W-:Y:S01]  /*4760*/  ULDC UR6, c[0x0][0x284] ;  /* 0x0000a10000067ab9 */ /* 0x000fe20000000800 */
[----:B------:R-:W-:Y:S01]  /*4770*/  ULDC.64 UR8, c[0x0][0x2b0] ;  /* 0x0000ac0000087ab9 */ /* 0x000fe20000000a00 */
[----:B------:R-:W-:Y:S06]  /*4780*/  BSSY B0, `(.L_x_798) ;  /* 0x0000080000007945 */ /* 0x000fec0003800000 */
[----:B------:R-:W0:Y:S01]  /*4790*/  @!P0 S2R R7, SR_CgaCtaId ;  /* 0x0000000000078919 */ /* 0x000e220000008800 */
[----:B--2---:R-:W-:-:S04]  /*47a0*/  @!P0 MOV R0, 0x400 ;  /* 0x0000040000008802 */ /* 0x004fc80000000f00 */
[----:B0-----:R-:W-:-:S04]  /*47b0*/  @!P0 LEA R0, R7, R0, 0x18 ;  /* 0x0000000007008211 */ /* 0x001fc800078ec0ff */
[----:B------:R-:W-:Y:S01]  /*47c0*/  @!P0 LEA R5, R5, R0, 0x2 ;  /* 0x0000000005058211 */ /* 0x000fe200078e10ff */
[----:B------:R-:W-:-:S04]  /*47d0*/  IMAD.IADD R0, R16, 0x1, R3 ;  /* 0x0000000110007824 */ /* 0x000fc800078e0203 */
[----:B------:R-:W0:Y:S01]  /*47e0*/  @!P0 LDS R4, [R5] ;  /* 0x0000000005048984 */ /* 0x000e220000000800 */
[----:B------:R-:W-:-:S03]  /*47f0*/  ISETP.GE.AND P2, PT, R0, UR45, PT ;  /* 0x0000002d00007c0c */ /* 0x000fc6000bf46270 */
[----:B0-----:R-:W0:Y:S02]  /*4800*/  SHFL.BFLY PT, R7, R4, 0x1, 0x1f ;  /* 0x0c201f0004077f89 */ /* 0x001e2400000e0000 */
[----:B0-----:R-:W-:-:S05]  /*4810*/  FMNMX.FTZ R7, R7, R4, !PT ;  /* 0x0000000407077209 */ /* 0x001fca0007810000 */
[----:B------:R0:W2:Y:S03]  /*4820*/  SHFL.IDX PT, R13, R7, RZ, 0x1f ;  /* 0x00001fff070d7589 */ /* 0x0000a600000e0000 */
[----:B------:R-:W-:Y:S05]  /*4830*/  @P2 BRA `(.L_x_799) ;  /* 0x0000000400d02947 */ /* 0x000fea0003800000 */
[----:B------:R-:W-:Y:S01]  /*4840*/  LOP3.LUT R5, RZ, R3, RZ, 0x33, !PT ;  /* 0x00000003ff057212 */ /* 0x000fe200078e33ff */
[----:B------:R-:W-:Y:S01]  /*4850*/  BSSY B1, `(.L_x_800) ;  /* 0x0000027000017945 */ /* 0x000fe20003800000 */
[----:B------:R-:W-:Y:S01]  /*4860*/  HFMA2.MMA R8, -RZ, RZ, 0, 0 ;  /* 0x00000000ff087435 */ /* 0x000fe200000001ff */
[----:B------:R-:W-:Y:S01]  /*4870*/  IMAD.MOV.U32 R10, RZ, RZ, R0 ;  /* 0x000000ffff0a7224 */ /* 0x000fe200078e0000 */
[----:B0-----:R-:W-:-:S04]  /*4880*/  IADD3 R7, -R16, UR45, R5 ;  /* 0x0000002d10077c10 */ /* 0x001fc8000fffe105 */
[----:B------:R-:W-:-:S04]  /*4890*/  LEA.HI R4, R7, 0x1, RZ, 0x1a ;  /* 0x0000000107047811 */ /* 0x000fc800078fd0ff */
        /* <DEDUP_REMOVED lines=8> */
.L_x_805:
[----:B------:R-:W-:Y:S01]  /*4920*/  VIADD R9, R9, 0xffffffff ;  /* 0xffffffff09097836 */ /* 0x000fe20000000000 */
[----:B0-----:R-:W-:Y:S01]  /*4930*/  IADD3 R4, R10, -R3, RZ ;  /* 0x800000030a047210 */ /* 0x001fe20007ffe0ff */
[----:B------:R-:W-:Y:S03]  /*4940*/  BSSY B2, `(.L_x_802) ;  /* 0x0000013000027945 */ /* 0x000fe60003800000 */
[----:B------:R-:W-:Y:S02]  /*4950*/  ISETP.NE.AND P3, PT, R9, RZ, PT ;  /* 0x000000ff0900720c */ /* 0x000fe40003f65270 */
[----:B-1-34-:R-:W-:Y:S01]  /*4960*/  LEA R12, R4, UR42, 0x2 ;  /* 0x0000002a040c7c11 */ /* 0x01afe2000f8e10ff */
[----:B------:R-:W-:Y:S10]  /*4970*/  @!P0 BRA `(.L_x_803) ;  /* 0x00000000002c8947 */ /* 0x000ff40003800000 */
[----:B------:R-:W-:Y:S01]  /*4980*/  UIMAD UR4, UR39, UR6, URZ ;  /* 0x00000006270472a4 */ /* 0x000fe2000f8e023f */
[----:B------:R-:W-:-:S03]  /*4990*/  SHF.R.S32.HI R5, RZ, 0x1f, R10 ;  /* 0x0000001fff057819 */ /* 0x000fc6000001140a */
[----:B------:R-:W-:Y:S02]  /*49a0*/  USHF.R.S32.HI UR5, URZ, 0x1f, UR4 ;  /* 0x0000001f3f057899 */ /* 0x000fe40008011404 */
[----:B------:R-:W-:-:S04]  /*49b0*/  IMAD.U32 R11, RZ, RZ, UR4 ;  /* 0x00000004ff0b7e24 */ /* 0x000fc8000f8e00ff */
[----:B------:R-:W-:Y:S01]  /*49c0*/  IMAD.U32 R14, RZ, RZ, UR5 ;  /* 0x00000005ff0e7e24 */ /* 0x000fe2000f8e00ff */
[----:B------:R-:W-:-:S04]  /*49d0*/  IADD3 R4, P4, P5, R10, UR8, R11 ;  /* 0x000000080a047c10 */ /* 0x000fc8000fd9e00b */
[----:B------:R-:W-:-:S05]  /*49e0*/  IADD3.X R5, R5, UR9, R14, P4, P5 ;  /* 0x0000000905057c10 */ /* 0x000fca000a7ea40e */
[----:B------:R-:W3:Y:S02]  /*49f0*/  LDG.E.U8 R4, desc[UR36][R4.64] ;  /* 0x0000002404047981 */ /* 0x000ee4000c1e1100 */
[----:B---3--:R-:W-:-:S13]  /*4a00*/  ISETP.NE.AND P4, PT, R4, RZ, PT ;  /* 0x000000ff0400720c */ /* 0x008fda0003f85270 */
[----:B------:R-:W-:Y:S01]  /*4a10*/  @P4 MOV R11, RZ ;  /* 0x000000ff000b4202 */ /* 0x000fe20000000f00 */
[----:B------:R-:W-:Y:S06]  /*4a20*/  @P4 BRA `(.L_x_804) ;  /* 0x0000000000104947 */ /* 0x000fec0003800000 */
.L_x_803:
[----:B------:R-:W2:Y:S02]  /*4a30*/  LDS R4, [R12] ;  /* 0x000000000c047984 */ /* 0x000ea40000000800 */
[----:B--2---:R-:W-:-:S04]  /*4a40*/  FADD.FTZ R4, -R13, R4 ;  /* 0x000000040d047221 */ /* 0x004fc80000010100 */
[----:B------:R-:W-:-:S04]  /*4a50*/  FMUL.FTZ R4, R4, 1.4426950216293334961 ;  /* 0x3fb8aa3b04047820 */ /* 0x000fc80000410000 */
[----:B------:R0:W1:Y:S03]  /*4a60*/  MUFU.EX2 R11, R4 ;  /* 0x00000004000b7308 */ /* 0x0000660000000800 */
.L_x_804:
[----:B------:R-:W-:Y:S05]  /*4a70*/  BSYNC B2 ;  /* 0x0000000000027941 */ /* 0x000fea0003800000 */
.L_x_802:
[----:B-1----:R3:W-:Y:S01]  /*4a80*/  STS [R12], R11 ;  /* 0x0000000b0c007388 */ /* 0x0027e20000000800 */
[----:B------:R-:W-:Y:S01]  /*4a90*/  FADD.FTZ R8, R11, R8 ;  /* 0x000000080b087221 */ /* 0x000fe20000010000 */
[----:B------:R-:W-:Y:S01]  /*4aa0*/  VIADD R10, R10, 0x40 ;  /* 0x000000400a0a7836 */ /* 0x000fe20000000000 */
[----:B------:R-:W-:Y:S06]  /*4ab0*/  @P3 BRA `(.L_x_805) ;  /* 0xfffffffc00983947 */ /* 0x000fec000383ffff */
.L_x_801:
[----:B------:R-:W-:Y:S05]  /*4ac0*/  BSYNC B1 ;  /* 0x0000000000017941 */ /* 0x000fea0003800000 */
.L_x_800:
[----:B------:R-:W-:-:S13]  /*4ad0*/  ISETP.GE.U32.AND P0, PT, R7, 0xc0, PT ;  /* 0x000000c00700780c */ /* 0x000fda0003f06070 */
[----:B------:R-:W-:Y:S05]  /*4ae0*/  @!P0 BRA `(.L_x_799) ;  /* 0x0000000400248947 */ /* 0x000fea0003800000 */
[----:B------:R-:W-:Y:S01]  /*4af0*/  ULDC UR4, c[0x0][0x284] ;  /* 0x0000a10000047ab9 */ /* 0x000fe20000000800 */
[----:B0-----:R-:W-:Y:S01]  /*4b00*/  LEA R4, R10, 0x200, 0x2 ;  /* 0x000002000a047811 */ /* 0x001fe200078e10ff */
[----:B------:R-:W-:Y:S01]  /*4b10*/  UIMAD UR4, UR39, UR4, URZ ;  /* 0x00000004270472a4 */ /* 0x000fe2000f8e023f */
[----:B------:R-:W-:Y:S01]  /*4b20*/  SHF.R.S32.HI R5, RZ, 0x1f, R10 ;  /* 0x0000001fff057819 */ /* 0x000fe2000001140a */
[----:B------:R-:W-:Y:S02]  /*4b30*/  ULDC.64 UR10, c[0x0][0x2b0] ;  /* 0x0000ac00000a7ab9 */ /* 0x000fe40000000a00 */
[----:B------:R-:W-:Y:S01]  /*4b40*/  USHF.R.S32.HI UR5, URZ, 0x1f, UR4 ;  /* 0x0000001f3f057899 */ /* 0x000fe20008011404 */
[----:B------:R-:W-:Y:S01]  /*4b50*/  ISETP.NE.U32.AND P0, PT, RZ, UR10, PT ;  /* 0x0000000aff007c0c */ /* 0x000fe2000bf05070 */
[----:B------:R-:W-:Y:S02]  /*4b60*/  IMAD.U32 R9, RZ, RZ, UR4 ;  /* 0x00000004ff097e24 */ /* 0x000fe4000f8e00ff */
[----:B------:R-:W-:Y:S01]  /*4b70*/  IMAD R4, R3, -0x4, R4 ;  /* 0xfffffffc03047824 */ /* 0x000fe200078e0204 */
[----:B------:R-:W-:-:S02]  /*4b80*/  ISETP.NE.AND.EX P0, PT, RZ, UR11, PT, P0 ;  /* 0x0000000bff007c0c */ /* 0x000fc4000bf05300 */
[----:B------:R-:W-:Y:S01]  /*4b90*/  IADD3 R9, P3, P4, R10, UR10, R9 ;  /* 0x0000000a0a097c10 */ /* 0x000fe2000fc7e009 */
[----:B------:R-:W-:Y:S01]  /*4ba0*/  VIADD R7, R4, UR42 ;  /* 0x0000002a04077c36 */ /* 0x000fe20008000000 */
[----:B-1-34-:R-:W-:-:S04]  /*4bb0*/  MOV R12, UR5 ;  /* 0x00000005000c7c02 */ /* 0x01afc80008000f00 */
[----:B------:R-:W-:-:S07]  /*4bc0*/  IADD3.X R5, R5, UR11, R12, P3, P4 ;  /* 0x0000000b05057c10 */ /* 0x000fce0009fe840c */
.L_x_818:
[----:B------:R-:W-:Y:S01]  /*4bd0*/  BSSY B1, `(.L_x_806) ;  /* 0x000000b000017945 */ /* 0x000fe20003800000 */
[----:B------:R-:W-:-:S03]  /*4be0*/  IMAD.MOV.U32 R4, RZ, RZ, R9 ;  /* 0x000000ffff047224 */ /* 0x000fc600078e0009 */
[----:B------:R-:W-:Y:S05]  /*4bf0*/  @!P0 BRA `(.L_x_807) ;  /* 0x0000000000108947 */ /* 0x000fea0003800000 */
[----:B------:R-:W3:Y:S02]  /*4c00*/  LDG.E.U8 R9, desc[UR36][R4.64] ;  /* 0x0000002404097981 */ /* 0x000ee4000c1e1100 */
[----:B---3--:R-:W-:-:S13]  /*4c10*/  ISETP.NE.AND P3, PT, R9, RZ, PT ;  /* 0x000000ff0900720c */ /* 0x008fda0003f65270 */
[----:B------:R-:W-:Y:S01]  /*4c20*/  @P3 MOV R9, RZ ;  /* 0x000000ff00093202 */ /* 0x000fe20000000f00 */
[----:B------:R-:W-:Y:S06]  /*4c30*/  @P3 BRA `(.L_x_808) ;  /* 0x0000000000103947 */ /* 0x000fec0003800000 */
.L_x_807:
[----:B------:R-:W2:Y:S02]  /*4c40*/  LDS R9, [R7+-0x200] ;  /* 0xfffe000007097984 */ /* 0x000ea40000000800 */
[----:B--2---:R-:W-:-:S04]  /*4c50*/  FADD.FTZ R9, -R13, R9 ;  /* 0x000000090d097221 */ /* 0x004fc80000010100 */
[----:B------:R-:W-:-:S06]  /*4c60*/  FMUL.FTZ R9, R9, 1.4426950216293334961 ;  /* 0x3fb8aa3b09097820 */ /* 0x000fcc0000410000 */
[----:B------:R-:W0:Y:S02]  /*4c70*/  MUFU.EX2 R9, R9 ;  /* 0x0000000900097308 */ /* 0x000e240000000800 */
.L_x_808:
[----:B------:R-:W-:Y:S05]  /*4c80*/  BSYNC B1 ;  /* 0x0000000000017941 */ /* 0x000fea0003800000 */
.L_x_806:
[----:B0-----:R0:W-:Y:S01]  /*4c90*/  STS [R7+-0x200], R9 ;  /* 0xfffe000907007388 */ /* 0x0011e20000000800 */
[----:B------:R-:W-:Y:S01]  /*4ca0*/  BSSY B1, `(.L_x_809) ;  /* 0x000000b000017945 */ /* 0x000fe20003800000 */
[----:B------:R-:W-:-:S03]  /*4cb0*/  FADD.FTZ R11, R9, R8 ;  /* 0x00000008090b7221 */ /* 0x000fc60000010000 */
[----:B------:R-:W-:Y:S05]  /*4cc0*/  @!P0 BRA `(.L_x_810) ;  /* 0x0000000000108947 */ /* 0x000fea0003800000 */
[----:B------:R-:W3:Y:S02]  /*4cd0*/  LDG.E.U8 R8, desc[UR36][R4.64+0x40] ;  /* 0x0000402404087981 */ /* 0x000ee4000c1e1100 */
[----:B---3--:R-:W-:-:S13]  /*4ce0*/  ISETP.NE.AND P3, PT, R8, RZ, PT ;  /* 0x000000ff0800720c */ /* 0x008fda0003f65270 */
[----:B------:R-:W-:Y:S01]  /*4cf0*/  @P3 IMAD.MOV.U32 R8, RZ, RZ, RZ ;  /* 0x000000ffff083224 */ /* 0x000fe200078e00ff */
[----:B------:R-:W-:Y:S06]  /*4d00*/  @P3 BRA `(.L_x_811) ;  /* 0x0000000000103947 */ /* 0x000fec0003800000 */
.L_x_810:
[----:B------:R-:W2:Y:S02]  /*4d10*/  LDS R8, [R7+-0x100] ;  /* 0xffff000007087984 */ /* 0x000ea40000000800 */
[----:B--2---:R-:W-:-:S04]  /*4d20*/  FADD.FTZ R8, -R13, R8 ;  /* 0x000000080d087221 */ /* 0x004fc80000010100 */
[----:B------:R-:W-:-:S06]  /*4d30*/  FMUL.FTZ R8, R8, 1.4426950216293334961 ;  /* 0x3fb8aa3b08087820 */ /* 0x000fcc0000410000 */
[----:B------:R-:W1:Y:S02]  /*4d40*/  MUFU.EX2 R8, R8 ;  /* 0x0000000800087308 */ /* 0x000e640000000800 */
.L_x_811:
[----:B------:R-:W-:Y:S05]  /*4d50*/  BSYNC B1 ;  /* 0x0000000000017941 */ /* 0x000fea0003800000 */
.L_x_809:
[----:B-1----:R1:W-:Y:S01]  /*4d60*/  STS [R7+-0x100], R8 ;  /* 0xffff000807007388 */ /* 0x0023e20000000800 */
[----:B------:R-:W-:Y:S01]  /*4d70*/  BSSY B1, `(.L_x_812) ;  /* 0x000000b000017945 */ /* 0x000fe20003800000 */
[----:B------:R-:W-:-:S03]  /*4d80*/  FADD.FTZ R11, R11, R8 ;  /* 0x000000080b0b7221 */ /* 0x000fc60000010000 */
[----:B------:R-:W-:Y:S05]  /*4d90*/  @!P0 BRA `(.L_x_813) ;  /* 0x0000000000108947 */ /* 0x000fea0003800000 */
[----:B-1----:R-:W3:Y:S02]  /*4da0*/  LDG.E.U8 R8, desc[UR36][R4.64+0x80] ;  /* 0x0000802404087981 */ /* 0x002ee4000c1e1100 */
[----:B---3--:R-:W-:Y:S01]  /*4db0*/  ISETP.NE.AND P3, PT, R8, RZ, PT ;  /* 0x000000ff0800720c */ /* 0x008fe20003f65270 */
[----:B------:R-:W-:-:S12]  /*4dc0*/  IMAD.MOV.U32 R8, RZ, RZ, RZ ;  /* 0x000000ffff087224 */ /* 0x000fd800078e00ff */
[----:B------:R-:W-:Y:S05]  /*4dd0*/  @P3 BRA `(.L_x_814) ;  /* 0x0000000000103947 */ /* 0x000fea0003800000 */
.L_x_813:
[----:B-1----:R-:W2:Y:S02]  /*4de0*/  LDS R8, [R7] ;  /* 0x0000000007087984 */ /* 0x002ea40000000800 */
[----:B--2---:R-:W-:-:S04]  /*4df0*/  FADD.FTZ R8, -R13, R8 ;  /* 0x000000080d087221 */ /* 0x004fc80000010100 */
[----:B------:R-:W-:-:S06]  /*4e00*/  FMUL.FTZ R8, R8, 1.4426950216293334961 ;  /* 0x3fb8aa3b08087820 */ /* 0x000fcc0000410000 */
[----:B------:R-:W1:Y:S02]  /*4e10*/  MUFU.EX2 R8, R8 ;  /* 0x0000000800087308 */ /* 0x000e640000000800 */
.L_x_814:
[----:B------:R-:W-:Y:S05]  /*4e20*/  BSYNC B1 ;  /* 0x0000000000017941 */ /* 0x000fea0003800000 */
.L_x_812:
[----:B-1----:R1:W-:Y:S01]  /*4e30*/  STS [R7], R8 ;  /* 0x0000000807007388 */ /* 0x0023e20000000800 */
[----:B------:R-:W-:Y:S01]  /*4e40*/  BSSY B1, `(.L_x_815) ;  /* 0x000000b000017945 */ /* 0x000fe20003800000 */
[----:B------:R-:W-:-:S03]  /*4e50*/  FADD.FTZ R11, R11, R8 ;  /* 0x000000080b0b7221 */ /* 0x000fc60000010000 */
[----:B------:R-:W-:Y:S05]  /*4e60*/  @!P0 BRA `(.L_x_816) ;  /* 0x0000000000108947 */ /* 0x000fea0003800000 */
[----:B-1----:R-:W3:Y:S02]  /*4e70*/  LDG.E.U8 R8, desc[UR36][R4.64+0xc0] ;  /* 0x0000c02404087981 */ /* 0x002ee4000c1e1100 */
[----:B---3--:R-:W-:-:S13]  /*4e80*/  ISETP.NE.AND P3, PT, R8, RZ, PT ;  /* 0x000000ff0800720c */ /* 0x008fda0003f65270 */
[----:B------:R-:W-:Y:S01]  /*4e90*/  @P3 MOV R12, RZ ;  /* 0x000000ff000c3202 */ /* 0x000fe20000000f00 */
[----:B------:R-:W-:Y:S06]  /*4ea0*/  @P3 BRA `(.L_x_817) ;  /* 0x0000000000103947 */ /* 0x000fec0003800000 */
.L_x_816:
[----:B-1----:R-:W2:Y:S02]  /*4eb0*/  LDS R8, [R7+0x100] ;  /* 0x0001000007087984 */ /* 0x002ea40000000800 */
[----:B--2---:R-:W-:-:S04]  /*4ec0*/  FADD.FTZ R8, -R13, R8 ;  /* 0x000000080d087221 */ /* 0x004fc80000010100 */
[----:B------:R-:W-:-:S04]  /*4ed0*/  FMUL.FTZ R8, R8, 1.4426950216293334961 ;  /* 0x3fb8aa3b08087820 */ /* 0x000fc80000410000 */
[----:B------:R1:W3:Y:S03]  /*4ee0*/  MUFU.EX2 R12, R8 ;  /* 0x00000008000c7308 */ /* 0x0002e60000000800 */
.L_x_817:
[----:B------:R-:W-:Y:S05]  /*4ef0*/  BSYNC B1 ;  /* 0x0000000000017941 */ /* 0x000fea0003800000 */
.L_x_815:
[----:B------:R-:W-:Y:S01]  /*4f00*/  VIADD R10, R10, 0x100 ;  /* 0x000001000a0a7836 */ /* 0x000fe20000000000 */
[----:B0-----:R-:W-:Y:S01]  /*4f10*/  IADD3 R9, P4, R4, 0x100, RZ ;  /* 0x0000010004097810 */ /* 0x001fe20007f9e0ff */
[----:B---3--:R0:W-:Y:S01]  /*4f20*/  STS [R7+0x100], R12 ;  /* 0x0001000c07007388 */ /* 0x0081e20000000800 */
[----:B-1----:R-:W-:Y:S02]  /*4f30*/  FADD.FTZ R8, R11, R12 ;  /* 0x0000000c0b087221 */ /* 0x002fe40000010000 */
[----:B------:R-:W-:Y:S01]  /*4f40*/  ISETP.GE.AND P3, PT, R10, UR45, PT ;  /* 0x0000002d0a007c0c */ /* 0x000fe2000bf66270 */
[----:B------:R-:W-:Y:S01]  /*4f50*/  IMAD.X R5, RZ, RZ, R5, P4 ;  /* 0x000000ffff057224 */ /* 0x000fe200020e0605 */
[----:B0-----:R-:W-:-:S11]  /*4f60*/  IADD3 R7, R7, 0x400, RZ ;  /* 0x0000040007077810 */ /* 0x001fd60007ffe0ff */
[----:B------:R-:W-:Y:S05]  /*4f70*/  @!P3 BRA `(.L_x_818) ;  /* 0xfffffffc0014b947 */ /* 0x000fea000383ffff */
.L_x_799:
[----:B------:R-:W-:Y:S05]  /*4f80*/  BSYNC B0 ;  /* 0x0000000000007941 */ /* 0x000fea0003800000 */
.L_x_798:
[----:B------:R-:W5:Y:S01]  /*4f90*/  SHFL.BFLY PT, R5, R8, 0x10, 0x1f ;  /* 0x0e001f0008057f89 */ /* 0x000f6200000e0000 */
[----:B-1-3--:R-:W-:Y:S01]  /*4fa0*/  LOP3.LUT P0, R11, R16, 0x1f, RZ, 0xc0, !PT ;  /* 0x0000001f100b7812 */ /* 0x00afe2000780c0ff */
[----:B------:R-:W-:Y:S01]  /*4fb0*/  ULDC.U8 UR6, c[0x0][0x31c] ;  /* 0x0000c70000067ab9 */ /* 0x000fe20000000000 */
[----:B------:R-:W-:Y:S01]  /*4fc0*/  UMOV UR4, URZ ;  /* 0x0000003f00047c82 */ /* 0x000fe20008000000 */
[----:B------:R-:W-:Y:S01]  /*4fd0*/  UMOV UR5, URZ ;  /* 0x0000003f00057c82 */ /* 0x000fe20008000000 */
[----:B------:R-:W-:-:S09]  /*4fe0*/  ISETP.GT.U32.AND P3, PT, R11, 0x1, PT ;  /* 0x000000010b00780c */ /* 0x000fd20003f64070 */
[----:B--2---:R-:W1:Y:S04]  /*4ff0*/  @!P0 S2R R13, SR_CgaCtaId ;  /* 0x00000000000d8919 */ /* 0x004e680000008800 */
[----:B------:R-:W2:Y:S01]  /*5000*/  @!P3 S2R R15, SR_CgaCtaId ;  /* 0x00000000000fb919 */ /* 0x000ea20000008800 */
[----:B-----5:R-:W-:Y:S01]  /*5010*/  FADD.FTZ R5, R5, R8 ;  /* 0x0000000805057221 */ /* 0x020fe20000010000 */
[----:B------:R-:W-:-:S04]  /*5020*/  @!P0 MOV R8, 0x400 ;  /* 0x0000040000088802 */ /* 0x000fc80000000f00 */
[----:B0-----:R-:W0:Y:S02]  /*5030*/  SHFL.BFLY PT, R4, R5, 0x8, 0x1f ;  /* 0x0d001f0005047f89 */ /* 0x001e2400000e0000 */
[----:B0-----:R-:W-:Y:S01]  /*5040*/  FADD.FTZ R4, R5, R4 ;  /* 0x0000000405047221 */ /* 0x001fe20000010000 */
[----:B------:R-:W-:-:S04]  /*5050*/  @!P0 SHF.R.U32.HI R5, RZ, 0x3, R16 ;  /* 0x00000003ff058819 */ /* 0x000fc80000011610 */
[----:B------:R-:W0:Y:S01]  /*5060*/  SHFL.BFLY PT, R7, R4, 0x4, 0x1f ;  /* 0x0c801f0004077f89 */ /* 0x000e2200000e0000 */
[----:B------:R-:W-:Y:S01]  /*5070*/  @!P0 LOP3.LUT R5, R5, 0x1ffffffc, RZ, 0xc0, !PT ;  /* 0x1ffffffc05058812 */ /* 0x000fe200078ec0ff */
[----:B0-----:R-:W-:Y:S01]  /*5080*/  FADD.FTZ R7, R4, R7 ;  /* 0x0000000704077221 */ /* 0x001fe20000010000 */
[----:B-1----:R-:W-:Y:S02]  /*5090*/  @!P0 LEA R4, R13, R8, 0x18 ;  /* 0x000000080d048211 */ /* 0x002fe400078ec0ff */
[----:B------:R-:W-:Y:S02]  /*50a0*/  @!P3 MOV R8, 0x400 ;  /* 0x000004000008b802 */ /* 0x000fe40000000f00 */
[----:B------:R-:W0:Y:S01]  /*50b0*/  SHFL.BFLY PT, R10, R7, 0x2, 0x1f ;  /* 0x0c401f00070a7f89 */ /* 0x000e2200000e0000 */
[----:B------:R-:W-:Y:S01]  /*50c0*/  @!P0 IMAD.IADD R4, R4, 0x1, R5 ;  /* 0x0000000104048824 */ /* 0x000fe200078e0205 */
        /* <DEDUP_REMOVED lines=10> */
[----:B0-----:R-:W-:-:S06]  /*5170*/  FADD.FTZ R8, R8, R9 ;  /* 0x0000000908087221 */ /* 0x001fcc0000010000 */
[----:B------:R-:W0:Y:S02]  /*5180*/  SHFL.IDX PT, R8, R8, RZ, 0x1f ;  /* 0x00001fff08087589 */ /* 0x000e2400000e0000 */
[----:B0-----:R-:W-:-:S04]  /*5190*/  FADD.FTZ R5, R8, 9.9999999747524270788e-07 ;  /* 0x358637bd08057421 */ /* 0x001fc80000010000 */
[----:B------:R0:W1:Y:S01]  /*51a0*/  MUFU.RCP R13, R5 ;  /* 0x00000005000d7308 */ /* 0x0000620000001000 */
        /* <DEDUP_REMOVED lines=9> */
.L_x_819:
[----:B------:R-:W-:Y:S04]  /*5240*/  BSSY B0, `(.L_x_820) ;  /* 0x0000051000007945 */ /* 0x000fe80003800000 */
[----:B------:R-:W-:Y:S05]  /*5250*/  @P2 BRA `(.L_x_821) ;  /* 0x00000004003c2947 */ /* 0x000fea0003800000 */
[----:B0-----:R-:W-:Y:S01]  /*5260*/  LOP3.LUT R5, RZ, R3, RZ, 0x33, !PT ;  /* 0x00000003ff057212 */ /* 0x001fe200078e33ff */
        /* <DEDUP_REMOVED lines=9> */
[----:B------:R-:W-:Y:S02]  /*5300*/  LEA.HI.X.SX32 R8, R0, UR5, 0x1, P3 ;  /* 0x0000000500087c11 */ /* 0x000fe400098f0eff */
[C---:B------:R-:W-:Y:S02]  /*5310*/  LEA R10, P3, R11.reuse, UR8, 0x2 ;  /* 0x000000080b0a7c11 */ /* 0x040fe4000f8610ff */
[----:B------:R-:W-:Y:S02]  /*5320*/  LEA R9, R16, UR42, 0x2 ;  /* 0x0000002a10097c11 */ /* 0x000fe4000f8e10ff */
[----:B------:R-:W-:-:S02]  /*5330*/  LEA.HI.X R11, R11, UR9, R8, 0x2, P3 ;  /* 0x000000090b0b7c11 */ /* 0x000fc400098f1408 */
[----:B------:R-:W-:-:S07]  /*5340*/  IADD3 R8, R4, UR42, RZ ;  /* 0x0000002a04087c10 */ /* 0x000fce000fffe0ff */
.L_x_824:
[----:B--2---:R0:W1:Y:S01]  /*5350*/  LDS R4, [R9] ;  /* 0x0000000009047984 */ /* 0x0040620000000800 */
[----:B------:R-:W-:Y:S01]  /*5360*/  @P0 MOV R5, R11 ;  /* 0x0000000b00050202 */ /* 0x000fe20000000f00 */
[----:B------:R-:W-:Y:S01]  /*5370*/  VIADD R7, R7, 0xffffffff ;  /* 0xffffffff07077836 */ /* 0x000fe20000000000 */
[----:B------:R-:W-:-:S04]  /*5380*/  IADD3 R0, R0, 0x40, RZ ;  /* 0x0000004000007810 */ /* 0x000fc80007ffe0ff */
[----:B------:R-:W-:Y:S01]  /*5390*/  ISETP.NE.AND P3, PT, R7, RZ, PT ;  /* 0x000000ff0700720c */ /* 0x000fe20003f65270 */
[----:B0-----:R-:W-:Y:S02]  /*53a0*/  VIADD R9, R9, 0x100 ;  /* 0x0000010009097836 */ /* 0x001fe40000000000 */
[----:B-1----:R-:W-:-:S05]  /*53b0*/  FMUL.FTZ R15, R4, R13 ;  /* 0x0000000d040f7220 */ /* 0x002fca0000410000 */
[----:B------:R-:W-:-:S04]  /*53c0*/  F2FP.F16.F32.PACK_AB R4, RZ, R15 ;  /* 0x0000000fff04723e */ /* 0x000fc800000000ff */
[----:B----4-:R-:W-:Y:S01]  /*53d0*/  PRMT R12, R4, 0x7610, R12 ;  /* 0x00007610040c7816 */ /* 0x010fe2000000000c */
[----:B------:R-:W-:Y:S01]  /*53e0*/  @P0 IMAD.MOV.U32 R4, RZ, RZ, R10 ;  /* 0x000000ffff040224 */ /* 0x000fe200078e000a */
[----:B------:R-:W-:-:S03]  /*53f0*/  IADD3 R10, P4, R10, 0x100, RZ ;  /* 0x000001000a0a7810 */ /* 0x000fc60007f9e0ff */
[----:B------:R0:W-:Y:S01]  /*5400*/  STS.U16 [R8], R12 ;  /* 0x0000000c08007388 */ /* 0x0001e20000000400 */
[----:B------:R-:W-:-:S03]  /*5410*/  IADD3.X R11, RZ, R11, RZ, P4, !PT ;  /* 0x0000000bff0b7210 */ /* 0x000fc600027fe4ff */
[----:B------:R2:W-:Y:S01]  /*5420*/  @P0 STG.E desc[UR36][R4.64], R15 ;  /* 0x0000000f04000986 */ /* 0x0005e2000c101924 */
[----:B0-----:R-:W-:Y:S01]  /*5430*/  VIADD R8, R8, 0x80 ;  /* 0x0000008008087836 */ /* 0x001fe20000000000 */
[----:B------:R-:W-:Y:S06]  /*5440*/  @P3 BRA `(.L_x_824) ;  /* 0xfffffffc00c03947 */ /* 0x000fec000383ffff */
.L_x_823:
[----:B------:R-:W-:Y:S05]  /*5450*/  BSYNC B1 ;  /* 0x0000000000017941 */ /* 0x000fea0003800000 */
.L_x_822:
[----:B------:R-:W-:Y:S05]  /*5460*/  @!P2 BRA `(.L_x_821) ;  /* 0x0000000000b8a947 */ /* 0x000fea0003800000 */
[C---:B--2---:R-:W-:Y:S01]  /*5470*/  LEA R4, R0.reuse, UR40, 0x1 ;  /* 0x0000002800047c11 */ /* 0x044fe2000f8e08ff */
[----:B------:R-:W-:Y:S01]  /*5480*/  ULDC.64 UR8, c[0x0][0x310] ;  /* 0x0000c40000087ab9 */ /* 0x000fe20000000a00 */
[C---:B------:R-:W-:Y:S02]  /*5490*/  IADD3 R11, P0, R0.reuse, UR4, RZ ;  /* 0x00000004000b7c10 */ /* 0x040fe4000ff1e0ff */
[C---:B------:R-:W-:Y:S01]  /*54a0*/  SHF.L.U32 R5, R3.reuse, 0x2, RZ ;  /* 0x0000000203057819 */ /* 0x040fe200000006ff */
[----:B------:R-:W-:Y:S01]  /*54b0*/  IMAD R4, R3, -0x2, R4 ;  /* 0xfffffffe03047824 */ /* 0x000fe200078e0204 */
[C---:B------:R-:W-:Y:S02]  /*54c0*/  LEA.HI.X.SX32 R8, R0.reuse, UR5, 0x1, P0 ;  /* 0x0000000500087c11 */ /* 0x040fe400080f0eff */
[----:B------:R-:W-:Y:S01]  /*54d0*/  LEA R10, P0, R11, UR8, 0x2 ;  /* 0x000000080b0a7c11 */ /* 0x000fe2000f8010ff */
[----:B------:R-:W-:Y:S01]  /*54e0*/  IMAD R5, R0, 0x4, -R5 ;  /* 0x0000000400057824 */ /* 0x000fe200078e0a05 */
[----:B------:R-:W-:-:S02]  /*54f0*/  ISETP.NE.AND P3, PT, RZ, UR6, PT ;  /* 0x00000006ff007c0c */ /* 0x000fc4000bf65270 */
[----:B------:R-:W-:Y:S01]  /*5500*/  LEA.HI.X R11, R11, UR9, R8, 0x2, P0 ;  /* 0x000000090b0b7c11 */ /* 0x000fe200080f1408 */
[----:B------:R-:W-:Y:S01]  /*5510*/  VIADD R8, R5, UR42 ;  /* 0x0000002a05087c36 */ /* 0x000fe20008000000 */
[----:B------:R-:W-:-:S09]  /*5520*/  IADD3 R7, R4, UR42, RZ ;  /* 0x0000002a04077c10 */ /* 0x000fd2000fffe0ff */
.L_x_825:
[----:B------:R-:W1:Y:S01]  /*5530*/  LDS R4, [R8] ;  /* 0x0000000008047984 */ /* 0x000e620000000800 */
[----:B------:R-:W-:-:S04]  /*5540*/  IADD3 R0, R0, 0x100, RZ ;  /* 0x0000010000007810 */ /* 0x000fc80007ffe0ff */
[----:B------:R-:W-:Y:S01]  /*5550*/  ISETP.GE.AND P0, PT, R0, UR45, PT ;  /* 0x0000002d00007c0c */ /* 0x000fe2000bf06270 */
[----:B-1----:R-:W-:-:S05]  /*5560*/  FMUL.FTZ R15, R4, R13 ;  /* 0x0000000d040f7220 */ /* 0x002fca0000410000 */
[----:B------:R-:W-:-:S04]  /*5570*/  F2FP.F16.F32.PACK_AB R4, RZ, R15 ;  /* 0x0000000fff04723e */ /* 0x000fc800000000ff */
[----:B------:R-:W-:-:S05]  /*5580*/  PRMT R5, R4, 0x7610, R5 ;  /* 0x0000761004057816 */ /* 0x000fca0000000005 */
[----:B------:R0:W-:Y:S04]  /*5590*/  STS.U16 [R7], R5 ;  /* 0x0000000507007388 */ /* 0x0001e80000000400 */
[----:B------:R-:W1:Y:S01]  /*55a0*/  LDS R4, [R8+0x100] ;  /* 0x0001000008047984 */ /* 0x000e620000000800 */
[----:B0-----:R-:W-:Y:S02]  /*55b0*/  IMAD.MOV.U32 R5, RZ, RZ, R11 ;  /* 0x000000ffff057224 */ /* 0x001fe400078e000b */
[----:B-1----:R-:W-:-:S05]  /*55c0*/  FMUL.FTZ R19, R4, R13 ;  /* 0x0000000d04137220 */ /* 0x002fca0000410000 */
[----:B------:R-:W-:-:S04]  /*55d0*/  F2FP.F16.F32.PACK_AB R4, RZ, R19 ;  /* 0x00000013ff04723e */ /* 0x000fc800000000ff */
[----:B----4-:R-:W-:-:S05]  /*55e0*/  PRMT R12, R4, 0x7610, R12 ;  /* 0x00007610040c7816 */ /* 0x010fca000000000c */
        /* <DEDUP_REMOVED lines=22> */
.L_x_821:
[----:B------:R-:W-:Y:S05]  /*5750*/  BSYNC B0 ;  /* 0x0000000000007941 */ /* 0x000fea0003800000 */
.L_x_820:
[----:B------:R-:W-:Y:S01]  /*5760*/  USHF.R.S32.HI UR4, URZ, 0x1f, UR44 ;  /* 0x0000001f3f047899 */ /* 0x000fe2000801142c */
[----:B------:R-:W3:Y:S01]  /*5770*/  S2UR UR6, SR_CgaCtaId ;  /* 0x00000000000679c3 */ /* 0x000ee20000008800 */
[----:B0-2---:R-:W-:Y:S01]  /*5780*/  SHF.R.S32.HI R5, RZ, 0x1f, R16 ;  /* 0x0000001fff057819 */ /* 0x005fe20000011410 */
[----:B------:R-:W-:Y:S01]  /*5790*/  ULDC UR8, c[0x0][0x29c] ;  /* 0x0000a70000087ab9 */ /* 0x000fe20000000800 */
[----:B------:R-:W-:Y:S01]  /*57a0*/  ULEA.HI UR4, UR4, UR44, URZ, 0x2 ;  /* 0x0000002c04047291 */ /* 0x000fe2000f8f103f */
[----:B------:R-:W-:Y:S01]  /*57b0*/  BSSY B0, `(.L_x_826) ;  /* 0x0000022000007945 */ /* 0x000fe20003800000 */
[----:B------:R-:W-:Y:S01]  /*57c0*/  LEA.HI R0, R5, R16, RZ, 0x4 ;  /* 0x0000001005007211 */ /* 0x000fe200078f20ff */
[----:B------:R-:W-:Y:S01]  /*57d0*/  UMOV UR5, 0x400 ;  /* 0x0000040000057882 */ /* 0x000fe20000000000 */
[----:B------:R-:W-:Y:S01]  /*57e0*/  ULOP3.LUT UR4, UR4, 0xfffffffc, URZ, 0xc0, !UPT ;  /* 0xfffffffc04047892 */ /* 0x000fe2000f8ec03f */
[----:B------:R-:W-:Y:S02]  /*57f0*/  CS2R R14, SRZ ;  /* 0x00000000000e7805 */ /* 0x000fe4000001ff00 */
[----:B------:R-:W-:Y:S01]  /*5800*/  LOP3.LUT R5, R0, 0xfffffff0, RZ, 0xc0, !PT ;  /* 0xfffffff000057812 */ /* 0x000fe200078ec0ff */
[----:B------:R-:W-:Y:S01]  /*5810*/  UIADD3 UR5, UR5, 0x110, URZ ;  /* 0x0000011005057890 */ /* 0x000fe2000fffe03f */
[----:B------:R-:W-:Y:S01]  /*5820*/  SHF.R.S32.HI R0, RZ, 0x4, R0 ;  /* 0x00000004ff007819 */ /* 0x000fe20000011400 */
[----:B------:R-:W-:Y:S01]  /*5830*/  UIADD3 UR4, UR44, -UR4, URZ ;  /* 0x800000042c047290 */ /* 0x000fe2000fffe03f */
[----:B-1--4-:R-:W-:Y:S01]  /*5840*/  CS2R R12, SRZ ;  /* 0x00000000000c7805 */ /* 0x012fe2000001ff00 */
[----:B------:R-:W-:Y:S01]  /*5850*/  IMAD.IADD R7, R16, 0x1, -R5 ;  /* 0x0000000110077824 */ /* 0x000fe200078e0a05 */
[----:B------:R-:W-:-:S02]  /*5860*/  ULDC UR7, c[0x0][0x284] ;  /* 0x0000a10000077ab9 */ /* 0x000fc40000000800 */
[----:B------:R-:W-:Y:S01]  /*5870*/  MOV R4, UR7 ;  /* 0x0000000700047c02 */ /* 0x000fe20008000f00 */
[----:B------:R-:W-:Y:S01]  /*5880*/  IMAD.SHL.U32 R19, R7, 0x8, RZ ;  /* 0x0000000807137824 */ /* 0x000fe200078e00ff */
[----:B------:R-:W-:-:S03]  /*5890*/  ISETP.NE.AND P2, PT, R0, UR4, PT ;  /* 0x0000000400007c0c */ /* 0x000fc6000bf45270 */
[--C-:B------:R-:W-:Y:S01]  /*58a0*/  IMAD R4, R4, UR41, R19.reuse ;  /* 0x0000002904047c24 */ /* 0x100fe2000f8e0213 */
[----:B------:R-:W-:Y:S01]  /*58b0*/  ISETP.NE.OR P0, PT, RZ, UR8, P2 ;  /* 0x00000008ff007c0c */ /* 0x000fe20009705670 */
[----:B---3--:R-:W-:Y:S01]  /*58c0*/  ULEA UR5, UR6, UR5, 0x18 ;  /* 0x0000000506057291 */ /* 0x008fe2000f8ec03f */
[----:B------:R-:W-:-:S05]  /*58d0*/  IMAD R5, R6, UR7, R19 ;  /* 0x0000000706057c24 */ /* 0x000fca000f8e0213 */
[----:B------:R-:W-:Y:S02]  /*58e0*/  LEA R6, R7, UR5, 0x4 ;  /* 0x0000000507067c11 */ /* 0x000fe4000f8e20ff */
[----:B------:R-:W-:Y:S02]  /*58f0*/  SHF.R.S32.HI R7, RZ, 0x1f, R4 ;  /* 0x0000001fff077819 */ /* 0x000fe40000011404 */
[----:B------:R-:W-:Y:S02]  /*5900*/  SHF.R.S32.HI R8, RZ, 0x1f, R5 ;  /* 0x0000001fff087819 */ /* 0x000fe40000011405 */
[----:B------:R-:W-:Y:S05]  /*5910*/  @P0 BRA `(.L_x_827) ;  /* 0x00000000002c0947 */ /* 0x000fea0003800000 */
[----:B------:R-:W-:Y:S01]  /*5920*/  ULDC.64 UR4, c[0x0][0x240] ;  /* 0x0000900000047ab9 */ /* 0x000fe20000000a00 */
[----:B------:R-:W-:Y:S01]  /*5930*/  HFMA2.MMA R15, -RZ, RZ, 0, 0 ;  /* 0x00000000ff0f7435 */ /* 0x000fe200000001ff */
[----:B------:R-:W-:-:S04]  /*5940*/  ISETP.NE.U32.AND P0, PT, RZ, UR4, PT ;  /* 0x00000004ff007c0c */ /* 0x000fc8000bf05070 */
[----:B------:R-:W-:-:S13]  /*5950*/  ISETP.NE.AND.EX P0, PT, RZ, UR5, PT, P0 ;  /* 0x00000005ff007c0c */ /* 0x000fda000bf05300 */
[----:B------:R-:W-:Y:S05]  /*5960*/  @!P0 BRA `(.L_x_828) ;  /* 0x0000000000148947 */ /* 0x000fea0003800000 */
[----:B------:R-:W0:Y:S01]  /*5970*/  LDC.64 R12, c[0x0][0x240] ;  /* 0x00009000ff0c7b82 */ /* 0x000e220000000a00 */
[----:B------:R-:W-:-:S05]  /*5980*/  IMAD.U32 R10, RZ, RZ, UR43 ;  /* 0x0000002bff0a7e24 */ /* 0x000fca000f8e00ff */
[----:B------:R-:W-:-:S05]  /*5990*/  LEA R9, R10, R19, 0x7 ;  /* 0x000000130a097211 */ /* 0x000fca00078e38ff */
[----:B0-----:R-:W-:-:S06]  /*59a0*/  IMAD.WIDE R12, R9, 0x2, R12 ;  /* 0x00000002090c7825 */ /* 0x001fcc00078e020c */
[----:B------:R-:W5:Y:S02]  /*59b0*/  LDG.E.128 R12, desc[UR36][R12.64] ;  /* 0x000000240c0c7981 */ /* 0x000f64000c1e1d00 */
.L_x_828:
[----:B-----5:R0:W-:Y:S02]  /*59c0*/  STS.128 [R6], R12 ;  /* 0x0000000c06007388 */ /* 0x0201e40000000c00 */
.L_x_827:
[----:B------:R-:W-:Y:S05]  /*59d0*/  BSYNC B0 ;  /* 0x0000000000007941 */ /* 0x000fea0003800000 */
.L_x_826:
[C---:B------:R-:W-:Y:S01]  /*59e0*/  IMAD.IADD R9, R0.reuse, 0x1, R3 ;  /* 0x0000000100097824 */ /* 0x040fe200078e0203 */
[----:B------:R-:W-:Y:S01]  /*59f0*/  ULDC.64 UR4, c[0x0][0x250] ;  /* 0x0000940000047ab9 */ /* 0x000fe20000000a00 */
[----:B------:R-:W-:Y:S01]  /*5a00*/  UISETP.LT.AND UP0, UPT, UR44, UR7, UPT ;  /* 0x000000072c00728c */ /* 0x000fe2000bf01270 */
[----:B------:R-:W-:Y:S01]  /*5a10*/  IMAD.U32 R10, RZ, RZ, UR4 ;  /* 0x00000004ff0a7e24 */ /* 0x000fe2000f8e00ff */
[----:B------:R-:W-:Y:S01]  /*5a20*/  MOV R11, UR5 ;  /* 0x00000005000b7c02 */ /* 0x000fe20008000f00 */
[----:B------:R-:W-:Y:S01]  /*5a30*/  BSSY B0, `(.L_x_829) ;  /* 0x000009e000007945 */ /* 0x000fe20003800000 */
[----:B------:R-:W-:Y:S01]  /*5a40*/  SHF.L.U32 R20, R9, 0x7, RZ ;  /* 0x0000000709147819 */ /* 0x000fe200000006ff */
[----:B------:R-:W-:Y:S01]  /*5a50*/  USEL UR6, UR44, UR7, UP0 ;  /* 0x000000072c067287 */ /* 0x000fe20008000000 */
[----:B------:R-:W-:Y:S02]  /*5a60*/  LEA R44, R0, UR46, 0x1 ;  /* 0x0000002e002c7c11 */ /* 0x000fe4000f8e08ff */
[----:B------:R-:W-:-:S02]  /*5a70*/  CS2R R38, SRZ ;  /* 0x0000000000267805 */ /* 0x000fc4000001ff00 */
[----:B------:R-:W-:Y:S02]  /*5a80*/  SHF.R.S32.HI R23, RZ, 0x1f, R20 ;  /* 0x0000001fff177819 */ /* 0x000fe40000011414 */
[----:B------:R-:W-:Y:S01]  /*5a90*/  CS2R R36, SRZ ;  /* 0x0000000000247805 */ /* 0x000fe2000001ff00 */
[----:B------:R-:W-:Y:S01]  /*5aa0*/  BAR.SYNC.DEFER_BLOCKING 0x0 ;  /* 0x0000000000007b1d */ /* 0x000fe20000010000 */
[----:B------:R-:W-:Y:S02]  /*5ab0*/  IADD3 R21, P0, R4, R20, RZ ;  /* 0x0000001404157210 */ /* 0x000fe40007f1e0ff */
[----:B------:R-:W-:Y:S02]  /*5ac0*/  CS2R R34, SRZ ;  /* 0x0000000000227805 */ /* 0x000fe4000001ff00 */
[----:B------:R-:W-:Y:S01]  /*5ad0*/  CS2R R32, SRZ ;  /* 0x0000000000207805 */ /* 0x000fe2000001ff00 */
[----:B------:R-:W-:Y:S01]  /*5ae0*/  IMAD.X R22, R7, 0x1, R23, P0 ;  /* 0x0000000107167824 */ /* 0x000fe200000e0617 */
[----:B------:R-:W-:-:S04]  /*5af0*/  LEA R40, P0, R21, R10, 0x1 ;  /* 0x0000000a15287211 */ /* 0x000fc800078008ff */
[----:B------:R-:W-:Y:S02]  /*5b00*/  LEA.HI.X R41, R21, R11, R22, 0x1, P0 ;  /* 0x0000000b15297211 */ /* 0x000fe400000f0c16 */
[----:B------:R-:W-:-:S13]  /*5b10*/  ISETP.GE.AND P0, PT, R9, UR6, PT ;  /* 0x0000000609007c0c */ /* 0x000fda000bf06270 */
[----:B------:R-:W-:Y:S05]  /*5b20*/  @P0 BRA `(.L_x_830) ;  /* 0x0000000800380947 */ /* 0x000fea0003800000 */
[----:B------:R-:W1:Y:S01]  /*5b30*/  LDC R21, c[0x0][0x288] ;  /* 0x0000a200ff157b82 */ /* 0x000e620000000800 */
[----:B------:R-:W-:Y:S01]  /*5b40*/  ULOP3.LUT UR5, URZ, UR7, URZ, 0x33, !UPT ;  /* 0x000000073f057292 */ /* 0x000fe2000f8e333f */
[----:B------:R-:W-:Y:S01]  /*5b50*/  IADD3 R22, -R3, -0x2, -R0 ;  /* 0xfffffffe03167810 */ /* 0x000fe20007ffe900 */
[----:B------:R-:W-:Y:S01]  /*5b60*/  UIADD3 UR4, -UR45, URZ, URZ ;  /* 0x0000003f2d047290 */ /* 0x000fe2000fffe13f */
[----:B------:R-:W-:Y:S01]  /*5b70*/  BSSY B1, `(.L_x_831) ;  /* 0x0000036000017945 */ /* 0x000fe20003800000 */
[----:B------:R-:W-:Y:S02]  /*5b80*/  CS2R R32, SRZ ;  /* 0x0000000000207805 */ /* 0x000fe4000001ff00 */
[----:B------:R-:W-:Y:S01]  /*5b90*/  MOV R48, R9 ;  /* 0x0000000900307202 */ /* 0x000fe20000000f00 */
[----:B------:R-:W-:Y:S01]  /*5ba0*/  UISETP.LT.AND UP0, UPT, UR5, UR4, UPT ;  /* 0x000000040500728c */ /* 0x000fe2000bf01270 */
[----:B------:R-:W2:Y:S01]  /*5bb0*/  LDC.64 R42, c[0x0][0x2e8] ;  /* 0x0000ba00ff2a7b82 */ /* 0x000ea20000000a00 */
[----:B------:R-:W-:-:S02]  /*5bc0*/  CS2R R34, SRZ ;  /* 0x0000000000227805 */ /* 0x000fc4000001ff00 */
[----:B------:R-:W-:Y:S01]  /*5bd0*/  CS2R R36, SRZ ;  /* 0x0000000000247805 */ /* 0x000fe2000001ff00 */
[----:B------:R-:W-:Y:S01]  /*5be0*/  USEL UR4, UR5, UR4, !UP0 ;  /* 0x0000000405047287 */ /* 0x000fe2000c000000 */
[----:B------:R-:W-:-:S05]  /*5bf0*/  CS2R R38, SRZ ;  /* 0x0000000000267805 */ /* 0x000fca000001ff00 */
[----:B------:R-:W-:-:S05]  /*5c00*/  VIADD R45, R22, -UR4 ;  /* 0x80000004162d7c36 */ /* 0x000fca0008000000 */
[----:B------:R-:W-:Y:S01]  /*5c10*/  LOP3.LUT P0, RZ, R45, 0x4, RZ, 0xc0, !PT ;  /* 0x000000042dff7812 */ /* 0x000fe2000780c0ff */
[----:B-1----:R-:W-:-:S05]  /*5c20*/  IMAD R24, R2, R21, UR43 ;  /* 0x0000002b02187e24 */ /* 0x002fca000f8e0215 */
[----:B------:R-:W-:-:S05]  /*5c30*/  LEA R21, R24, R19, 0x7 ;  /* 0x0000001318157211 */ /* 0x000fca00078e38ff */
[----:B--2---:R-:W-:Y:S02]  /*5c40*/  IMAD.WIDE R42, R21, 0x2, R42 ;  /* 0x00000002152a7825 */ /* 0x004fe400078e022a */
[----:B------:R-:W-:Y:S05]  /*5c50*/  @P0 BRA `(.L_x_832) ;  /* 0x00000000009c0947 */ /* 0x000fea0003800000 */
[----:B------:R-:W-:Y:S01]  /*5c60*/  IADD3 R21, P0, R5, R20, RZ ;  /* 0x0000001405157210 */ /* 0x000fe20007f1e0ff */
[----:B------:R-:W1:Y:S04]  /*5c70*/  LDS.U16 R39, [R44] ;  /* 0x000000002c277984 */ /* 0x000e680000000400 */
[----:B------:R-:W-:Y:S01]  /*5c80*/  IMAD.X R22, R8, 0x1, R23, P0 ;  /* 0x0000000108167824 */ /* 0x000fe200000e0617 */
[----:B------:R-:W-:-:S04]  /*5c90*/  LEA R20, P0, R21, R10, 0x1 ;  /* 0x0000000a15147211 */ /* 0x000fc800078008ff */
[----:B------:R-:W-:-:S06]  /*5ca0*/  LEA.HI.X R21, R21, R11, R22, 0x1, P0 ;  /* 0x0000000b15157211 */ /* 0x000fcc00000f0c16 */
[----:B------:R-:W5:Y:S01]  /*5cb0*/  LDG.E.128 R20, desc[UR36][R20.64] ;  /* 0x0000002414147981 */ /* 0x000f62000c1e1d00 */
[----:B------:R-:W-:-:S06]  /*5cc0*/  UISETP.NE.AND UP0, UPT, UR8, URZ, UPT ;  /* 0x0000003f0800728c */ /* 0x000fcc000bf05270 */
[----:B------:R-:W-:Y:S01]  /*5cd0*/  PLOP3.LUT P1, PT, PT, PT, UP0, 0x80, 0x0 ;  /* 0x000000000000781c */ /* 0x000fe20003f2f008 */
[----:B-1----:R-:W-:-:S12]  /*5ce0*/  HADD2.F32 R39, -RZ, R39.H0_H0 ;  /* 0x20000027ff277230 */ /* 0x002fd80000004100 */
        /* <DEDUP_REMOVED lines=13> */
.L_x_833:
[----:B-----5:R-:W-:Y:S01]  /*5dc0*/  HADD2.F32 R32, -RZ, R20.H0_H0 ;  /* 0x20000014ff207230 */ /* 0x020fe20000004100 */
[----:B------:R-:W-:Y:S01]  /*5dd0*/  IADD3 R48, R9, 0x4, RZ ;  /* 0x0000000409307810 */ /* 0x000fe20007ffe0ff */
[----:B------:R-:W-:Y:S02]  /*5de0*/  HADD2.F32 R36, -RZ, R22.H0_H0 ;  /* 0x20000016ff247230 */ /* 0x000fe40000004100 */
[----:B-1----:R-:W-:Y:S02]  /*5df0*/  HADD2.F32 R20, -RZ, R20.H1_H1 ;  /* 0x30000014ff147230 */ /* 0x002fe40000004100 */
[C---:B------:R-:W-:Y:S01]  /*5e00*/  FFMA.FTZ R32, R39.reuse, R32, RZ ;  /* 0x0000002027207223 */ /* 0x040fe200000100ff */
[--C-:B------:R-:W-:Y:S02]  /*5e10*/  HADD2.F32 R34, -RZ, R21.reuse.H0_H0 ;  /* 0x20000015ff227230 */ /* 0x100fe40000004100 */
[----:B------:R-:W-:Y:S01]  /*5e20*/  FFMA.FTZ R36, R39, R36, RZ ;  /* 0x0000002427247223 */ /* 0x000fe200000100ff */
[----:B------:R-:W-:-:S02]  /*5e30*/  HADD2.F32 R24, -RZ, R21.H1_H1 ;  /* 0x30000015ff187230 */ /* 0x000fc40000004100 */
[C---:B------:R-:W-:Y:S01]  /*5e40*/  FFMA.FTZ R33, R39.reuse, R20, RZ ;  /* 0x0000001427217223 */ /* 0x040fe200000100ff */
[----:B------:R-:W-:Y:S02]  /*5e50*/  HADD2.F32 R22, -RZ, R22.H1_H1 ;  /* 0x30000016ff167230 */ /* 0x000fe40000004100 */
[C---:B------:R-:W-:Y:S01]  /*5e60*/  FFMA.FTZ R34, R39.reuse, R34, RZ ;  /* 0x0000002227227223 */ /* 0x040fe200000100ff */
[--C-:B------:R-:W-:Y:S02]  /*5e70*/  HADD2.F32 R38, -RZ, R23.reuse.H0_H0 ;  /* 0x20000017ff267230 */ /* 0x100fe40000004100 */
[C---:B------:R-:W-:Y:S01]  /*5e80*/  FFMA.FTZ R35, R39.reuse, R24, RZ ;  /* 0x0000001827237223 */ /* 0x040fe200000100ff */
[----:B------:R-:W-:Y:S02]  /*5e90*/  HADD2.F32 R26, -RZ, R23.H1_H1 ;  /* 0x30000017ff1a7230 */ /* 0x000fe40000004100 */
[C---:B------:R-:W-:Y:S01]  /*5ea0*/  FFMA.FTZ R37, R39.reuse, R22, RZ ;  /* 0x0000001627257223 */ /* 0x040fe200000100ff */
[----:B------:R-:W-:-:S02]  /*5eb0*/  FFMA.FTZ R38, R39, R38, RZ ;  /* 0x0000002627267223 */ /* 0x000fc400000100ff */
[----:B------:R-:W-:-:S07]  /*5ec0*/  FFMA.FTZ R39, R39, R26, RZ ;  /* 0x0000001a27277223 */ /* 0x000fce00000100ff */
.L_x_832:
[----:B------:R-:W-:Y:S05]  /*5ed0*/  BSYNC B1 ;  /* 0x0000000000017941 */ /* 0x000fea0003800000 */
.L_x_831:
[----:B------:R-:W-:-:S13]  /*5ee0*/  LOP3.LUT P0, RZ, R45, 0xfffffffc, RZ, 0xc0, !PT ;  /* 0xfffffffc2dff7812 */ /* 0x000fda000780c0ff */
[----:B------:R-:W-:Y:S05]  /*5ef0*/  @!P0 BRA `(.L_x_830) ;  /* 0x0000000400448947 */ /* 0x000fea0003800000 */
[----:B------:R-:W1:Y:S01]  /*5f00*/  LDC.64 R10, c[0x0][0x250] ;  /* 0x00009400ff0a7b82 */ /* 0x000e620000000a00 */
[----:B------:R-:W-:-:S06]  /*5f10*/  UISETP.NE.AND UP0, UPT, UR8, URZ, UPT ;  /* 0x0000003f0800728c */ /* 0x000fcc000bf05270 */
[----:B------:R-:W-:-:S13]  /*5f20*/  PLOP3.LUT P1, PT, PT, PT, UP0, 0x80, 0x0 ;  /* 0x000000000000781c */ /* 0x000fda0003f2f008 */
.L_x_836:
[----:B------:R-:W-:Y:S01]  /*5f30*/  IMAD.SHL.U32 R20, R48, 0x80, RZ ;  /* 0x0000008030147824 */ /* 0x000fe200078e00ff */
[----:B------:R-:W-:-:S04]  /*5f40*/  ISETP.NE.AND P4, PT, R18, RZ, PT ;  /* 0x000000ff1200720c */ /* 0x000fc80003f85270 */
[----:B------:R-:W-:Y:S02]  /*5f50*/  SHF.R.S32.HI R21, RZ, 0x1f, R20 ;  /* 0x0000001fff157819 */ /* 0x000fe40000011414 */
[-C--:B------:R-:W-:Y:S02]  /*5f60*/  IADD3 R22, P0, R5, R20.reuse, RZ ;  /* 0x0000001405167210 */ /* 0x080fe40007f1e0ff */
[----:B------:R-:W-:Y:S02]  /*5f70*/  IADD3 R20, P3, R4, R20, RZ ;  /* 0x0000001404147210 */ /* 0x000fe40007f7e0ff */
[----:B------:R-:W-:Y:S02]  /*5f80*/  IADD3.X R23, R8, R21, RZ, P0, !PT ;  /* 0x0000001508177210 */ /* 0x000fe400007fe4ff */
[-C--:B-1----:R-:W-:Y:S01]  /*5f90*/  LEA R50, P0, R22, R10.reuse, 0x1 ;  /* 0x0000000a16327211 */ /* 0x082fe200078008ff */
[----:B------:R-:W-:Y:S01]  /*5fa0*/  IMAD.X R21, R7, 0x1, R21, P3 ;  /* 0x0000000107157824 */ /* 0x000fe200018e0615 */
[----:B------:R-:W-:-:S02]  /*5fb0*/  LEA R46, P3, R20, R10, 0x1 ;  /* 0x0000000a142e7211 */ /* 0x000fc400078608ff */
[-C--:B------:R-:W-:Y:S02]  /*5fc0*/  LEA.HI.X R51, R22, R11.reuse, R23, 0x1, P0 ;  /* 0x0000000b16337211 */ /* 0x080fe400000f0c17 */
[----:B------:R-:W-:-:S03]  /*5fd0*/  LEA.HI.X R47, R20, R11, R21, 0x1, P3 ;  /* 0x0000000b142f7211 */ /* 0x000fc600018f0c15 */
[----:B------:R1:W5:Y:S01]  /*5fe0*/  LDG.E.128 R20, desc[UR36][R50.64] ;  /* 0x0000002432147981 */ /* 0x000362000c1e1d00 */
[----:B------:R-:W-:Y:S05]  /*5ff0*/  @P1 BRA `(.L_x_834) ;  /* 0x00000000002c1947 */ /* 0x000fea0003800000 */
        /* <DEDUP_REMOVED lines=11> */
.L_x_834:
[----:B------:R-:W-:Y:S01]  /*60b0*/  IADD3 R28, R48, -R3, RZ ;  /* 0x80000003301c7210 */ /* 0x000fe20007ffe0ff */
[----:B------:R1:W5:Y:S02]  /*60c0*/  LDG.E.128 R24, desc[UR36][R50.64+0x400] ;  /* 0x0004002432187981 */ /* 0x000364000c1e1d00 */
[--C-:B-----5:R-:W-:Y:S01]  /*60d0*/  HADD2.F32 R31, -RZ, R21.reuse.H0_H0 ;  /* 0x20000015ff1f7230 */ /* 0x120fe20000004100 */
[----:B------:R-:W-:Y:S01]  /*60e0*/  LEA R49, R28, UR46, 0x1 ;  /* 0x0000002e1c317c11 */ /* 0x000fe2000f8e08ff */
[----:B------:R-:W-:Y:S02]  /*60f0*/  HADD2.F32 R30, -RZ, R21.H1_H1 ;  /* 0x30000015ff1e7230 */ /* 0x000fe40000004100 */
[--C-:B--2---:R-:W-:Y:S02]  /*6100*/  HADD2.F32 R21, -RZ, R22.reuse.H0_H0 ;  /* 0x20000016ff157230 */ /* 0x104fe40000004100 */
[----:B------:R-:W2:Y:S01]  /*6110*/  LDS.U16 R28, [R49] ;  /* 0x00000000311c7984 */ /* 0x000ea20000000400 */
[----:B------:R-:W-:-:S02]  /*6120*/  HADD2.F32 R22, -RZ, R22.H1_H1 ;  /* 0x30000016ff167230 */ /* 0x000fc40000004100 */
[--C-:B------:R-:W-:Y:S02]  /*6130*/  HADD2.F32 R45, -RZ, R23.reuse.H0_H0 ;  /* 0x20000017ff2d7230 */ /* 0x100fe40000004100 */
[----:B-1----:R-:W-:Y:S02]  /*6140*/  HADD2.F32 R50, -RZ, R23.H1_H1 ;  /* 0x30000017ff327230 */ /* 0x002fe40000004100 */
        /* <DEDUP_REMOVED lines=23> */
.L_x_835:
[----:B------:R-:W2:Y:S01]  /*62c0*/  LDS.U16 R20, [R49+0x8] ;  /* 0x0000080031147984 */ /* 0x000ea20000000400 */
[----:B------:R-:W-:Y:S02]  /*62d0*/  VIADD R48, R48, 0x8 ;  /* 0x0000000830307836 */ /* 0x000fe40000000000 */
[----:B------:R-:W-:Y:S02]  /*62e0*/  HADD2.F32 R23, -RZ, R25.H0_H0 ;  /* 0x20000019ff177230 */ /* 0x000fe40000004100 */
[----:B------:R-:W-:Y:S01]  /*62f0*/  HADD2.F32 R31, -RZ, R27.H0_H0 ;  /* 0x2000001bff1f7230 */ /* 0x000fe20000004100 */
[----:B------:R-:W-:Y:S01]  /*6300*/  ISETP.GE.AND P0, PT, R48, UR6, PT ;  /* 0x0000000630007c0c */ /* 0x000fe2000bf06270 */
[--C-:B------:R-:W-:Y:S02]  /*6310*/  HADD2.F32 R21, -RZ, R24.reuse.H0_H0 ;  /* 0x20000018ff157230 */ /* 0x100fe40000004100 */
[----:B------:R-:W-:Y:S02]  /*6320*/  HADD2.F32 R33, -RZ, R24.H1_H1 ;  /* 0x30000018ff217230 */ /* 0x000fe40000004100 */
[----:B-1----:R-:W-:-:S02]  /*6330*/  HADD2.F32 R25, -RZ, R25.H1_H1 ;  /* 0x30000019ff197230 */ /* 0x002fc40000004100 */
[--C-:B------:R-:W-:Y:S02]  /*6340*/  HADD2.F32 R29, -RZ, R26.reuse.H0_H0 ;  /* 0x2000001aff1d7230 */ /* 0x100fe40000004100 */
[----:B------:R-:W-:Y:S02]  /*6350*/  HADD2.F32 R37, -RZ, R26.H1_H1 ;  /* 0x3000001aff257230 */ /* 0x000fe40000004100 */
        /* <DEDUP_REMOVED lines=11> */
.L_x_830:
[----:B------:R-:W-:Y:S05]  /*6410*/  BSYNC B0 ;  /* 0x0000000000007941 */ /* 0x000fea0003800000 */
.L_x_829:
[----:B------:R-:W-:Y:S01]  /*6420*/  ISETP.GE.AND P0, PT, R9, UR44, PT ;  /* 0x0000002c09007c0c */ /* 0x000fe2000bf06270 */
[----:B------:R-:W-:Y:S01]  /*6430*/  ULDC UR5, c[0x0][0x29c] ;  /* 0x0000a70000057ab9 */ /* 0x000fe20000000800 */
[----:B------:R-:W-:Y:S01]  /*6440*/  ULDC.64 UR6, c[0x0][0x250] ;  /* 0x0000940000067ab9 */ /* 0x000fe20000000a00 */
[----:B------:R-:W-:Y:S10]  /*6450*/  BSSY B0, `(.L_x_837) ;  /* 0x00000ea000007945 */ /* 0x000ff40003800000 */
[----:B------:R-:W-:Y:S05]  /*6460*/  @P0 BRA `(.L_x_838) ;  /* 0x0000000c00a00947 */ /* 0x000fea0003800000 */
[----:B------:R-:W1:Y:S01]  /*6470*/  LDC R21, c[0x0][0x288] ;  /* 0x0000a200ff157b82 */ /* 0x000e620000000800 */
[----:B------:R-:W-:Y:S01]  /*6480*/  MOV R23, UR45 ;  /* 0x0000002d00177c02 */ /* 0x000fe20008000f00 */
[----:B------:R-:W-:Y:S03]  /*6490*/  BSSY B1, `(.L_x_839) ;  /* 0x000004d000017945 */ /* 0x000fe60003800000 */
[----:B------:R-:W-:-:S03]  /*64a0*/  IADD3 R20, -R0, -0x2, R23 ;  /* 0xfffffffe00147810 */ /* 0x000fc60007ffe117 */
[----:B------:R-:W2:Y:S02]  /*64b0*/  LDC.64 R42, c[0x0][0x2e8] ;  /* 0x0000ba00ff2a7b82 */ /* 0x000ea40000000a00 */
[----:B------:R-:W-:-:S05]  /*64c0*/  IMAD.IADD R45, R20, 0x1, -R3 ;  /* 0x00000001142d7824 */ /* 0x000fca00078e0a03 */
[----:B------:R-:W-:Y:S01]  /*64d0*/  LOP3.LUT P0, RZ, R45, 0x4, RZ, 0xc0, !PT ;  /* 0x000000042dff7812 */ /* 0x000fe2000780c0ff */
[----:B-1----:R-:W-:-:S05]  /*64e0*/  IMAD R22, R2, R21, UR43 ;  /* 0x0000002b02167e24 */ /* 0x002fca000f8e0215 */
[----:B------:R-:W-:-:S05]  /*64f0*/  LEA R21, R22, R19, 0x7 ;  /* 0x0000001316157211 */ /* 0x000fca00078e38ff */
[----:B--2---:R-:W-:Y:S02]  /*6500*/  IMAD.WIDE R42, R21, 0x2, R42 ;  /* 0x00000002152a7825 */ /* 0x004fe400078e022a */
[----:B------:R-:W-:Y:S05]  /*6510*/  @P0 BRA `(.L_x_840) ;  /* 0x0000000400100947 */ /* 0x000fea0003800000 */
[----:B------:R-:W1:Y:S01]  /*6520*/  LDC R22, c[0x0][0x284] ;  /* 0x0000a100ff167b82 */ /* 0x000e620000000800 */
[----:B------:R-:W-:Y:S01]  /*6530*/  BSSY B2, `(.L_x_841) ;  /* 0x0000041000027945 */ /* 0x000fe20003800000 */
[----:B-1----:R-:W-:-:S13]  /*6540*/  ISETP.GE.AND P0, PT, R9, R22, PT ;  /* 0x000000160900720c */ /* 0x002fda0003f06270 */
[----:B------:R-:W-:Y:S05]  /*6550*/  @!P0 BRA `(.L_x_842) ;  /* 0x0000000000f88947 */ /* 0x000fea0003800000 */
[----:B------:R-:W-:Y:S01]  /*6560*/  IABS R23, R22 ;  /* 0x0000001600177213 */ /* 0x000fe20000000000 */
[----:B------:R-:W1:Y:S01]  /*6570*/  LDS.U16 R44, [R44] ;  /* 0x000000002c2c7984 */ /* 0x000e620000000400 */
[----:B------:R-:W-:Y:S01]  /*6580*/  IABS R26, R9 ;  /* 0x00000009001a7213 */ /* 0x000fe20000000000 */
[----:B------:R-:W-:Y:S01]  /*6590*/  ULDC UR4, c[0x0][0x29c] ;  /* 0x0000a70000047ab9 */ /* 0x000fe20000000800 */
[----:B------:R-:W2:Y:S01]  /*65a0*/  I2F.RP R24, R23 ;  /* 0x0000001700187306 */ /* 0x000ea20000209400 */
[----:B------:R-:W-:Y:S02]  /*65b0*/  ISETP.GE.AND P1, PT, R9, RZ, PT ;  /* 0x000000ff0900720c */ /* 0x000fe40003f26270 */
[----:B------:R-:W-:-:S05]  /*65c0*/  ISETP.NE.AND P3, PT, R22, RZ, PT ;  /* 0x000000ff1600720c */ /* 0x000fca0003f65270 */
[----:B--2---:R-:W2:Y:S02]  /*65d0*/  MUFU.RCP R24, R24 ;  /* 0x0000001800187308 */ /* 0x004ea40000001000 */
[----:B--2---:R-:W-:-:S06]  /*65e0*/  VIADD R25, R24, 0xffffffe ;  /* 0x0ffffffe18197836 */ /* 0x004fcc0000000000 */
        /* <DEDUP_REMOVED lines=14> */
[----:B------:R-:W-:-:S05]  /*66d0*/  @!P3 LOP3.LUT R20, RZ, R22, RZ, 0x33, !PT ;  /* 0x00000016ff14b212 */ /* 0x000fca00078e33ff */
        /* <DEDUP_REMOVED lines=22> */
.L_x_843:
[--C-:B-----5:R-:W-:Y:S02]  /*6840*/  HADD2.F32 R25, -RZ, R21.reuse.H0_H0 ;  /* 0x20000015ff197230 */ /* 0x120fe40000004100 */
[----:B------:R-:W-:Y:S02]  /*6850*/  HADD2.F32 R26, -RZ, R21.H1_H1 ;  /* 0x30000015ff1a7230 */ /* 0x000fe40000004100 */
[----:B------:R-:W-:Y:S02]  /*6860*/  HADD2.F32 R24, -RZ, R20.H0_H0 ;  /* 0x20000014ff187230 */ /* 0x000fe40000004100 */
[C---:B------:R-:W-:Y:S01]  /*6870*/  FFMA.FTZ R34, R47.reuse, R25, R34 ;  /* 0x000000192f227223 */ /* 0x040fe20000010022 */
[----:B-1----:R-:W-:Y:S02]  /*6880*/  HADD2.F32 R21, -RZ, R22.H0_H0 ;  /* 0x20000016ff157230 */ /* 0x002fe40000004100 */
[----:B------:R-:W-:Y:S01]  /*6890*/  FFMA.FTZ R35, R47, R26, R35 ;  /* 0x0000001a2f237223 */ /* 0x000fe20000010023 */
[----:B------:R-:W-:-:S02]  /*68a0*/  HADD2.F32 R20, -RZ, R20.H1_H1 ;  /* 0x30000014ff147230 */ /* 0x000fc40000004100 */
[C---:B------:R-:W-:Y:S01]  /*68b0*/  FFMA.FTZ R32, R47.reuse, R24, R32 ;  /* 0x000000182f207223 */ /* 0x040fe20000010020 */
[----:B------:R-:W-:Y:S02]  /*68c0*/  HADD2.F32 R22, -RZ, R22.H1_H1 ;  /* 0x30000016ff167230 */ /* 0x000fe40000004100 */
[C---:B------:R-:W-:Y:S01]  /*68d0*/  FFMA.FTZ R36, R47.reuse, R21, R36 ;  /* 0x000000152f247223 */ /* 0x040fe20000010024 */
[--C-:B------:R-:W-:Y:S02]  /*68e0*/  HADD2.F32 R27, -RZ, R23.reuse.H0_H0 ;  /* 0x20000017ff1b7230 */ /* 0x100fe40000004100 */
[C---:B------:R-:W-:Y:S01]  /*68f0*/  FFMA.FTZ R33, R47.reuse, R20, R33 ;  /* 0x000000142f217223 */ /* 0x040fe20000010021 */
[----:B------:R-:W-:Y:S02]  /*6900*/  HADD2.F32 R28, -RZ, R23.H1_H1 ;  /* 0x30000017ff1c7230 */ /* 0x000fe40000004100 */
[C---:B------:R-:W-:Y:S01]  /*6910*/  FFMA.FTZ R37, R47.reuse, R22, R37 ;  /* 0x000000162f257223 */ /* 0x040fe20000010025 */
[----:B------:R-:W-:-:S02]  /*6920*/  FFMA.FTZ R38, R47, R27, R38 ;  /* 0x0000001b2f267223 */ /* 0x000fc40000010026 */
[----:B------:R-:W-:-:S07]  /*6930*/  FFMA.FTZ R39, R47, R28, R39 ;  /* 0x0000001c2f277223 */ /* 0x000fce0000010027 */
.L_x_842:
[----:B------:R-:W-:Y:S05]  /*6940*/  BSYNC B2 ;  /* 0x0000000000027941 */ /* 0x000fea0003800000 */
.L_x_841:
[----:B------:R-:W-:-:S07]  /*6950*/  IADD3 R9, R9, 0x4, RZ ;  /* 0x0000000409097810 */ /* 0x000fce0007ffe0ff */
.L_x_840:
[----:B------:R-:W-:Y:S05]  /*6960*/  BSYNC B1 ;  /* 0x0000000000017941 */ /* 0x000fea0003800000 */
.L_x_839:
[----:B------:R-:W-:-:S13]  /*6970*/  LOP3.LUT P0, RZ, R45, 0xfffffffc, RZ, 0xc0, !PT ;  /* 0xfffffffc2dff7812 */ /* 0x000fda000780c0ff */
[----:B------:R-:W-:Y:S05]  /*6980*/  @!P0 BRA `(.L_x_838) ;  /* 0x0000000800588947 */ /* 0x000fea0003800000 */
[C---:B------:R-:W-:Y:S01]  /*6990*/  LEA R10, R9.reuse, UR40, 0x1 ;  /* 0x00000028090a7c11 */ /* 0x040fe2000f8e08ff */
[----:B------:R-:W-:Y:S01]  /*69a0*/  IMAD.MOV.U32 R44, RZ, RZ, RZ ;  /* 0x000000ffff2c7224 */ /* 0x000fe200078e00ff */
[----:B------:R-:W-:-:S03]  /*69b0*/  LEA R49, R9, 0x200, 0x7 ;  /* 0x0000020009317811 */ /* 0x000fc600078e38ff */
[----:B------:R-:W-:-:S05]  /*69c0*/  IMAD R10, R3, -0x2, R10 ;  /* 0xfffffffe030a7824 */ /* 0x000fca00078e020a */
[----:B------:R-:W-:-:S07]  /*69d0*/  IADD3 R45, R10, UR42, RZ ;  /* 0x0000002a0a2d7c10 */ /* 0x000fce000fffe0ff */
.L_x_850:
        /* <DEDUP_REMOVED lines=57> */
.L_x_846:
        /* <DEDUP_REMOVED lines=16> */
.L_x_845:
[----:B------:R-:W-:Y:S05]  /*6e70*/  BSYNC B1 ;  /* 0x0000000000017941 */ /* 0x000fea0003800000 */
.L_x_844:
[----:B------:R-:W-:Y:S01]  /*6e80*/  IADD3 R23, R9, 0x4, RZ ;  /* 0x0000000409177810 */ /* 0x000fe20007ffe0ff */
[----:B------:R-:W-:Y:S03]  /*6e90*/  BSSY B1, `(.L_x_847) ;  /* 0x0000040000017945 */ /* 0x000fe60003800000 */
[----:B------:R-:W-:-:S13]  /*6ea0*/  ISETP.GE.AND P0, PT, R23, R48, PT ;  /* 0x000000301700720c */ /* 0x000fda0003f06270 */
[----:B------:R-:W-:Y:S05]  /*6eb0*/  @!P0 BRA `(.L_x_848) ;  /* 0x0000000000f48947 */ /* 0x000fea0003800000 */
[----:B------:R-:W-:Y:S01]  /*6ec0*/  IABS R25, R48 ;  /* 0x0000003000197213 */ /* 0x000fe20000000000 */
[----:B------:R-:W1:Y:S01]  /*6ed0*/  LDS.U16 R46, [R46+0x8] ;  /* 0x000008002e2e7984 */ /* 0x000e620000000400 */
[----:B------:R-:W-:Y:S02]  /*6ee0*/  IABS R26, R23 ;  /* 0x00000017001a7213 */ /* 0x000fe40000000000 */
        /* <DEDUP_REMOVED lines=42> */
.L_x_849:
        /* <DEDUP_REMOVED lines=16> */
.L_x_848:
[----:B------:R-:W-:Y:S05]  /*7290*/  BSYNC B1 ;  /* 0x0000000000017941 */ /* 0x000fea0003800000 */
.L_x_847:
[----:B------:R-:W-:Y:S01]  /*72a0*/  IADD3 R9, R9, 0x8, RZ ;  /* 0x0000000809097810 */ /* 0x000fe20007ffe0ff */
[----:B------:R-:W-:Y:S01]  /*72b0*/  VIADD R44, R44, 0x10 ;  /* 0x000000102c2c7836 */ /* 0x000fe20000000000 */
[----:B------:R-:W-:Y:S02]  /*72c0*/  IADD3 R49, R49, 0x400, RZ ;  /* 0x0000040031317810 */ /* 0x000fe40007ffe0ff */
[----:B------:R-:W-:-:S13]  /*72d0*/  ISETP.GE.AND P0, PT, R9, UR44, PT ;  /* 0x0000002c09007c0c */ /* 0x000fda000bf06270 */
[----:B------:R-:W-:Y:S05]  /*72e0*/  @!P0 BRA `(.L_x_850) ;  /* 0xfffffff400bc8947 */ /* 0x000fea000383ffff */
.L_x_838:
[----:B------:R-:W-:Y:S05]  /*72f0*/  BSYNC B0 ;  /* 0x0000000000007941 */ /* 0x000fea0003800000 */
.L_x_837:
[----:B------:R-:W-:Y:S04]  /*7300*/  BSSY B0, `(.L_x_851) ;  /* 0x0000035000007945 */ /* 0x000fe80003800000 */
[----:B------:R-:W-:Y:S05]  /*7310*/  @P2 BRA `(.L_x_852) ;  /* 0x0000000000cc2947 */ /* 0x000fea0003800000 */
[----:B------:R-:W-:-:S06]  /*7320*/  USHF.L.U32 UR4, UR44, 0x7, URZ ;  /* 0x000000072c047899 */ /* 0x000fcc000800063f */
[----:B0-----:R-:W-:Y:S01]  /*7330*/  IMAD.U32 R6, RZ, RZ, UR4 ;  /* 0x00000004ff067e24 */ /* 0x001fe2000f8e00ff */
[----:B------:R-:W-:-:S04]  /*7340*/  IADD3 R5, P0, R4, UR4, RZ ;  /* 0x0000000404057c10 */ /* 0x000fc8000ff1e0ff */
[----:B------:R-:W-:Y:S02]  /*7350*/  LEA.HI.X.SX32 R6, R6, R7, 0x1, P0 ;  /* 0x0000000706067211 */ /* 0x000fe400000f0eff */
        /* <DEDUP_REMOVED lines=11> */
[----:B------:R-:W1:Y:S01]  /*7410*/  @P3 LDC.64 R8, c[0x0][0x2e8] ;  /* 0x0000ba00ff083b82 */ /* 0x000e620000000a00 */
[----:B0-----:R-:W-:-:S05]  /*7420*/  @P3 IMAD R2, R2, R3, UR43 ;  /* 0x0000002b02023e24 */ /* 0x001fca000f8e0203 */
[----:B------:R-:W-:-:S05]  /*7430*/  @P3 LEA R3, R2, R19, 0x7 ;  /* 0x0000001302033211 */ /* 0x000fca00078e38ff */
[----:B-1----:R-:W-:-:S05]  /*7440*/  @P3 IMAD.WIDE R8, R3, 0x2, R8 ;  /* 0x0000000203083825 */ /* 0x002fca00078e0208 */
[----:B------:R-:W2:Y:S01]  /*7450*/  @P3 LDG.E.128 R24, desc[UR36][R8.64] ;  /* 0x0000002408183981 */ /* 0x000ea2000c1e1d00 */
        /* <DEDUP_REMOVED lines=14> */
.L_x_854:
[----:B------:R-:W-:Y:S05]  /*7540*/  BSYNC B1 ;  /* 0x0000000000017941 */ /* 0x000fea0003800000 */
.L_x_853:
[----:B-----5:R-:W-:Y:S02]  /*7550*/  HADD2.F32 R2, -RZ, R20.H0_H0 ;  /* 0x20000014ff027230 */ /* 0x020fe40000004100 */
[----:B------:R-:W-:Y:S02]  /*7560*/  HADD2.F32 R7, -RZ, R22.H0_H0 ;  /* 0x20000016ff077230 */ /* 0x000fe40000004100 */
[----:B0-----:R-:W-:Y:S02]  /*7570*/  HADD2.F32 R20, -RZ, R20.H1_H1 ;  /* 0x30000014ff147230 */ /* 0x001fe40000004100 */
[C---:B------:R-:W-:Y:S01]  /*7580*/  FFMA.FTZ R32, R5.reuse, R2, R32 ;  /* 0x0000000205207223 */ /* 0x040fe20000010020 */
[--C-:B------:R-:W-:Y:S02]  /*7590*/  HADD2.F32 R3, -RZ, R21.reuse.H0_H0 ;  /* 0x20000015ff037230 */ /* 0x100fe40000004100 */
        /* <DEDUP_REMOVED lines=11> */
.L_x_852:
[----:B------:R-:W-:Y:S05]  /*7650*/  BSYNC B0 ;  /* 0x0000000000007941 */ /* 0x000fea0003800000 */
.L_x_851:
[----:B------:R-:W-:Y:S01]  /*7660*/  LOP3.LUT R2, R16, 0xffffffe0, RZ, 0xc0, !PT ;  /* 0xffffffe010027812 */ /* 0x000fe200078ec0ff */
[----:B------:R-:W-:Y:S01]  /*7670*/  IMAD R0, R0, 0x80, R19 ;  /* 0x0000008000007824 */ /* 0x000fe200078e0213 */
[----:B------:R-:W-:Y:S01]  /*7680*/  LOP3.LUT R3, R16, 0xfffffff0, RZ, 0xc0, !PT ;  /* 0xfffffff010037812 */ /* 0x000fe200078ec0ff */
        /* <DEDUP_REMOVED lines=10> */
[----:B------:R-:W-:Y:S02]  /*7730*/  F2FP.F16.F32.PACK_AB R4, R33, R32 ;  /* 0x000000202104723e */ /* 0x000fe400000000ff */
[----:B------:R-:W-:Y:S02]  /*7740*/  F2FP.F16.F32.PACK_AB R5, R35, R34 ;  /* 0x000000222305723e */ /* 0x000fe400000000ff */
[----:B0-----:R-:W-:Y:S02]  /*7750*/  F2FP.F16.F32.PACK_AB R6, R37, R36 ;  /* 0x000000242506723e */ /* 0x001fe400000000ff */
[----:B------:R-:W-:-:S05]  /*7760*/  F2FP.F16.F32.PACK_AB R7, R39, R38 ;  /* 0x000000262707723e */ /* 0x000fca00000000ff */
[----:B------:R1:W-:Y:S02]  /*7770*/  STS.128 [R0+-0x200], R4 ;  /* 0xfffe000400007388 */ /* 0x0003e40000000c00 */
.L_x_856:
[----:B------:R-:W-:Y:S05]  /*7780*/  BSYNC B0 ;  /* 0x0000000000007941 */ /* 0x000fea0003800000 */
.L_x_855:
[----:B------:R-:W-:Y:S06]  /*7790*/  BAR.SYNC.DEFER_BLOCKING 0x0 ;  /* 0x0000000000007b1d */ /* 0x000fec0000010000 */
[----:B------:R-:W-:Y:S04]  /*77a0*/  BSSY B0, `(.L_x_857) ;  /* 0x0000013000007945 */ /* 0x000fe80003800000 */
[----:B------:R-:W-:Y:S05]  /*77b0*/  @P4 BRA `(.L_x_858) ;  /* 0x0000000000444947 */ /* 0x000fea0003800000 */
[----:B01----:R-:W0:Y:S02]  /*77c0*/  LDS.128 R4, [R0] ;  /* 0x0000000000047984 */ /* 0x003e240000000c00 */
[--C-:B0-----:R-:W-:Y:S02]  /*77d0*/  HADD2.F32 R9, -RZ, R5.reuse.H0_H0 ;  /* 0x20000005ff097230 */ /* 0x101fe40000004100 */
[----:B------:R-:W-:Y:S02]  /*77e0*/  HADD2.F32 R2, -RZ, R5.H1_H1 ;  /* 0x30000005ff027230 */ /* 0x000fe40000004100 */
[----:B------:R-:W-:Y:S02]  /*77f0*/  HADD2.F32 R3, -RZ, R4.H0_H0 ;  /* 0x20000004ff037230 */ /* 0x000fe40000004100 */
[----:B------:R-:W-:Y:S01]  /*7800*/  FADD.FTZ R34, R34, R9 ;  /* 0x0000000922227221 */ /* 0x000fe20000010000 */
[----:B------:R-:W-:Y:S02]  /*7810*/  HADD2.F32 R5, -RZ, R6.H0_H0 ;  /* 0x20000006ff057230 */ /* 0x000fe40000004100 */
[----:B------:R-:W-:Y:S01]  /*7820*/  FADD.FTZ R35, R35, R2 ;  /* 0x0000000223237221 */ /* 0x000fe20000010000 */
[----:B------:R-:W-:-:S02]  /*7830*/  HADD2.F32 R4, -RZ, R4.H1_H1 ;  /* 0x30000004ff047230 */ /* 0x000fc40000004100 */
[----:B------:R-:W-:Y:S01]  /*7840*/  FADD.FTZ R32, R32, R3 ;  /* 0x0000000320207221 */ /* 0x000fe20000010000 */
[----:B------:R-:W-:Y:S02]  /*7850*/  HADD2.F32 R6, -RZ, R6.H1_H1 ;  /* 0x30000006ff067230 */ /* 0x000fe40000004100 */
[----:B------:R-:W-:Y:S01]  /*7860*/  FADD.FTZ R36, R36, R5 ;  /* 0x0000000524247221 */ /* 0x000fe20000010000 */
[--C-:B------:R-:W-:Y:S02]  /*7870*/  HADD2.F32 R11, -RZ, R7.reuse.H0_H0 ;  /* 0x20000007ff0b7230 */ /* 0x100fe40000004100 */
[----:B------:R-:W-:Y:S01]  /*7880*/  FADD.FTZ R33, R33, R4 ;  /* 0x0000000421217221 */ /* 0x000fe20000010000 */
[----:B------:R-:W-:Y:S02]  /*7890*/  HADD2.F32 R8, -RZ, R7.H1_H1 ;  /* 0x30000007ff087230 */ /* 0x000fe40000004100 */
[----:B------:R-:W-:Y:S01]  /*78a0*/  FADD.FTZ R37, R37, R6 ;  /* 0x0000000625257221 */ /* 0x000fe20000010000 */
[----:B------:R-:W-:-:S02]  /*78b0*/  FADD.FTZ R38, R38, R11 ;  /* 0x0000000b26267221 */ /* 0x000fc40000010000 */
[----:B------:R-:W-:-:S07]  /*78c0*/  FADD.FTZ R39, R39, R8 ;  /* 0x0000000827277221 */ /* 0x000fce0000010000 */
.L_x_858:
[----:B------:R-:W-:Y:S05]  /*78d0*/  BSYNC B0 ;  /* 0x0000000000007941 */ /* 0x000fea0003800000 */
.L_x_857:
[----:B------:R-:W-:Y:S06]  /*78e0*/  BAR.SYNC.DEFER_BLOCKING 0x0 ;  /* 0x0000000000007b1d */ /* 0x000fec0000010000 */
[----:B------:R-:W-:Y:S04]  /*78f0*/  BSSY B0, `(.L_x_859) ;  /* 0x0000007000007945 */ /* 0x000fe80003800000 */
[----:B------:R-:W-:Y:S05]  /*7900*/  @P1 BRA `(.L_x_860) ;  /* 0x0000000000141947 */ /* 0x000fea0003800000 */
[----:B-1----:R-:W-:Y:S02]  /*7910*/  F2FP.F16.F32.PACK_AB R4, R33, R32 ;  /* 0x000000202104723e */ /* 0x002fe400000000ff */
[----:B------:R-:W-:Y:S02]  /*7920*/  F2FP.F16.F32.PACK_AB R5, R35, R34 ;  /* 0x000000222305723e */ /* 0x000fe400000000ff */
[----:B0-----:R-:W-:Y:S02]  /*7930*/  F2FP.F16.F32.PACK_AB R6, R37, R36 ;  /* 0x000000242506723e */ /* 0x001fe400000000ff */
[----:B------:R-:W-:-:S05]  /*7940*/  F2FP.F16.F32.PACK_AB R7, R39, R38 ;  /* 0x000000262707723e */ /* 0x000fca00000000ff */
[----:B------:R2:W-:Y:S02]  /*7950*/  STS.128 [R0+-0x100], R4 ;  /* 0xffff000400007388 */ /* 0x0005e40000000c00 */
.L_x_860:
[----:B------:R-:W-:Y:S05]  /*7960*/  BSYNC B0 ;  /* 0x0000000000007941 */ /* 0x000fea0003800000 */
.L_x_859:
[----:B------:R-:W-:Y:S06]  /*7970*/  BAR.SYNC.DEFER_BLOCKING 0x0 ;  /* 0x0000000000007b1d */ /* 0x000fec0000010000 */
[----:B------:R-:W-:Y:S04]  /*7980*/  BSSY B0, `(.L_x_861) ;  /* 0x0000013000007945 */ /* 0x000fe80003800000 */
[----:B------:R-:W-:Y:S05]  /*7990*/  @P2 BRA `(.L_x_862) ;  /* 0x0000000000442947 */ /* 0x000fea0003800000 */
[----:B012---:R-:W0:Y:S02]  /*79a0*/  LDS.128 R4, [R0] ;  /* 0x0000000000047984 */ /* 0x007e240000000c00 */
        /* <DEDUP_REMOVED lines=16> */
.L_x_862:
[----:B------:R-:W-:Y:S05]  /*7ab0*/  BSYNC B0 ;  /* 0x0000000000007941 */ /* 0x000fea0003800000 */
.L_x_861:
[----:B------:R-:W-:Y:S06]  /*7ac0*/  BAR.SYNC.DEFER_BLOCKING 0x0 ;  /* 0x0000000000007b1d */ /* 0x000fec0000010000 */
[----:B------:R-:W-:Y:S05]  /*7ad0*/  @P3 EXIT ;  /* 0x000000000000394d */ /* 0x000fea0003800000 */
[----:B-12---:R-:W1:Y:S02]  /*7ae0*/  LDC R0, c[0x0][0x308] ;  /* 0x0000c200ff007b82 */ /* 0x006e640000000800 */
[----:B-1----:R-:W-:-:S13]  /*7af0*/  ISETP.NE.AND P0, PT, R0, 0x2, PT ;  /* 0x000000020000780c */ /* 0x002fda0003f05270 */
[----:B------:R-:W-:Y:S05]  /*7b00*/  @!P0 BRA `(.L_x_863) ;  /* 0x0000000000308947 */ /* 0x000fea0003800000 */
[----:B------:R-:W1:Y:S01]  /*7b10*/  LDC.64 R2, c[0x0][0x210] ;  /* 0x00008400ff027b82 */ /* 0x000e620000000a00 */
[----:B------:R-:W-:Y:S02]  /*7b20*/  IADD3 R19, R19, UR41, RZ ;  /* 0x0000002913137c10 */ /* 0x000fe4000fffe0ff */
[----:B------:R-:W-:Y:S02]  /*7b30*/  F2FP.F16.F32.PACK_AB R33, R33, R32 ;  /* 0x000000202121723e */ /* 0x000fe400000000ff */
[----:B------:R-:W-:Y:S02]  /*7b40*/  F2FP.F16.F32.PACK_AB R35, R35, R34 ;  /* 0x000000222323723e */ /* 0x000fe400000000ff */
[----:B------:R-:W-:Y:S02]  /*7b50*/  F2FP.F16.F32.PACK_AB R37, R37, R36 ;  /* 0x000000242525723e */ /* 0x000fe400000000ff */
[----:B------:R-:W-:Y:S01]  /*7b60*/  F2FP.F16.F32.PACK_AB R39, R39, R38 ;  /* 0x000000262727723e */ /* 0x000fe200000000ff */
[----:B-1----:R-:W-:-:S05]  /*7b70*/  IMAD.WIDE R2, R19, 0x2, R2 ;  /* 0x0000000213027825 */ /* 0x002fca00078e0202 */
[----:B------:R-:W-:Y:S04]  /*7b80*/  STG.E desc[UR36][R2.64], R33 ;  /* 0x0000002102007986 */ /* 0x000fe8000c101924 */
[----:B------:R-:W-:Y:S04]  /*7b90*/  STG.E desc[UR36][R2.64+0x4], R35 ;  /* 0x0000042302007986 */ /* 0x000fe8000c101924 */
[----:B------:R-:W-:Y:S04]  /*7ba0*/  STG.E desc[UR36][R2.64+0x8], R37 ;  /* 0x0000082502007986 */ /* 0x000fe8000c101924 */
[----:B------:R-:W-:Y:S01]  /*7bb0*/  STG.E desc[UR36][R2.64+0xc], R39 ;  /* 0x00000c2702007986 */ /* 0x000fe2000c101924 */
[----:B------:R-:W-:Y:S05]  /*7bc0*/  EXIT ;  /* 0x000000000000794d */ /* 0x000fea0003800000 */
.L_x_863:
[----:B------:R-:W1:Y:S01]  /*7bd0*/  LDC.64 R2, c[0x0][0x300] ;  /* 0x0000c000ff027b82 */ /* 0x000e620000000a00 */
[----:B------:R-:W-:Y:S01]  /*7be0*/  IADD3 R19, R19, UR41, RZ ;  /* 0x0000002913137c10 */ /* 0x000fe2000fffe0ff */
[----:B------:R-:W-:Y:S01]  /*7bf0*/  ULDC.64 UR4, c[0x0][0x210] ;  /* 0x0000840000047ab9 */ /* 0x000fe20000000a00 */
[----:B-1----:R-:W2:Y:S02]  /*7c00*/  LDG.E R2, desc[UR36][R2.64] ;  /* 0x0000002402027981 */ /* 0x002ea4000c1e1900 */
[C---:B--2---:R-:W-:Y:S01]  /*7c10*/  FMUL.FTZ R33, R2.reuse, R33 ;  /* 0x0000002102217220 */ /* 0x044fe20000410000 */
[C---:B------:R-:W-:Y:S01]  /*7c20*/  FMUL.FTZ R34, R2.reuse, R34 ;  /* 0x0000002202227220 */ /* 0x040fe20000410000 */
[C---:B------:R-:W-:Y:S01]  /*7c30*/  FMUL.FTZ R35, R2.reuse, R35 ;  /* 0x0000002302237220 */ /* 0x040fe20000410000 */
[C---:B------:R-:W-:Y:S01]  /*7c40*/  FMUL.FTZ R32, R2.reuse, R32 ;  /* 0x0000002002207220 */ /* 0x040fe20000410000 */
[C---:B------:R-:W-:Y:S01]  /*7c50*/  FMUL.FTZ R36, R2.reuse, R36 ;  /* 0x0000002402247220 */ /* 0x040fe20000410000 */
[C---:B------:R-:W-:Y:S01]  /*7c60*/  FMUL.FTZ R37, R2.reuse, R37 ;  /* 0x0000002502257220 */ /* 0x040fe20000410000 */
[----:B------:R-:W1:Y:S01]  /*7c70*/  F2I.S8.NTZ R33, R33 ;  /* 0x0000002100217305 */ /* 0x000e620000202100 */
[C---:B------:R-:W-:Y:S01]  /*7c80*/  FMUL.FTZ R38, R2.reuse, R38 ;  /* 0x0000002602267220 */ /* 0x040fe20000410000 */
[----:B------:R-:W-:-:S06]  /*7c90*/  FMUL.FTZ R2, R2, R39 ;  /* 0x0000002702027220 */ /* 0x000fcc0000410000 */
[----:B------:R-:W2:Y:S01]  /*7ca0*/  F2I.S8.NTZ R34, R34 ;  /* 0x0000002200227305 */ /* 0x000ea20000202100 */
[----:B-1----:R-:W-:-:S07]  /*7cb0*/  PRMT R0, R33, 0x8880, RZ ;  /* 0x0000888021007816 */ /* 0x002fce00000000ff */
[----:B------:R-:W1:Y:S01]  /*7cc0*/  F2I.S8.NTZ R35, R35 ;  /* 0x0000002300237305 */ /* 0x000e620000202100 */
[----:B------:R-:W-:Y:S02]  /*7cd0*/  PRMT R0, R0, 0x7710, RZ ;  /* 0x0000771000007816 */ /* 0x000fe400000000ff */
[----:B--2---:R-:W-:-:S05]  /*7ce0*/  PRMT R3, R34, 0x8880, RZ ;  /* 0x0000888022037816 */ /* 0x004fca00000000ff */
[----:B------:R-:W2:Y:S01]  /*7cf0*/  F2I.S8.NTZ R32, R32 ;  /* 0x0000002000207305 */ /* 0x000ea20000202100 */
[----:B------:R-:W-:Y:S02]  /*7d00*/  LOP3.LUT R9, R0, 0xff, RZ, 0xc0, !PT ;  /* 0x000000ff00097812 */ /* 0x000fe400078ec0ff */
[----:B------:R-:W-:Y:S02]  /*7d10*/  PRMT R3, R3, 0x7710, RZ ;  /* 0x0000771003037816 */ /* 0x000fe400000000ff */
[----:B------:R-:W-:Y:S02]  /*7d20*/  SHF.L.U64.HI R8, R9, 0x8, RZ ;  /* 0x0000000809087819 */ /* 0x000fe400000102ff */
[----:B-1----:R-:W-:Y:S01]  /*7d30*/  PRMT R4, R35, 0x8880, RZ ;  /* 0x0000888023047816 */ /* 0x002fe200000000ff */
[----:B------:R-:W1:Y:S01]  /*7d40*/  F2I.S8.NTZ R36, R36 ;  /* 0x0000002400247305 */ /* 0x000e620000202100 */
[----:B------:R-:W-:Y:S02]  /*7d50*/  LOP3.LUT R7, R3, 0xff, RZ, 0xc0, !PT ;  /* 0x000000ff03077812 */ /* 0x000fe400078ec0ff */
[----:B------:R-:W-:-:S04]  /*7d60*/  PRMT R4, R4, 0x7710, RZ ;  /* 0x0000771004047816 */ /* 0x000fc800000000ff */
[----:B0-----:R-:W-:Y:S01]  /*7d70*/  LOP3.LUT R6, R4, 0xff, RZ, 0xc0, !PT ;  /* 0x000000ff04067812 */ /* 0x001fe200078ec0ff */
[----:B------:R-:W0:Y:S01]  /*7d80*/  F2I.S8.NTZ R37, R37 ;  /* 0x0000002500257305 */ /* 0x000e220000202100 */
[----:B--2---:R-:W-:Y:S02]  /*7d90*/  PRMT R32, R32, 0x8880, RZ ;  /* 0x0000888020207816 */ /* 0x004fe400000000ff */
[C---:B------:R-:W-:Y:S01]  /*7da0*/  SHF.L.U64.HI R4, R7.reuse, 0x10, RZ ;  /* 0x0000001007047819 */ /* 0x040fe200000102ff */
[----:B------:R-:W-:Y:S01]  /*7db0*/  IMAD.U32 R7, R7, 0x10000, RZ ;  /* 0x0001000007077824 */ /* 0x000fe200078e00ff */
[----:B------:R-:W-:Y:S02]  /*7dc0*/  SHF.L.U64.HI R3, R6, 0x18, RZ ;  /* 0x0000001806037819 */ /* 0x000fe400000102ff */
[----:B-1----:R-:W-:Y:S01]  /*7dd0*/  PRMT R36, R36, 0x8880, RZ ;  /* 0x0000888024247816 */ /* 0x002fe200000000ff */
[----:B------:R-:W1:Y:S01]  /*7de0*/  F2I.S8.NTZ R38, R38 ;  /* 0x0000002600267305 */ /* 0x000e620000202100 */
[----:B------:R-:W-:-:S02]  /*7df0*/  PRMT R0, R32, 0x7710, RZ ;  /* 0x0000771020007816 */ /* 0x000fc400000000ff */
[----:B------:R-:W-:Y:S02]  /*7e00*/  LOP3.LUT R3, R3, R4, R8, 0xfe, !PT ;  /* 0x0000000403037212 */ /* 0x000fe400078efe08 */
[----:B------:R-:W-:Y:S02]  /*7e10*/  PRMT R4, R0, 0x6540, R9 ;  /* 0x0000654000047816 */ /* 0x000fe40000000009 */
[----:B0-----:R-:W-:Y:S01]  /*7e20*/  PRMT R37, R37, 0x8880, RZ ;  /* 0x0000888025257816 */ /* 0x001fe200000000ff */
[----:B------:R0:W2:Y:S01]  /*7e30*/  F2I.S8.NTZ R5, R2 ;  /* 0x0000000200057305 */ /* 0x0000a20000202100 */
[----:B------:R-:W-:Y:S02]  /*7e40*/  LOP3.LUT R7, R7, 0xff00ffff, R4, 0xf8, !PT ;  /* 0xff00ffff07077812 */ /* 0x000fe400078ef804 */
[----:B------:R-:W-:Y:S02]  /*7e50*/  PRMT R0, R37, 0x7710, RZ ;  /* 0x0000771025007816 */ /* 0x000fe400000000ff */
[----:B------:R-:W-:-:S02]  /*7e60*/  IADD3 R4, P0, R19, UR4, RZ ;  /* 0x0000000413047c10 */ /* 0x000fc4000ff1e0ff */
[----:B-1----:R-:W-:Y:S02]  /*7e70*/  PRMT R38, R38, 0x8880, RZ ;  /* 0x0000888026267816 */ /* 0x002fe400000000ff */
[----:B0-----:R-:W-:-:S04]  /*7e80*/  PRMT R2, R36, 0x7710, RZ ;  /* 0x0000771024027816 */ /* 0x001fc800000000ff */
[----:B------:R-:W-:Y:S02]  /*7e90*/  LOP3.LUT R2, R2, 0xff, RZ, 0xc0, !PT ;  /* 0x000000ff02027812 */ /* 0x000fe400078ec0ff */
[----:B--2---:R-:W-:Y:S02]  /*7ea0*/  PRMT R5, R5, 0x8880, RZ ;  /* 0x0000888005057816 */ /* 0x004fe400000000ff */
[----:B------:R-:W-:Y:S02]  /*7eb0*/  LOP3.LUT R2, R2, 0xffffff00, R3, 0xf8, !PT ;  /* 0xffffff0002027812 */ /* 0x000fe400078ef803 */
[----:B------:R-:W-:Y:S02]  /*7ec0*/  PRMT R3, R0, 0x7604, RZ ;  /* 0x0000760400037816 */ /* 0x000fe400000000ff */
[----:B------:R-:W-:Y:S02]  /*7ed0*/  PRMT R0, R38, 0x7710, RZ ;  /* 0x0000771026007816 */ /* 0x000fe400000000ff */
[----:B------:R-:W-:-:S02]  /*7ee0*/  LOP3.LUT R3, R3, 0xffff00ff, R2, 0xf8, !PT ;  /* 0xffff00ff03037812 */ /* 0x000fc400078ef802 */
[----:B------:R-:W-:Y:S02]  /*7ef0*/  PRMT R0, R0, 0x7054, RZ ;  /* 0x0000705400007816 */ /* 0x000fe400000000ff */
[----:B------:R-:W-:Y:S02]  /*7f00*/  PRMT R2, R7, 0x4210, R6 ;  /* 0x0000421007027816 */ /* 0x000fe40000000006 */
[----:B------:R-:W-:Y:S02]  /*7f10*/  LOP3.LUT R3, R0, 0xff00ffff, R3, 0xf8, !PT ;  /* 0xff00ffff00037812 */ /* 0x000fe400078ef803 */
[----:B------:R-:W-:Y:S02]  /*7f20*/  PRMT R0, R5, 0x7710, RZ ;  /* 0x0000771005007816 */ /* 0x000fe400000000ff */
[----:B------:R-:W-:Y:S02]  /*7f30*/  LEA.HI.X.SX32 R5, R19, UR5, 0x1, P0 ;  /* 0x0000000513057c11 */ /* 0x000fe400080f0eff */
[----:B------:R-:W-:-:S05]  /*7f40*/  PRMT R3, R3, 0x4210, R0 ;  /* 0x0000421003037816 */ /* 0x000fca0000000000 */
[----:B------:R-:W-:Y:S01]  /*7f50*/  STG.E.64 desc[UR36][R4.64], R2 ;  /* 0x0000000204007986 */ /* 0x000fe2000c101b24 */
[----:B------:R-:W-:Y:S05]  /*7f60*/  EXIT ;  /* 0x000000000000794d */ /* 0x000fea0003800000 */
.L_x_756:
[----:B------:R-:W-:Y:S01]  /*7f70*/  IMAD.MOV.U32 R12, RZ, RZ, 0x10 ;  /* 0x00000010ff0c7424 */ /* 0x000fe200078e00ff */
[----:B------:R-:W-:Y:S01]  /*7f80*/  MOV R11, 0x1f ;  /* 0x0000001f000b7802 */ /* 0x000fe20000000f00 */
[----:B------:R-:W-:-:S07]  /*7f90*/  IMAD.MOV.U32 R15, RZ, RZ, -0x1 ;  /* 0xffffffffff0f7424 */ /* 0x000fce00078e00ff */
[----:B-1----:R-:W-:Y:S05]  /*7fa0*/  WARPSYNC.COLLECTIVE R15, `(.L_x_864) ;  /* 0x000000000f087348 */ /* 0x002fea0003c00000 */
[----:B------:R0:W2:Y:S02]  /*7fb0*/  SHFL.BFLY P6, R14, R13, R12, R11 ;  /* 0x0c00000c0d0e7389 */ /* 0x0000a400000c000b */
[----:B012---:R-:W-:Y:S01]  /*7fc0*/  ENDCOLLECTIVE ;  /* 0x000000000000791b */ /* 0x007fe20003800000 */
.L_x_864:
[----:B------:R-:W-:Y:S02]  /*7fd0*/  IMAD.MOV.U32 R12, RZ, RZ, 0x8 ;  /* 0x00000008ff0c7424 */ /* 0x000fe400078e00ff */
[----:B------:R-:W-:-:S05]  /*7fe0*/  FADD.FTZ R0, R13, R14 ;  /* 0x0000000e0d007221 */ /* 0x000fca0000010000 */
[----:B------:R-:W-:-:S07]  /*7ff0*/  MOV R13, R0 ;  /* 0x00000000000d7202 */ /* 0x000fce0000000f00 */
[----:B------:R-:W-:Y:S05]  /*8000*/  WARPSYNC.COLLECTIVE R15, `(.L_x_865) ;  /* 0x000000000f087348 */ /* 0x000fea0003c00000 */
[----:B------:R0:W1:Y:S02]  /*8010*/  SHFL.BFLY P6, R14, R13, R12, R11 ;  /* 0x0c00000c0d0e7389 */ /* 0x00006400000c000b */
[----:B01----:R-:W-:Y:S01]  /*8020*/  ENDCOLLECTIVE ;  /* 0x000000000000791b */ /* 0x003fe20003800000 */
.L_x_865:
[----:B------:R-:W-:Y:S02]  /*8030*/  IMAD.MOV.U32 R12, RZ, RZ, 0x4 ;  /* 0x00000004ff0c7424 */ /* 0x000fe400078e00ff */
[----:B------:R-:W-:-:S05]  /*8040*/  FADD.FTZ R3, R0, R14 ;  /* 0x0000000e00037221 */ /* 0x000fca0000010000 */
[----:B------:R-:W-:-:S07]  /*8050*/  MOV R13, R3 ;  /* 0x00000003000d7202 */ /* 0x000fce0000000f00 */
[----:B------:R-:W-:Y:S05]  /*8060*/  WARPSYNC.COLLECTIVE R15, `(.L_x_866) ;  /* 0x000000000f087348 */ /* 0x000fea0003c00000 */
[----:B------:R0:W1:Y:S02]  /*8070*/  SHFL.BFLY P6, R14, R13, R12, R11 ;  /* 0x0c00000c0d0e7389 */ /* 0x00006400000c000b */
[----:B01----:R-:W-:Y:S01]  /*8080*/  ENDCOLLECTIVE ;  /* 0x000000000000791b */ /* 0x003fe20003800000 */
.L_x_866:
[----:B------:R-:W-:Y:S02]  /*8090*/  IMAD.MOV.U32 R12, RZ, RZ, 0x2 ;  /* 0x00000002ff0c7424 */ /* 0x000fe400078e00ff */
[----:B------:R-:W-:-:S05]  /*80a0*/  FADD.FTZ R4, R3, R14 ;  /* 0x0000000e03047221 */ /* 0x000fca0000010000 */
[----:B------:R-:W-:-:S07]  /*80b0*/  MOV R13, R4 ;  /* 0x00000004000d7202 */ /* 0x000fce0000000f00 */
[----:B------:R-:W-:Y:S05]  /*80c0*/  WARPSYNC.COLLECTIVE R15, `(.L_x_867) ;  /* 0x000000000f087348 */ /* 0x000fea0003c00000 */
[----:B------:R0:W1:Y:S02]  /*80d0*/  SHFL.BFLY P6, R14, R13, R12, R11 ;  /* 0x0c00000c0d0e7389 */ /* 0x00006400000c000b */
[----:B01----:R-:W-:Y:S01]  /*80e0*/  ENDCOLLECTIVE ;  /* 0x000000000000791b */ /* 0x003fe20003800000 */
.L_x_867:
[----:B------:R-:W-:Y:S02]  /*80f0*/  IMAD.MOV.U32 R12, RZ, RZ, 0x1 ;  /* 0x00000001ff0c7424 */ /* 0x000fe400078e00ff */
[----:B------:R-:W-:-:S05]  /*8100*/  FADD.FTZ R5, R4, R14 ;  /* 0x0000000e04057221 */ /* 0x000fca0000010000 */
[----:B------:R-:W-:-:S07]  /*8110*/  MOV R13, R5 ;  /* 0x00000005000d7202 */ /* 0x000fce0000000f00 */
[----:B------:R-:W-:Y:S05]  /*8120*/  WARPSYNC.COLLECTIVE R15, `(.L_x_868) ;  /* 0x000000000f087348 */ /* 0x000fea0003c00000 */
[----:B------:R0:W1:Y:S02]  /*8130*/  SHFL.BFLY P6, R14, R13, R12, R11 ;  /* 0x0c00000c0d0e7389 */ /* 0x00006400000c000b */
[----:B01----:R-:W-:Y:S01]  /*8140*/  ENDCOLLECTIVE ;  /* 0x000000000000791b */ /* 0x003fe20003800000 */
.L_x_868:
[----:B------:R-:W-:Y:S05]  /*8150*/  BRA `(.L_x_869) ;  /* 0xffffffa000107947 */ /* 0x000fea000383ffff */
.L_x_793:
[----:B------:R-:W-:Y:S01]  /*8160*/  BSSY B1, `(.L_x_870) ;  /* 0x0000007000017945 */ /* 0x000fe20003800000 */
[----:B------:R-:W-:Y:S01]  /*8170*/  MOV R12, 0x2 ;  /* 0x00000002000c7802 */ /* 0x000fe20000000f00 */
[----:B------:R-:W-:Y:S01]  /*8180*/  IMAD.MOV.U32 R11, RZ, RZ, 0x1f ;  /* 0x0000001fff0b7424 */ /* 0x000fe200078e00ff */
[----:B------:R-:W-:-:S07]  /*8190*/  MOV R15, 0xffffffff ;  /* 0xffffffff000f7802 */ /* 0x000fce0000000f00 */
[----:B------:R-:W-:Y:S05]  /*81a0*/  WARPSYNC.COLLECTIVE R15, `(.L_x_871) ;  /* 0x000000000f087348 */ /* 0x000fea0003c00000 */
[----:B------:R0:W1:Y:S02]  /*81b0*/  SHFL.BFLY P6, R14, R13, R12, R11 ;  /* 0x0c00000c0d0e7389 */ /* 0x00006400000c000b */
[----:B01----:R-:W-:Y:S01]  /*81c0*/  ENDCOLLECTIVE ;  /* 0x000000000000791b */ /* 0x003fe20003800000 */
.L_x_871:
[----:B------:R-:W-:Y:S05]  /*81d0*/  BSYNC B1 ;  /* 0x0000000000017941 */ /* 0x000fea0003800000 */
.L_x_870:
[----:B------:R-:W-:Y:S01]  /*81e0*/  HFMA2.MMA R11, -RZ, RZ, 0, 1.847743988037109375e-06 ;  /* 0x0000001fff0b7435 */ /* 0x000fe200000001ff */
[----:B------:R-:W-:Y:S01]  /*81f0*/  FADD.FTZ R13, R13, R14 ;  /* 0x0000000e0d0d7221 */ /* 0x000fe20000010000 */
[----:B------:R-:W-:Y:S02]  /*8200*/  IMAD.MOV.U32 R12, RZ, RZ, 0x1 ;  /* 0x00000001ff0c7424 */ /* 0x000fe400078e00ff */
[----:B------:R-:W-:-:S07]  /*8210*/  IMAD.MOV.U32 R15, RZ, RZ, -0x1 ;  /* 0xffffffffff0f7424 */ /* 0x000fce00078e00ff */
[----:B------:R-:W-:Y:S05]  /*8220*/  WARPSYNC.COLLECTIVE R15, `(.L_x_872) ;  /* 0x000000000f087348 */ /* 0x000fea0003c00000 */
[----:B------:R0:W1:Y:S02]  /*8230*/  SHFL.BFLY P6, R14, R13, R12, R11 ;  /* 0x0c00000c0d0e7389 */ /* 0x00006400000c000b */
[----:B01----:R-:W-:Y:S01]  /*8240*/  ENDCOLLECTIVE ;  /* 0x000000000000791b */ /* 0x003fe20003800000 */
.L_x_872:
[----:B------:R-:W-:Y:S05]  /*8250*/  BRA `(.L_x_873) ;  /* 0xffffffc000307947 */ /* 0x000fea000383ffff */
.L_x_797:
[----:B-1----:R-:W-:Y:S01]  /*8260*/  HFMA2.MMA R11, -RZ, RZ, 0, 1.847743988037109375e-06 ;  /* 0x0000001fff0b7435 */ /* 0x002fe200000001ff */
[----:B------:R-:W-:Y:S01]  /*8270*/  BSSY B0, `(.L_x_874) ;  /* 0x0000007000007945 */ /* 0x000fe20003800000 */
[----:B0-----:R-:W-:Y:S01]  /*8280*/  MOV R13, R0 ;  /* 0x00000000000d7202 */ /* 0x001fe20000000f00 */
[----:B----4-:R-:W-:Y:S02]  /*8290*/  IMAD.MOV.U32 R12, RZ, RZ, 0x10 ;  /* 0x00000010ff0c7424 */ /* 0x010fe400078e00ff */
[----:B------:R-:W-:-:S07]  /*82a0*/  IMAD.MOV.U32 R15, RZ, RZ, -0x1 ;  /* 0xffffffffff0f7424 */ /* 0x000fce00078e00ff */
[----:B------:R-:W-:Y:S05]  /*82b0*/  WARPSYNC.COLLECTIVE R15, `(.L_x_875) ;  /* 0x000000000f087348 */ /* 0x000fea0003c00000 */
[----:B------:R0:W1:Y:S02]  /*82c0*/  SHFL.BFLY P6, R14, R13, R12, R11 ;  /* 0x0c00000c0d0e7389 */ /* 0x00006400000c000b */
[----:B01----:R-:W-:Y:S01]  /*82d0*/  ENDCOLLECTIVE ;  /* 0x000000000000791b */ /* 0x003fe20003800000 */
.L_x_875:
[----:B------:R-:W-:Y:S05]  /*82e0*/  BSYNC B0 ;  /* 0x0000000000007941 */ /* 0x000fea0003800000 */
.L_x_874:
[----:B------:R-:W-:Y:S01]  /*82f0*/  FMNMX.FTZ R13, R14, R0, !PT ;  /* 0x000000000e0d7209 */ /* 0x000fe20007810000 */
[----:B------:R-:W-:Y:S01]  /*8300*/  IMAD.MOV.U32 R11, RZ, RZ, 0x1f ;  /* 0x0000001fff0b7424 */ /* 0x000fe200078e00ff */
[----:B------:R-:W-:Y:S02]  /*8310*/  MOV R12, 0x8 ;  /* 0x00000008000c7802 */ /* 0x000fe40000000f00 */
[----:B------:R-:W-:-:S07]  /*8320*/  MOV R15, 0xffffffff ;  /* 0xffffffff000f7802 */ /* 0x000fce0000000f00 */
[----:B------:R-:W-:Y:S05]  /*8330*/  WARPSYNC.COLLECTIVE R15, `(.L_x_876) ;  /* 0x000000000f087348 */ /* 0x000fea0003c00000 */
[----:B------:R0:W1:Y:S02]  /*8340*/  SHFL.BFLY P6, R14, R13, R12, R11 ;  /* 0x0c00000c0d0e7389 */ /* 0x00006400000c000b */
[----:B01----:R-:W-:Y:S01]  /*8350*/  ENDCOLLECTIVE ;  /* 0x000000000000791b */ /* 0x003fe20003800000 */
.L_x_876:
[----:B------:R-:W-:Y:S01]  /*8360*/  HFMA2.MMA R12, -RZ, RZ, 0, 2.384185791015625e-07 ;  /* 0x00000004ff0c7435 */ /* 0x000fe200000001ff */
[----:B------:R-:W-:-:S05]  /*8370*/  FMNMX.FTZ R4, R13, R14, !PT ;  /* 0x0000000e0d047209 */ /* 0x000fca0007810000 */
[----:B------:R-:W-:-:S07]  /*8380*/  IMAD.MOV.U32 R13, RZ, RZ, R4 ;  /* 0x000000ffff0d7224 */ /* 0x000fce00078e0004 */
[----:B------:R-:W-:Y:S05]  /*8390*/  WARPSYNC.COLLECTIVE R15, `(.L_x_877) ;  /* 0x000000000f087348 */ /* 0x000fea0003c00000 */
[----:B------:R0:W1:Y:S02]  /*83a0*/  SHFL.BFLY P6, R14, R13, R12, R11 ;  /* 0x0c00000c0d0e7389 */ /* 0x00006400000c000b */
[----:B01----:R-:W-:Y:S01]  /*83b0*/  ENDCOLLECTIVE ;  /* 0x000000000000791b */ /* 0x003fe20003800000 */
.L_x_877:
[----:B------:R-:W-:Y:S05]  /*83c0*/  BRA `(.L_x_878) ;  /* 0xffffffc000a47947 */ /* 0x000fea000383ffff */
.L_x_879:
        /* <DEDUP_REMOVED lines=11> */
.L_x_2836:


//--------------------- .text._ZN4mmha33masked_multihead_attention_kernelIfLi128ELi128ELi1ELi32ELi256ELb1ELb1EEEv26Multihead_attention_paramsIT_XT5_EE --------------------------
	.section	.text._ZN4mmha33masked_multihead_attention_kernelIfLi128ELi128ELi1ELi32ELi256ELb1ELb1EEEv26Multihead_attention_paramsIT_XT5_EE,"ax",@progbits
	.align	128
        .global         _ZN4mmha33masked_multihead_attention_kernelIfLi128ELi128ELi1ELi32ELi256ELb1ELb1EEEv26Multihead_attention_paramsIT_XT5_EE
        .type           _ZN4mmha33masked_multihead_attention_kernelIfLi128ELi128ELi1ELi32ELi256ELb1ELb1EEEv26Multihead_attention_paramsIT_XT5_EE,@function
        .size           _ZN4mmha33masked_multihead_attention_kernelIfLi128ELi128ELi1ELi32ELi256ELb1ELb1EEEv26Multihead_attention_paramsIT_XT5_EE,(.L_x_2837 - _ZN4mmha33masked_multihead_attention_kernelIfLi128ELi128ELi1ELi32ELi256ELb1ELb1EEEv26Multihead_attention_paramsIT_XT5_EE)
        .other          _ZN4mmha33masked_multihead_attention_kernelIfLi128ELi128ELi1ELi32ELi256ELb1ELb1EEEv26Multihead_attention_paramsIT_XT5_EE,@"STO_CUDA_ENTRY STV_DEFAULT"
_ZN4mmha33masked_multihead_attention_kernelIfLi128ELi128ELi1ELi32ELi256ELb1ELb1EEEv26Multihead_attention_paramsIT_XT5_EE:
.text._ZN4mmha33masked_multihead_attention_kernelIfLi128ELi128ELi1ELi32ELi256ELb1ELb1EEEv26Multihead_attention_paramsIT_XT5_EE:
[----:B------:R-:W0:Y:S08]  /*0000*/  LDC R1, c[0x0][0x28] ;  /* 0x00000a00ff017b82 */ /* 0x000e300000000800 */
[----:B------:R-:W1:Y:S01]  /*0010*/  LDC.64 R2, c[0x0][0x320] ;  /* 0x0000c800ff027b82 */ /* 0x000e620000000a00 */
[----:B------:R-:W2:Y:S01]  /*0020*/  S2R R18, SR_CTAID.Y ;  /* 0x0000000000127919 */ /* 0x000ea20000002600 */
[----:B------:R-:W-:Y:S01]  /*0030*/  ULDC.64 UR60, c[0x0][0x208] ;  /* 0x00008200003c7ab9 */ /* 0x000fe20000000a00 */
[----:B0-----:R-:W-:-:S02]  /*0040*/  IADD3 R1, R1, -0x1d8, RZ ;  /* 0xfffffe2801017810 */ /* 0x001fc40007ffe0ff */
[----:B-1----:R-:W-:-:S04]  /*0050*/  ISETP.NE.U32.AND P0, PT, R2, RZ, PT ;  /* 0x000000ff0200720c */ /* 0x002fc80003f05070 */
[----:B------:R-:W-:-:S13]  /*0060*/  ISETP.NE.AND.EX P0, PT, R3, RZ, PT, P0 ;  /* 0x000000ff0300720c */ /* 0x000fda0003f05300 */
[----:B--2---:R-:W-:Y:S05]  /*0070*/  @!P0 BRA `(.L_x_880) ;  /* 0x0000000000148947 */ /* 0x004fea0003800000 */
[----:B------:R-:W-:-:S04]  /*0080*/  IADD3 R2, P0, R18, R2, RZ ;  /* 0x0000000212027210 */ /* 0x000fc80007f1e0ff */
[----:B------:R-:W-:-:S05]  /*0090*/  LEA.HI.X.SX32 R3, R18, R3, 0x1, P0 ;  /* 0x0000000312037211 */ /* 0x000fca00000f0eff */
[----:B------:R-:W2:Y:S02]  /*00a0*/  LDG.E.U8 R2, desc[UR60][R2.64] ;  /* 0x0000003c02027981 */ /* 0x000ea4000c1e1100 */
[----:B--2---:R-:W-:-:S13]  /*00b0*/  ISETP.NE.AND P0, PT, R2, 0x1, PT ;  /* 0x000000010200780c */ /* 0x004fda0003f05270 */
[----:B------:R-:W-:Y:S05]  /*00c0*/  @!P0 EXIT ;  /* 0x000000000000894d */ /* 0x000fea0003800000 */
.L_x_880:
[----:B------:R-:W0:Y:S08]  /*00d0*/  LDC R8, c[0x0][0x280] ;  /* 0x0000a000ff087b82 */ /* 0x000e300000000800 */
[----:B------:R-:W1:Y:S08]  /*00e0*/  LDC.64 R4, c[0x0][0x328] ;  /* 0x0000ca00ff047b82 */ /* 0x000e700000000a00 */
[----:B------:R-:W2:Y:S01]  /*00f0*/  LDC R44, c[0x0][0x29c] ;  /* 0x0000a700ff2c7b82 */ /* 0x000ea20000000800 */
[----:B------:R-:W-:Y:S01]  /*0100*/  HFMA2.MMA R13, -RZ, RZ, 0, 0 ;  /* 0x00000000ff0d7435 */ /* 0x000fe200000001ff */
[----:B------:R-:W-:Y:S01]  /*0110*/  ULDC UR8, c[0x0][0x284] ;  /* 0x0000a10000087ab9 */ /* 0x000fe20000000800 */
[----:B0-----:R-:W-:Y:S01]  /*0120*/  IABS R3, R8 ;  /* 0x0000000800037213 */ /* 0x001fe20000000000 */
[----:B------:R-:W-:Y:S01]  /*0130*/  UMOV UR4, URZ ;  /* 0x0000003f00047c82 */ /* 0x000fe20008000000 */
[----:B------:R-:W0:Y:S03]  /*0140*/  S2R R16, SR_TID.X ;  /* 0x0000000000107919 */ /* 0x000e260000002100 */
[----:B------:R-:W3:Y:S01]  /*0150*/  LDC.64 R14, c[0x0][0x2a8] ;  /* 0x0000aa00ff0e7b82 */ /* 0x000ee20000000a00 */
[----:B------:R-:W4:Y:S01]  /*0160*/  I2F.RP R0, R3 ;  /* 0x0000000300007306 */ /* 0x000f220000209400 */
[----:B-1----:R-:W-:-:S05]  /*0170*/  IMAD.WIDE R4, R18, 0x4, R4 ;  /* 0x0000000412047825 */ /* 0x002fca00078e0204 */
[----:B------:R1:W5:Y:S02]  /*0180*/  LDG.E R12, desc[UR60][R4.64] ;  /* 0x0000003c040c7981 */ /* 0x000364000c1e1900 */
[----:B----4-:R-:W4:Y:S02]  /*0190*/  MUFU.RCP R0, R0 ;  /* 0x0000000000007308 */ /* 0x010f240000001000 */
[----:B----4-:R-:W-:-:S06]  /*01a0*/  VIADD R6, R0, 0xffffffe ;  /* 0x0ffffffe00067836 */ /* 0x010fcc0000000000 */
[----:B------:R4:W2:Y:S01]  /*01b0*/  F2I.FTZ.U32.TRUNC.NTZ R7, R6 ;  /* 0x0000000600077305 */ /* 0x0008a2000021f000 */
[----:B------:R-:W-:Y:S01]  /*01c0*/  IABS R0, R18 ;  /* 0x0000001200007213 */ /* 0x000fe20000000000 */
[----:B----4-:R-:W-:Y:S01]  /*01d0*/  IMAD.MOV.U32 R6, RZ, RZ, RZ ;  /* 0x000000ffff067224 */ /* 0x010fe200078e00ff */
[----:B--2---:R-:W-:-:S05]  /*01e0*/  IADD3 R10, RZ, -R7, RZ ;  /* 0x80000007ff0a7210 */ /* 0x004fca0007ffe0ff */
[----:B------:R-:W-:Y:S02]  /*01f0*/  IMAD R9, R10, R3, RZ ;  /* 0x000000030a097224 */ /* 0x000fe400078e02ff */
[----:B------:R-:W2:Y:S02]  /*0200*/  LDC.64 R10, c[0x0][0x2f0] ;  /* 0x0000bc00ff0a7b82 */ /* 0x000ea40000000a00 */
[----:B------:R-:W-:-:S06]  /*0210*/  IMAD.HI.U32 R7, R7, R9, R6 ;  /* 0x0000000907077227 */ /* 0x000fcc00078e0006 */
[----:B------:R-:W-:-:S05]  /*0220*/  IMAD.HI.U32 R7, R7, R0, RZ ;  /* 0x0000000007077227 */ /* 0x000fca00078e00ff */
[----:B-1----:R-:W-:-:S05]  /*0230*/  IADD3 R4, -R7, RZ, RZ ;  /* 0x000000ff07047210 */ /* 0x002fca0007ffe1ff */
[----:B------:R-:W-:-:S05]  /*0240*/  IMAD R0, R3, R4, R0 ;  /* 0x0000000403007224 */ /* 0x000fca00078e0200 */
[----:B------:R-:W-:Y:S02]  /*0250*/  ISETP.GT.U32.AND P1, PT, R3, R0, PT ;  /* 0x000000000300720c */ /* 0x000fe40003f24070 */
[----:B--2---:R-:W-:-:S04]  /*0260*/  ISETP.NE.U32.AND P0, PT, R10, RZ, PT ;  /* 0x000000ff0a00720c */ /* 0x004fc80003f05070 */
[----:B------:R-:W-:-:S04]  /*0270*/  ISETP.NE.AND.EX P0, PT, R11, RZ, PT, P0 ;  /* 0x000000ff0b00720c */ /* 0x000fc80003f05300 */
[----:B------:R-:W-:-:S03]  /*0280*/  ISETP.EQ.AND P3, PT, R44, RZ, P0 ;  /* 0x000000ff2c00720c */ /* 0x000fc60000762270 */
[----:B------:R-:W-:-:S05]  /*0290*/  @!P1 IMAD.IADD R0, R0, 0x1, -R3 ;  /* 0x0000000100009824 */ /* 0x000fca00078e0a03 */
[----:B------:R-:W-:Y:S02]  /*02a0*/  ISETP.GE.U32.AND P0, PT, R0, R3, PT ;  /* 0x000000030000720c */ /* 0x000fe40003f06070 */
[----:B------:R-:W-:-:S03]  /*02b0*/  LOP3.LUT R0, R18, R8, RZ, 0x3c, !PT ;  /* 0x0000000812007212 */ /* 0x000fc600078e3cff */
[----:B------:R-:W1:Y:S01]  /*02c0*/  @P3 LDC.64 R4, c[0x0][0x2f0] ;  /* 0x0000bc00ff043b82 */ /* 0x000e620000000a00 */
[----:B------:R-:W-:Y:S02]  /*02d0*/  @!P1 IADD3 R7, R7, 0x1, RZ ;  /* 0x0000000107079810 */ /* 0x000fe40007ffe0ff */
[----:B------:R-:W-:Y:S02]  /*02e0*/  ISETP.GE.AND P2, PT, R0, RZ, PT ;  /* 0x000000ff0000720c */ /* 0x000fe40003f46270 */
[----:B------:R-:W-:-:S03]  /*02f0*/  ISETP.NE.AND P1, PT, R8, RZ, PT ;  /* 0x000000ff0800720c */ /* 0x000fc60003f25270 */
[----:B------:R-:W-:-:S05]  /*0300*/  @P0 VIADD R7, R7, 0x1 ;  /* 0x0000000107070836 */ /* 0x000fca0000000000 */
[----:B------:R-:W-:-:S05]  /*0310*/  MOV R21, R7 ;  /* 0x0000000700157202 */ /* 0x000fca0000000f00 */
[----:B------:R-:W-:Y:S01]  /*0320*/  @!P2 IMAD.MOV R21, RZ, RZ, -R21 ;  /* 0x000000ffff15a224 */ /* 0x000fe200078e0a15 */
[----:B------:R-:W-:-:S05]  /*0330*/  @!P1 LOP3.LUT R21, RZ, R8, RZ, 0x33, !PT ;  /* 0x00000008ff159212 */ /* 0x000fca00078e33ff */
[----:B-1----:R-:W-:-:S05]  /*0340*/  @P3 IMAD.WIDE R4, R21, 0x4, R4 ;  /* 0x0000000415043825 */ /* 0x002fca00078e0204 */
[----:B------:R1:W2:Y:S01]  /*0350*/  @P3 LDG.E R13, desc[UR60][R4.64] ;  /* 0x0000003c040d3981 */ /* 0x0002a2000c1e1900 */
[----:B------:R-:W-:-:S05]  /*0360*/  IMAD.U32 R0, RZ, RZ, UR8 ;  /* 0x00000008ff007e24 */ /* 0x000fca000f8e00ff */
[----:B------:R-:W-:-:S04]  /*0370*/  IABS R0, R0 ;  /* 0x0000000000007213 */ /* 0x000fc80000000000 */
[----:B------:R-:W-:-:S13]  /*0380*/  R2UR UR7, R0 ;  /* 0x00000000000772ca */ /* 0x000fda00000e0000 */
[----:B------:R-:W4:Y:S08]  /*0390*/  I2F.RP R0, UR7 ;  /* 0x0000000700007d06 */ /* 0x000f300008209400 */
[----:B----4-:R-:W4:Y:S02]  /*03a0*/  MUFU.RCP R0, R0 ;  /* 0x0000000000007308 */ /* 0x010f240000001000 */
[----:B----4-:R-:W-:-:S06]  /*03b0*/  IADD3 R3, R0, 0xffffffe, RZ ;  /* 0x0ffffffe00037810 */ /* 0x010fcc0007ffe0ff */
[----:B------:R-:W4:Y:S02]  /*03c0*/  F2I.FTZ.U32.TRUNC.NTZ R3, R3 ;  /* 0x0000000300037305 */ /* 0x000f24000021f000 */
[----:B----4-:R-:W-:Y:S01]  /*03d0*/  R2UR UR5, R3 ;  /* 0x00000000030572ca */ /* 0x010fe200000e0000 */
[----:B------:R-:W4:Y:S01]  /*03e0*/  S2R R45, SR_CTAID.X ;  /* 0x00000000002d7919 */ /* 0x000f220000002500 */
[----:B------:R-:W3:Y:S11]  /*03f0*/  LDC R3, c[0x0][0x278] ;  /* 0x00009e00ff037b82 */ /* 0x000ef60000000800 */
[----:B------:R-:W-:-:S04]  /*0400*/  UIADD3 UR6, URZ, -UR5, URZ ;  /* 0x800000053f067290 */ /* 0x000fc8000fffe03f */
[----:B------:R-:W-:-:S04]  /*0410*/  UIMAD UR6, UR6, UR7, URZ ;  /* 0x00000007060672a4 */ /* 0x000fc8000f8e023f */
[----:B------:R-:W-:Y:S01]  /*0420*/  UIMAD.WIDE.U32 UR4, UR5, UR6, UR4 ;  /* 0x00000006050472a5 */ /* 0x000fe2000f8e0004 */
[----:B-----5:R-:W-:-:S13]  /*0430*/  R2UR UR37, R12 ;  /* 0x000000000c2572ca */ /* 0x020fda00000e0000 */
[----:B------:R-:W-:-:S06]  /*0440*/  UIADD3 UR38, UR37, -0x1, URZ ;  /* 0xffffffff25267890 */ /* 0x000fcc000fffe03f */
[----:B------:R-:W-:-:S05]  /*0450*/  IMAD.U32 R19, RZ, RZ, UR38 ;  /* 0x00000026ff137e24 */ /* 0x000fca000f8e00ff */
[----:B-1----:R-:W-:-:S04]  /*0460*/  IABS R4, R19 ;  /* 0x0000001300047213 */ /* 0x002fc80000000000 */
[----:B------:R-:W-:-:S13]  /*0470*/  R2UR UR36, R4 ;  /* 0x00000000042472ca */ /* 0x000fda00000e0000 */
[----:B------:R-:W-:-:S04]  /*0480*/  UIMAD.WIDE.U32 UR4, UR5, UR36, URZ ;  /* 0x00000024050472a5 */ /* 0x000fc8000f8e003f */
[----:B------:R-:W-:Y:S01]  /*0490*/  UIADD3 UR5, -UR5, URZ, URZ ;  /* 0x0000003f05057290 */ /* 0x000fe2000fffe13f */
[----:B0-----:R-:W-:Y:S02]  /*04a0*/  ISETP.GT.AND P5, PT, R16, 0x1f, PT ;  /* 0x0000001f1000780c */ /* 0x001fe40003fa4270 */
[----:B------:R-:W-:Y:S01]  /*04b0*/  ULDC UR4, c[0x0][0x288] ;  /* 0x0000a20000047ab9 */ /* 0x000fe20000000800 */
[----:B------:R-:W-:-:S04]  /*04c0*/  UIMAD UR36, UR7, UR5, UR36 ;  /* 0x00000005072472a4 */ /* 0x000fc8000f8e0224 */
[----:B------:R-:W-:-:S11]  /*04d0*/  UISETP.GT.U32.AND UP0, UPT, UR7, UR36, UPT ;  /* 0x000000240700728c */ /* 0x000fd6000bf04070 */
[----:B------:R-:W-:-:S04]  /*04e0*/  @!UP0 UIADD3 UR36, UR36, -UR7, URZ ;  /* 0x8000000724248290 */ /* 0x000fc8000fffe03f */
[----:B------:R-:W-:Y:S02]  /*04f0*/  UISETP.GT.U32.AND UP1, UPT, UR7, UR36, UPT ;  /* 0x000000240700728c */ /* 0x000fe4000bf24070 */
[----:B------:R-:W-:Y:S01]  /*0500*/  UISETP.GE.AND UP0, UPT, UR38, URZ, UPT ;  /* 0x0000003f2600728c */ /* 0x000fe2000bf06270 */
[----:B----4-:R-:W-:Y:S01]  /*0510*/  SHF.L.U32 R0, R45, 0x7, RZ ;  /* 0x000000072d007819 */ /* 0x010fe200000006ff */
[----:B------:R-:W-:-:S07]  /*0520*/  IMAD R17, R18, UR4, R45 ;  /* 0x0000000412117c24 */ /* 0x000fce000f8e022d */
[----:B------:R-:W-:Y:S02]  /*0530*/  @!UP1 UIADD3 UR36, UR36, -UR7, URZ ;  /* 0x8000000724249290 */ /* 0x000fe4000fffe03f */
[----:B------:R-:W-:Y:S01]  /*0540*/  UISETP.NE.AND UP1, UPT, UR8, URZ, UPT ;  /* 0x0000003f0800728c */ /* 0x000fe2000bf25270 */
[----:B---3--:R-:W-:Y:S01]  /*0550*/  IMAD R4, R18, R3, R0 ;  /* 0x0000000312047224 */ /* 0x008fe200078e0200 */
[----:B------:R-:W-:Y:S01]  /*0560*/  LOP3.LUT R2, R2, 0xffffffef, RZ, 0xc0, !PT ;  /* 0xffffffef02027812 */ /* 0x000fe200078ec0ff */
[----:B------:R-:W-:Y:S01]  /*0570*/  IMAD.SHL.U32 R17, R17, 0x80, RZ ;  /* 0x0000008011117824 */ /* 0x000fe200078e00ff */
[----:B------:R-:W-:Y:S01]  /*0580*/  ISETP.NE.AND P0, PT, R3, RZ, PT ;  /* 0x000000ff0300720c */ /* 0x000fe20003f05270 */
[----:B------:R-:W-:Y:S01]  /*0590*/  @!UP0 UIADD3 UR36, -UR36, URZ, URZ ;  /* 0x0000003f24248290 */ /* 0x000fe2000fffe13f */
[----:B------:R-:W-:Y:S01]  /*05a0*/  BSSY B0, `(.L_x_881) ;  /* 0x0000021000007945 */ /* 0x000fe20003800000 */
[----:B------:R-:W-:Y:S02]  /*05b0*/  @P3 LOP3.LUT R2, R2, 0x10, RZ, 0xfc, !PT ;  /* 0x0000001002023812 */ /* 0x000fe400078efcff */
[----:B------:R-:W-:-:S02]  /*05c0*/  CS2R R32, SRZ ;  /* 0x0000000000207805 */ /* 0x000fc4000001ff00 */
[----:B------:R-:W-:Y:S01]  /*05d0*/  @!UP1 ULOP3.LUT UR36, URZ, UR8, URZ, 0x33, !UPT ;  /* 0x000000083f249292 */ /* 0x000fe2000f8e333f */
[----:B------:R-:W-:Y:S02]  /*05e0*/  CS2R R34, SRZ ;  /* 0x0000000000227805 */ /* 0x000fe4000001ff00 */
[----:B------:R-:W-:Y:S02]  /*05f0*/  SHF.L.U32 R3, R16, 0x2, RZ ;  /* 0x0000000210037819 */ /* 0x000fe400000006ff */
[----:B------:R-:W-:Y:S01]  /*0600*/  SEL R4, R17, R4, !P0 ;  /* 0x0000000411047207 */ /* 0x000fe20004000000 */
[----:B--2---:R0:W-:Y:S01]  /*0610*/  STL [R1+0x194], R13 ;  /* 0x0001940d01007387 */ /* 0x0041e20000100800 */
[----:B------:R-:W-:Y:S05]  /*0620*/  @P5 BRA `(.L_x_882) ;  /* 0x0000000000605947 */ /* 0x000fea0003800000 */
[----:B------:R-:W1:Y:S01]  /*0630*/  LDC R5, c[0x0][0x308] ;  /* 0x0000c200ff057b82 */ /* 0x000e620000000800 */
[----:B------:R-:W-:Y:S01]  /*0640*/  IMAD.IADD R11, R4, 0x1, R3 ;  /* 0x00000001040b7824 */ /* 0x000fe200078e0203 */
[----:B-1----:R-:W-:-:S13]  /*0650*/  ISETP.NE.AND P0, PT, R5, 0x2, PT ;  /* 0x000000020500780c */ /* 0x002fda0003f05270 */
[----:B------:R-:W1:Y:S08]  /*0660*/  @!P0 LDC.64 R8, c[0x0][0x218] ;  /* 0x00008600ff088b82 */ /* 0x000e700000000a00 */
[----:B------:R-:W2:Y:S01]  /*0670*/  @P0 LDC.64 R6, c[0x0][0x218] ;  /* 0x00008600ff060b82 */ /* 0x000ea20000000a00 */
[----:B-1----:R-:W-:-:S04]  /*0680*/  @!P0 IADD3 R8, P1, R11, R8, RZ ;  /* 0x000000080b088210 */ /* 0x002fc80007f3e0ff */
[----:B------:R-:W-:-:S03]  /*0690*/  @!P0 LEA.HI.X.SX32 R9, R11, R9, 0x1, P1 ;  /* 0x000000090b098211 */ /* 0x000fc600008f0eff */
[----:B------:R-:W1:Y:S02]  /*06a0*/  @!P0 LDC.64 R4, c[0x0][0x2f8] ;  /* 0x0000be00ff048b82 */ /* 0x000e640000000a00 */
[----:B------:R-:W3:Y:S01]  /*06b0*/  @!P0 LDG.E R8, desc[UR60][R8.64] ;  /* 0x0000003c08088981 */ /* 0x000ee2000c1e1900 */
[----:B--2---:R-:W-:-:S05]  /*06c0*/  @P0 IMAD.WIDE R6, R11, 0x4, R6 ;  /* 0x000000040b060825 */ /* 0x004fca00078e0206 */
[----:B------:R2:W5:Y:S04]  /*06d0*/  @P0 LDG.E.128 R32, desc[UR60][R6.64] ;  /* 0x0000003c06200981 */ /* 0x000568000c1e1d00 */
[----:B-1----:R-:W4:Y:S01]  /*06e0*/  @!P0 LDG.E R4, desc[UR60][R4.64] ;  /* 0x0000003c04048981 */ /* 0x002f22000c1e1900 */
[----:B---3--:R-:W-:Y:S02]  /*06f0*/  @!P0 PRMT R9, R8, 0x9910, RZ ;  /* 0x0000991008098816 */ /* 0x008fe400000000ff */
[--C-:B------:R-:W-:Y:S02]  /*0700*/  @!P0 SHF.R.U32.HI R10, RZ, 0x10, R8.reuse ;  /* 0x00000010ff0a8819 */ /* 0x100fe40000011608 */
[----:B------:R-:W-:Y:S02]  /*0710*/  @!P0 SHF.R.U32.HI R11, RZ, 0x18, R8 ;  /* 0x00000018ff0b8819 */ /* 0x000fe40000011608 */
[----:B------:R-:W-:Y:S01]  /*0720*/  @!P0 SHF.R.S32.HI R9, RZ, 0x8, R9 ;  /* 0x00000008ff098819 */ /* 0x000fe20000011409 */
[----:B------:R-:W4:Y:S08]  /*0730*/  @!P0 I2F.S8 R12, R8 ;  /* 0x00000008000c8306 */ /* 0x000f300000001400 */
[----:B------:R-:W1:Y:S08]  /*0740*/  @!P0 I2F.S8 R10, R10 ;  /* 0x0000000a000a8306 */ /* 0x000e700000001400 */
[----:B------:R-:W3:Y:S08]  /*0750*/  @!P0 I2F.S8 R11, R11 ;  /* 0x0000000b000b8306 */ /* 0x000ef00000001400 */
[----:B------:R-:W0:Y:S01]  /*0760*/  @!P0 I2F.S16 R9, R9 ;  /* 0x0000000900098306 */ /* 0x000e220000101400 */
[-C--:B----4-:R-:W-:Y:S01]  /*0770*/  @!P0 FMUL.FTZ R32, R12, R4.reuse ;  /* 0x000000040c208220 */ /* 0x090fe20000410000 */
[-C--:B-1----:R-:W-:Y:S01]  /*0780*/  @!P0 FMUL.FTZ R34, R10, R4.reuse ;  /* 0x000000040a228220 */ /* 0x082fe20000410000 */
[-C--:B---3--:R-:W-:Y:S01]  /*0790*/  @!P0 FMUL.FTZ R35, R11, R4.reuse ;  /* 0x000000040b238220 */ /* 0x088fe20000410000 */
[----:B0-2---:R-:W-:-:S07]  /*07a0*/  @!P0 FMUL.FTZ R33, R9, R4 ;  /* 0x0000000409218220 */ /* 0x005fce0000410000 */
.L_x_882:
[----:B------:R-:W-:Y:S05]  /*07b0*/  BSYNC B0 ;  /* 0x0000000000007941 */ /* 0x000fea0003800000 */
.L_x_881:
[----:B------:R-:W1:Y:S01]  /*07c0*/  @!P5 LDC.64 R4, c[0x0][0x248] ;  /* 0x00009200ff04db82 */ /* 0x000e620000000a00 */
[----:B------:R-:W-:Y:S01]  /*07d0*/  ISETP.NE.U32.AND P1, PT, R14, RZ, PT ;  /* 0x000000ff0e00720c */ /* 0x000fe20003f25070 */
[----:B------:R-:W-:Y:S01]  /*07e0*/  ULDC.64 UR6, c[0x0][0x220] ;  /* 0x0000880000067ab9 */ /* 0x000fe20000000a00 */
[----:B------:R-:W-:Y:S01]  /*07f0*/  MOV R10, UR38 ;  /* 0x00000026000a7c02 */ /* 0x000fe20008000f00 */
[----:B------:R-:W-:Y:S01]  /*0800*/  IMAD.IADD R23, R17, 0x1, R3 ;  /* 0x0000000111177824 */ /* 0x000fe200078e0203 */
[----:B------:R-:W-:Y:S01]  /*0810*/  ISETP.EQ.U32.AND P0, PT, RZ, UR6, PT ;  /* 0x00000006ff007c0c */ /* 0x000fe2000bf02070 */
[----:B------:R-:W-:Y:S01]  /*0820*/  IMAD.MOV.U32 R46, RZ, RZ, RZ ;  /* 0x000000ffff2e7224 */ /* 0x000fe200078e00ff */
[----:B------:R-:W-:Y:S02]  /*0830*/  ISETP.NE.AND.EX P1, PT, R15, RZ, PT, P1 ;  /* 0x000000ff0f00720c */ /* 0x000fe40003f25310 */
[----:B------:R-:W-:Y:S02]  /*0840*/  CS2R R24, SRZ ;  /* 0x0000000000187805 */ /* 0x000fe4000001ff00 */
[----:B------:R-:W-:-:S02]  /*0850*/  ISETP.LT.AND P2, PT, R16, 0x20, P3 ;  /* 0x000000201000780c */ /* 0x000fc40001f41270 */
[----:B------:R-:W-:Y:S02]  /*0860*/  CS2R R26, SRZ ;  /* 0x00000000001a7805 */ /* 0x000fe4000001ff00 */
[----:B------:R-:W-:Y:S02]  /*0870*/  ISETP.EQ.OR.EX P0, PT, RZ, UR7, P5, P0 ;  /* 0x00000007ff007c0c */ /* 0x000fe4000af02700 */
[----:B------:R-:W-:Y:S02]  /*0880*/  CS2R R36, SRZ ;  /* 0x0000000000247805 */ /* 0x000fe4000001ff00 */
[----:B------:R-:W-:Y:S02]  /*0890*/  @!P5 SHF.L.U32 R10, R10, 0x2, RZ ;  /* 0x000000020a0ad819 */ /* 0x000fe400000006ff */
[----:B------:R-:W-:Y:S02]  /*08a0*/  CS2R R38, SRZ ;  /* 0x0000000000267805 */ /* 0x000fe4000001ff00 */
[----:B------:R-:W-:Y:S01]  /*08b0*/  SHF.R.S32.HI R12, RZ, 0x1f, R18 ;  /* 0x0000001fff0c7819 */ /* 0x000fe20000011412 */
[----:B------:R-:W-:Y:S01]  /*08c0*/  @!P5 IMAD R11, R23, UR8, R10 ;  /* 0x00000008170bdc24 */ /* 0x000fe2000f8e020a */
[C---:B------:R-:W-:Y:S01]  /*08d0*/  @P1 LEA R10, P3, R18.reuse, R14, 0x2 ;  /* 0x0000000e120a1211 */ /* 0x040fe200078610ff */
[----:B------:R-:W2:Y:S02]  /*08e0*/  @P2 LDC.64 R8, c[0x0][0x2e0] ;  /* 0x0000b800ff082b82 */ /* 0x000ea40000000a00 */
[----:B-1----:R-:W-:Y:S01]  /*08f0*/  @!P5 IMAD.WIDE R4, R11, 0x4, R4 ;  /* 0x000000040b04d825 */ /* 0x002fe200078e0204 */
[----:B------:R-:W-:-:S03]  /*0900*/  @P1 LEA.HI.X R11, R18, R15, R12, 0x2, P3 ;  /* 0x0000000f120b1211 */ /* 0x000fc600018f140c */
[----:B------:R-:W-:Y:S01]  /*0910*/  @P2 IMAD R12, R13, UR4, R45 ;  /* 0x000000040d0c2c24 */ /* 0x000fe2000f8e022d */
[----:B0-----:R-:W-:Y:S01]  /*0920*/  IADD3 R13, R0, R3, RZ ;  /* 0x00000003000d7210 */ /* 0x001fe20007ffe0ff */
[----:B------:R-:W0:Y:S01]  /*0930*/  @!P0 LDC.64 R6, c[0x0][0x220] ;  /* 0x00008800ff068b82 */ /* 0x000e220000000a00 */
[----:B------:R-:W3:Y:S01]  /*0940*/  @P1 LDG.E R46, desc[UR60][R10.64] ;  /* 0x0000003c0a2e1981 */ /* 0x000ee2000c1e1900 */
[----:B------:R-:W-:-:S03]  /*0950*/  @P2 IMAD R15, R12, 0x80, R3 ;  /* 0x000000800c0f2824 */ /* 0x000fc600078e0203 */
[----:B------:R1:W5:Y:S03]  /*0960*/  @!P5 LDG.E.128 R24, desc[UR60][R4.64] ;  /* 0x0000003c0418d981 */ /* 0x000366000c1e1d00 */
[----:B------:R-:W4:Y:S01]  /*0970*/  LDC R12, c[0x0][0x290] ;  /* 0x0000a400ff0c7b82 */ /* 0x000f220000000800 */
[----:B--2---:R-:W-:-:S05]  /*0980*/  @P2 IMAD.WIDE R8, R15, 0x4, R8 ;  /* 0x000000040f082825 */ /* 0x004fca00078e0208 */
[----:B------:R1:W5:Y:S01]  /*0990*/  @P2 LDG.E.128 R40, desc[UR60][R8.64] ;  /* 0x0000003c08282981 */ /* 0x000362000c1e1d00 */
[----:B0-----:R-:W-:-:S05]  /*09a0*/  @!P0 IMAD.WIDE R6, R13, 0x4, R6 ;  /* 0x000000040d068825 */ /* 0x001fca00078e0206 */
[----:B------:R1:W5:Y:S01]  /*09b0*/  @!P0 LDG.E.128 R36, desc[UR60][R6.64] ;  /* 0x0000003c06248981 */ /* 0x000362000c1e1d00 */
[----:B------:R-:W-:Y:S02]  /*09c0*/  ISETP.NE.AND P4, PT, R44, RZ, PT ;  /* 0x000000ff2c00720c */ /* 0x000fe40003f85270 */
[----:B------:R-:W-:Y:S02]  /*09d0*/  CS2R R30, SRZ ;  /* 0x00000000001e7805 */ /* 0x000fe4000001ff00 */
[----:B------:R-:W-:Y:S01]  /*09e0*/  CS2R R28, SRZ ;  /* 0x00000000001c7805 */ /* 0x000fe2000001ff00 */
[----:B---3--:R1:W-:Y:S08]  /*09f0*/  STL [R1+0x1b0], R46 ;  /* 0x0001b02e01007387 */ /* 0x0083f00000100800 */
[----:B----4-:R-:W-:Y:S05]  /*0a00*/  @P4 BRA `(.L_x_883) ;  /* 0x00000000002c4947 */ /* 0x010fea0003800000 */
[----:B------:R-:W-:Y:S01]  /*0a10*/  ULDC.64 UR6, c[0x0][0x230] ;  /* 0x00008c0000067ab9 */ /* 0x000fe20000000a00 */
[----:B------:R-:W-:Y:S01]  /*0a20*/  BSSY B0, `(.L_x_883) ;  /* 0x0000009000007945 */ /* 0x000fe20003800000 */
[----:B------:R-:W-:Y:S02]  /*0a30*/  ISETP.EQ.U32.AND P0, PT, RZ, UR6, PT ;  /* 0x00000006ff007c0c */ /* 0x000fe4000bf02070 */
[----:B------:R-:W-:Y:S02]  /*0a40*/  CS2R R28, SRZ ;  /* 0x00000000001c7805 */ /* 0x000fe4000001ff00 */
[----:B------:R-:W-:Y:S02]  /*0a50*/  CS2R R30, SRZ ;  /* 0x00000000001e7805 */ /* 0x000fe4000001ff00 */
[----:B------:R-:W-:-:S13]  /*0a60*/  ISETP.EQ.OR.EX P0, PT, RZ, UR7, P5, P0 ;  /* 0x00000007ff007c0c */ /* 0x000fda000af02700 */
[----:B------:R-:W-:Y:S05]  /*0a70*/  @P0 BRA `(.L_x_884) ;  /* 0x00000000000c0947 */ /* 0x000fea0003800000 */
[----:B------:R-:W0:Y:S02]  /*0a80*/  LDC.64 R28, c[0x0][0x230] ;  /* 0x00008c00ff1c7b82 */ /* 0x000e240000000a00 */
[----:B0-----:R-:W-:-:S06]  /*0a90*/  IMAD.WIDE R28, R13, 0x4, R28 ;  /* 0x000000040d1c7825 */ /* 0x001fcc00078e021c */
[----:B------:R-:W5:Y:S02]  /*0aa0*/  LDG.E.128 R28, desc[UR60][R28.64] ;  /* 0x0000003c1c1c7981 */ /* 0x000f64000c1e1d00 */
.L_x_884:
[----:B------:R-:W-:Y:S05]  /*0ab0*/  BSYNC B0 ;  /* 0x0000000000007941 */ /* 0x000fea0003800000 */
.L_x_883:
[----:B-----5:R-:W-:Y:S01]  /*0ac0*/  @!P4 FADD.FTZ R24, R24, R28 ;  /* 0x0000001c1818c221 */ /* 0x020fe20000010000 */
[----:B------:R-:W-:Y:S01]  /*0ad0*/  @!P4 FADD.FTZ R25, R25, R29 ;  /* 0x0000001d1919c221 */ /* 0x000fe20000010000 */
[----:B------:R-:W-:Y:S01]  /*0ae0*/  @!P4 FADD.FTZ R26, R26, R30 ;  /* 0x0000001e1a1ac221 */ /* 0x000fe20000010000 */
[----:B------:R-:W-:Y:S01]  /*0af0*/  @!P4 FADD.FTZ R27, R27, R31 ;  /* 0x0000001f1b1bc221 */ /* 0x000fe20000010000 */
[----:B------:R-:W-:Y:S01]  /*0b00*/  ULDC.U8 UR5, c[0x0][0x294] ;  /* 0x0000a50000057ab9 */ /* 0x000fe20000000000 */
[----:B------:R-:W-:Y:S01]  /*0b10*/  @P2 FMUL.FTZ R24, R24, R40 ;  /* 0x0000002818182220 */ /* 0x000fe20000410000 */
[----:B------:R-:W-:Y:S01]  /*0b20*/  @P2 FMUL.FTZ R25, R25, R41 ;  /* 0x0000002919192220 */ /* 0x000fe20000410000 */
[----:B------:R-:W-:Y:S01]  /*0b30*/  @P2 FMUL.FTZ R26, R26, R42 ;  /* 0x0000002a1a1a2220 */ /* 0x000fe20000410000 */
[----:B------:R-:W-:Y:S01]  /*0b40*/  @P2 FMUL.FTZ R27, R27, R43 ;  /* 0x0000002b1b1b2220 */ /* 0x000fe20000410000 */
[----:B------:R-:W-:Y:S01]  /*0b50*/  ISETP.NE.AND P1, PT, R44, RZ, PT ;  /* 0x000000ff2c00720c */ /* 0x000fe20003f25270 */
[----:B------:R-:W-:Y:S01]  /*0b60*/  FADD.FTZ R32, R36, R32 ;  /* 0x0000002024207221 */ /* 0x000fe20000010000 */
[----:B------:R-:W-:Y:S01]  /*0b70*/  ISETP.GT.AND P2, PT, R12, RZ, PT ;  /* 0x000000ff0c00720c */ /* 0x000fe20003f44270 */
[----:B------:R-:W-:Y:S01]  /*0b80*/  FADD.FTZ R33, R37, R33 ;  /* 0x0000002125217221 */ /* 0x000fe20000010000 */
[----:B------:R-:W-:Y:S01]  /*0b90*/  ISETP.NE.AND P1, PT, RZ, UR5, PT ;  /* 0x00000005ff007c0c */ /* 0x000fe2000bf25270 */
[----:B------:R-:W-:Y:S01]  /*0ba0*/  FADD.FTZ R34, R38, R34 ;  /* 0x0000002226227221 */ /* 0x000fe20000010000 */
[----:B------:R-:W-:Y:S01]  /*0bb0*/  ISETP.GE.AND P0, PT, R16, 0x20, PT ;  /* 0x000000201000780c */ /* 0x000fe20003f06270 */
[----:B------:R-:W-:Y:S01]  /*0bc0*/  FADD.FTZ R35, R39, R35 ;  /* 0x0000002327237221 */ /* 0x000fe20000010000 */
[----:B------:R-:W-:-:S09]  /*0bd0*/  IMAD R18, R21, UR4, RZ ;  /* 0x0000000415127c24 */ /* 0x000fd2000f8e02ff */
[----:B------:R-:W-:Y:S05]  /*0be0*/  @!P1 BRA P2, `(.L_x_885) ;  /* 0x0000000c00009947 */ /* 0x000fea0001000000 */
[----:B------:R-:W-:-:S13]  /*0bf0*/  ISETP.LT.OR P1, PT, R12, 0x1, !P1 ;  /* 0x000000010c00780c */ /* 0x000fda0004f21670 */
[----:B------:R-:W-:Y:S05]  /*0c00*/  @P1 BRA `(.L_x_886) ;  /* 0x0000001000281947 */ /* 0x000fea0003800000 */
[----:B------:R-:W-:Y:S02]  /*0c10*/  LEA.HI R0, R12, R12, RZ, 0x1 ;  /* 0x0000000c0c007211 */ /* 0x000fe400078f08ff */
[----:B-1----:R-:W-:Y:S02]  /*0c20*/  IABS R8, R3 ;  /* 0x0000000300087213 */ /* 0x002fe40000000000 */
        /* <DEDUP_REMOVED lines=48> */
.L_x_887:
[----:B------:R-:W0:Y:S01]  /*0f30*/  S2R R4, SR_CgaCtaId ;  /* 0x0000000000047919 */ /* 0x000e220000008800 */
[----:B------:R-:W1:Y:S01]  /*0f40*/  LDC R6, c[0x0][0x290] ;  /* 0x0000a400ff067b82 */ /* 0x000e620000000800 */
[----:B------:R-:W-:Y:S02]  /*0f50*/  MOV R0, 0x400 ;  /* 0x0000040000007802 */ /* 0x000fe40000000f00 */
[----:B------:R-:W-:Y:S02]  /*0f60*/  ISETP.NE.AND P6, PT, R38, RZ, PT ;  /* 0x000000ff2600720c */ /* 0x000fe40003fc5270 */
[----:B------:R-:W-:Y:S01]  /*0f70*/  IADD3 R3, R0, 0x440, RZ ;  /* 0x0000044000037810 */ /* 0x000fe20007ffe0ff */
[----:B------:R-:W-:-:S03]  /*0f80*/  IMAD R0, R22, R37, R36 ;  /* 0x0000002516007224 */ /* 0x000fc600078e0224 */
[----:B0-----:R-:W-:-:S05]  /*0f90*/  LEA R3, R4, R3, 0x18 ;  /* 0x0000000304037211 */ /* 0x001fca00078ec0ff */
[----:B------:R-:W-:-:S05]  /*0fa0*/  IMAD R13, R0, 0x4, R3 ;  /* 0x00000004000d7824 */ /* 0x000fca00078e0203 */
[----:B-1----:R-:W-:Y:S01]  /*0fb0*/  LEA R14, R6, R13, 0x2 ;  /* 0x0000000d060e7211 */ /* 0x002fe200078e10ff */
[----:B------:R-:W-:Y:S06]  /*0fc0*/  @!P6 BRA `(.L_x_888) ;  /* 0x00000000000ce947 */ /* 0x000fec0003800000 */
[----:B------:R-:W-:Y:S01]  /*0fd0*/  ISETP.NE.AND P5, PT, R44, RZ, PT ;  /* 0x000000ff2c00720c */ /* 0x000fe20003fa5270 */
[----:B------:R0:W-:-:S12]  /*0fe0*/  STS.128 [R13], R32 ;  /* 0x000000200d007388 */ /* 0x0001d80000000c00 */
[----:B------:R0:W-:Y:S02]  /*0ff0*/  @!P5 STS.128 [R14], R24 ;  /* 0x000000180e00d388 */ /* 0x0001e40000000c00 */
.L_x_888:
        /* <DEDUP_REMOVED lines=11> */
[----:B------:R-:W-:Y:S01]  /*10b0*/  IMAD R15, R0, 0x4, R3 ;  /* 0x00000004000f7824 */ /* 0x000fe200078e0203 */
[----:B------:R-:W-:Y:S01]  /*10c0*/  ISETP.NE.AND P0, PT, R44, RZ, PT ;  /* 0x000000ff2c00720c */ /* 0x000fe20003f05270 */
[----:B------:R-:W-:Y:S03]  /*10d0*/  BSSY B1, `(.L_x_891) ;  /* 0x0000063000017945 */ /* 0x000fe60003800000 */
[----:B------:R-:W-:Y:S01]  /*10e0*/  LEA R22, R22, R15, 0x2 ;  /* 0x0000000f16167211 */ /* 0x000fe200078e10ff */
[----:B0-----:R0:W1:Y:S04]  /*10f0*/  LDS R32, [R15] ;  /* 0x000000000f207984 */ /* 0x0010680000000800 */
[----:B------:R0:W2:Y:S04]  /*1100*/  LDS R34, [R15+0x4] ;  /* 0x000004000f227984 */ /* 0x0000a80000000800 */
[----:B------:R0:W3:Y:S04]  /*1110*/  LDS R33, [R22] ;  /* 0x0000000016217984 */ /* 0x0000e80000000800 */
[----:B------:R0:W4:Y:S01]  /*1120*/  LDS R35, [R22+0x4] ;  /* 0x0000040016237984 */ /* 0x0001220000000800 */
        /* <DEDUP_REMOVED lines=8> */
[----:B------:R-:W-:-:S04]  /*11b0*/  IADD3 R3, R5, 0x2, RZ ;  /* 0x0000000205037810 */ /* 0x000fc80007ffe0ff */
[----:B------:R-:W5:Y:S01]  /*11c0*/  MUFU.RCP R0, R0 ;  /* 0x0000000000007308 */ /* 0x000f620000001000 */
[----:B------:R-:W-:-:S05]  /*11d0*/  I2FP.F32.S32 R3, R3 ;  /* 0x0000000300037245 */ /* 0x000fca0000201400 */
[----:B-----5:R-:W-:Y:S01]  /*11e0*/  FMUL.FTZ R4, R3, R0 ;  /* 0x0000000003047220 */ /* 0x020fe20000410000 */
[----:B------:R-:W-:-:S03]  /*11f0*/  I2FP.F32.S32 R3, R5 ;  /* 0x0000000500037245 */ /* 0x000fc60000201400 */
[----:B------:R-:W-:Y:S02]  /*1200*/  FMUL.FTZ R4, R4, 13.28771209716796875 ;  /* 0x41549a7804047820 */ /* 0x000fe40000410000 */
[----:B------:R-:W-:Y:S01]  /*1210*/  FMUL.FTZ R3, R3, R0 ;  /* 0x0000000003037220 */ /* 0x000fe20000410000 */
[----:B------:R-:W-:Y:S01]  /*1220*/  I2FP.F32.S32 R0, UR4 ;  /* 0x0000000400007c45 */ /* 0x000fe20008201400 */
[----:B------:R-:W5:Y:S02]  /*1230*/  MUFU.EX2 R5, -R4 ;  /* 0x8000000400057308 */ /* 0x000f640000000800 */
[----:B------:R-:W-:-:S06]  /*1240*/  FMUL.FTZ R3, R3, 13.28771209716796875 ;  /* 0x41549a7803037820 */ /* 0x000fcc0000410000 */
[----:B------:R-:W0:Y:S01]  /*1250*/  MUFU.EX2 R3, -R3 ;  /* 0x8000000300037308 */ /* 0x000e220000000800 */
[----:B-----5:R-:W-:-:S04]  /*1260*/  FMUL.FTZ R5, R0, R5 ;  /* 0x0000000500057220 */ /* 0x020fc80000410000 */
[----:B------:R-:W-:Y:S01]  /*1270*/  FMUL.RZ R9, R5, 0.15915493667125701904 ;  /* 0x3e22f98305097820 */ /* 0x000fe2000040c000 */
[----:B0-----:R-:W-:-:S03]  /*1280*/  FMUL.FTZ R0, R0, R3 ;  /* 0x0000000300007220 */ /* 0x001fc60000410000 */
[----:B------:R-:W4:Y:S01]  /*1290*/  MUFU.SIN R6, R9 ;  /* 0x0000000900067308 */ /* 0x000f220000000400 */
[----:B------:R-:W-:-:S07]  /*12a0*/  FMUL.RZ R8, R0, 0.15915493667125701904 ;  /* 0x3e22f98300087820 */ /* 0x000fce000040c000 */
[----:B------:R-:W3:Y:S08]  /*12b0*/  MUFU.SIN R4, R8 ;  /* 0x0000000800047308 */ /* 0x000ef00000000400 */
[----:B------:R-:W0:Y:S01]  /*12c0*/  MUFU.COS R5, R9 ;  /* 0x0000000900057308 */ /* 0x000e220000000000 */
[-C--:B----4-:R-:W-:Y:S01]  /*12d0*/  FMUL.FTZ R7, R35, R6.reuse ;  /* 0x0000000623077220 */ /* 0x090fe20000410000 */
[----:B--2---:R-:W-:-:S06]  /*12e0*/  FMUL.FTZ R6, R34, R6 ;  /* 0x0000000622067220 */ /* 0x004fcc0000410000 */
[----:B------:R-:W2:Y:S01]  /*12f0*/  MUFU.COS R0, R8 ;  /* 0x0000000800007308 */ /* 0x000ea20000000000 */
[-C--:B---3--:R-:W-:Y:S01]  /*1300*/  FMUL.FTZ R3, R33, R4.reuse ;  /* 0x0000000421037220 */ /* 0x088fe20000410000 */
[----:B-1----:R-:W-:Y:S01]  /*1310*/  FMUL.FTZ R4, R32, R4 ;  /* 0x0000000420047220 */ /* 0x002fe20000410000 */
[-C--:B0-----:R-:W-:Y:S01]  /*1320*/  FFMA.FTZ R34, R34, R5.reuse, -R7 ;  /* 0x0000000522227223 */ /* 0x081fe20000010807 */
[----:B------:R-:W-:Y:S01]  /*1330*/  FFMA.FTZ R35, R35, R5, R6 ;  /* 0x0000000523237223 */ /* 0x000fe20000010006 */
[-C--:B--2---:R-:W-:Y:S01]  /*1340*/  FFMA.FTZ R32, R32, R0.reuse, -R3 ;  /* 0x0000000020207223 */ /* 0x084fe20000010803 */
[----:B------:R-:W-:Y:S01]  /*1350*/  FFMA.FTZ R33, R33, R0, R4 ;  /* 0x0000000021217223 */ /* 0x000fe20000010004 */
[----:B------:R-:W-:Y:S06]  /*1360*/  BRA `(.L_x_893) ;  /* 0x0000000000e47947 */ /* 0x000fec0003800000 */
.L_x_892:
[C---:B------:R-:W-:Y:S01]  /*1370*/  LEA R21, R6.reuse, R15, 0x2 ;  /* 0x0000000f06157211 */ /* 0x040fe200078e10ff */
[----:B------:R-:W-:Y:S01]  /*1380*/  IMAD R20, R6, 0x4, R22 ;  /* 0x0000000406147824 */ /* 0x000fe200078e0216 */
[----:B------:R-:W-:Y:S01]  /*1390*/  LEA.HI R0, R0, R0, RZ, 0x1 ;  /* 0x0000000000007211 */ /* 0x000fe200078f08ff */
[----:B------:R-:W-:Y:S02]  /*13a0*/  BSSY B2, `(.L_x_894) ;  /* 0x0000031000027945 */ /* 0x000fe40003800000 */
[----:B------:R0:W0:Y:S02]  /*13b0*/  LDS R24, [R21] ;  /* 0x0000000015187984 */ /* 0x0000240000000800 */
[----:B------:R-:W-:Y:S02]  /*13c0*/  IMAD.SHL.U32 R0, R0, 0x2, RZ ;  /* 0x0000000200007824 */ /* 0x000fe400078e00ff */
[----:B------:R0:W0:Y:S03]  /*13d0*/  LDS R26, [R21+0x4] ;  /* 0x00000400151a7984 */ /* 0x0000260000000800 */
[----:B------:R-:W-:Y:S01]  /*13e0*/  LOP3.LUT R5, R0, 0xfffffffc, RZ, 0xc0, !PT ;  /* 0xfffffffc00057812 */ /* 0x000fe200078ec0ff */
[----:B------:R0:W0:Y:S03]  /*13f0*/  LDS R25, [R20] ;  /* 0x0000000014197984 */ /* 0x0000260000000800 */
[----:B------:R-:W-:Y:S01]  /*1400*/  ISETP.GE.AND P0, PT, R5, R6, PT ;  /* 0x000000060500720c */ /* 0x000fe20003f06270 */
[----:B------:R0:W0:-:S12]  /*1410*/  LDS R27, [R20+0x4] ;  /* 0x00000400141b7984 */ /* 0x0000180000000800 */
[----:B------:R-:W-:Y:S05]  /*1420*/  @P0 BRA `(.L_x_895) ;  /* 0x0000000000a00947 */ /* 0x000fea0003800000 */
[----:B------:R-:W-:Y:S01]  /*1430*/  I2FP.F32.S32 R6, R6 ;  /* 0x0000000600067245 */ /* 0x000fe20000201400 */
[----:B------:R-:W-:Y:S01]  /*1440*/  ULDC UR4, c[0x0][0x29c] ;  /* 0x0000a70000047ab9 */ /* 0x000fe20000000800 */
[----:B------:R-:W-:Y:S02]  /*1450*/  IADD3 R0, R5, 0x2, RZ ;  /* 0x0000000205007810 */ /* 0x000fe40007ffe0ff */
[----:B------:R-:W5:Y:S02]  /*1460*/  MUFU.RCP R7, R6 ;  /* 0x0000000600077308 */ /* 0x000f640000001000 */
[----:B------:R-:W-:-:S05]  /*1470*/  I2FP.F32.S32 R0, R0 ;  /* 0x0000000000007245 */ /* 0x000fca0000201400 */
[----:B-----5:R-:W-:Y:S01]  /*1480*/  FMUL.FTZ R3, R0, R7 ;  /* 0x0000000700037220 */ /* 0x020fe20000410000 */
[----:B------:R-:W-:-:S03]  /*1490*/  I2FP.F32.S32 R0, R5 ;  /* 0x0000000500007245 */ /* 0x000fc60000201400 */
[----:B------:R-:W-:Y:S02]  /*14a0*/  FMUL.FTZ R4, R3, 13.28771209716796875 ;  /* 0x41549a7803047820 */ /* 0x000fe40000410000 */
[----:B------:R-:W-:Y:S02]  /*14b0*/  FMUL.FTZ R0, R0, R7 ;  /* 0x0000000700007220 */ /* 0x000fe40000410000 */
[----:B------:R-:W5:Y:S02]  /*14c0*/  MUFU.EX2 R5, -R4 ;  /* 0x8000000400057308 */ /* 0x000f640000000800 */
[----:B------:R-:W-:Y:S01]  /*14d0*/  FMUL.FTZ R3, R0, 13.28771209716796875 ;  /* 0x41549a7800037820 */ /* 0x000fe20000410000 */
[----:B------:R-:W-:-:S04]  /*14e0*/  IADD3 R0, -R46, UR4, RZ ;  /* 0x000000042e007c10 */ /* 0x000fc8000fffe1ff */
[----:B------:R-:W-:Y:S01]  /*14f0*/  I2FP.F32.S32 R0, R0 ;  /* 0x0000000000007245 */ /* 0x000fe20000201400 */
[----:B------:R-:W1:Y:S04]  /*1500*/  MUFU.EX2 R3, -R3 ;  /* 0x8000000300037308 */ /* 0x000e680000000800 */
[----:B-----5:R-:W-:-:S04]  /*1510*/  FMUL.FTZ R5, R0, R5 ;  /* 0x0000000500057220 */ /* 0x020fc80000410000 */
[----:B------:R-:W-:Y:S01]  /*1520*/  FMUL.RZ R6, R5, 0.15915493667125701904 ;  /* 0x3e22f98305067820 */ /* 0x000fe2000040c000 */
[----:B-1----:R-:W-:-:S03]  /*1530*/  FMUL.FTZ R0, R0, R3 ;  /* 0x0000000300007220 */ /* 0x002fc60000410000 */
[----:B------:R-:W4:Y:S01]  /*1540*/  MUFU.SIN R5, R6 ;  /* 0x0000000600057308 */ /* 0x000f220000000400 */
[----:B------:R-:W-:-:S07]  /*1550*/  FMUL.RZ R12, R0, 0.15915493667125701904 ;  /* 0x3e22f983000c7820 */ /* 0x000fce000040c000 */
[----:B------:R-:W3:Y:S08]  /*1560*/  MUFU.SIN R4, R12 ;  /* 0x0000000c00047308 */ /* 0x000ef00000000400 */
[----:B------:R-:W1:Y:S01]  /*1570*/  MUFU.COS R0, R12 ;  /* 0x0000000c00007308 */ /* 0x000e620000000000 */
[-C--:B----4-:R-:W-:Y:S01]  /*1580*/  FMUL.FTZ R9, R35, R5.reuse ;  /* 0x0000000523097220 */ /* 0x090fe20000410000 */
[-C--:B0-----:R-:W-:Y:S01]  /*1590*/  FMUL.FTZ R11, R27, R5.reuse ;  /* 0x000000051b0b7220 */ /* 0x081fe20000410000 */
[-C--:B--2---:R-:W-:Y:S01]  /*15a0*/  FMUL.FTZ R8, R34, R5.reuse ;  /* 0x0000000522087220 */ /* 0x084fe20000410000 */
[----:B------:R-:W-:-:S04]  /*15b0*/  FMUL.FTZ R10, R26, R5 ;  /* 0x000000051a0a7220 */ /* 0x000fc80000410000 */
[----:B------:R0:W2:Y:S01]  /*15c0*/  MUFU.COS R7, R6 ;  /* 0x0000000600077308 */ /* 0x0000a20000000000 */
[-C--:B---3--:R-:W-:Y:S01]  /*15d0*/  FMUL.FTZ R3, R33, R4.reuse ;  /* 0x0000000421037220 */ /* 0x088fe20000410000 */
[----:B------:R-:W-:-:S03]  /*15e0*/  FMUL.FTZ R5, R25, R4 ;  /* 0x0000000419057220 */ /* 0x000fc60000410000 */
[C---:B-1----:R-:W-:Y:S01]  /*15f0*/  FFMA.FTZ R3, R32.reuse, R0, -R3 ;  /* 0x0000000020037223 */ /* 0x042fe20000010803 */
[-C--:B0-----:R-:W-:Y:S01]  /*1600*/  FMUL.FTZ R6, R32, R4.reuse ;  /* 0x0000000420067220 */ /* 0x081fe20000410000 */
[C---:B------:R-:W-:Y:S01]  /*1610*/  FMUL.FTZ R4, R24.reuse, R4 ;  /* 0x0000000418047220 */ /* 0x040fe20000410000 */
[-C--:B------:R-:W-:Y:S02]  /*1620*/  FFMA.FTZ R24, R24, R0.reuse, -R5 ;  /* 0x0000000018187223 */ /* 0x080fe40000010805 */
[-C--:B------:R-:W-:Y:S01]  /*1630*/  FFMA.FTZ R33, R33, R0.reuse, R6 ;  /* 0x0000000021217223 */ /* 0x080fe20000010006 */
[----:B------:R-:W-:Y:S01]  /*1640*/  FFMA.FTZ R25, R25, R0, R4 ;  /* 0x0000000019197223 */ /* 0x000fe20000010004 */
[----:B------:R-:W-:Y:S01]  /*1650*/  MOV R32, R3 ;  /* 0x0000000300207202 */ /* 0x000fe20000000f00 */
[-C--:B--2---:R-:W-:Y:S01]  /*1660*/  FFMA.FTZ R9, R34, R7.reuse, -R9 ;  /* 0x0000000722097223 */ /* 0x084fe20000010809 */
[-C--:B------:R-:W-:Y:S01]  /*1670*/  FFMA.FTZ R26, R26, R7.reuse, -R11 ;  /* 0x000000071a1a7223 */ /* 0x080fe2000001080b */
[-C--:B------:R-:W-:Y:S01]  /*1680*/  FFMA.FTZ R35, R35, R7.reuse, R8 ;  /* 0x0000000723237223 */ /* 0x080fe20000010008 */
[----:B------:R-:W-:Y:S01]  /*1690*/  FFMA.FTZ R27, R27, R7, R10 ;  /* 0x000000071b1b7223 */ /* 0x000fe2000001000a */
[----:B------:R-:W-:-:S07]  /*16a0*/  IMAD.MOV.U32 R34, RZ, RZ, R9 ;  /* 0x000000ffff227224 */ /* 0x000fce00078e0009 */
.L_x_895:
[----:B------:R-:W-:Y:S05]  /*16b0*/  BSYNC B2 ;  /* 0x0000000000027941 */ /* 0x000fea0003800000 */
.L_x_894:
[----:B0-----:R0:W-:Y:S04]  /*16c0*/  STS [R21], R24 ;  /* 0x0000001815007388 */ /* 0x0011e80000000800 */
[----:B------:R0:W-:Y:S04]  /*16d0*/  STS [R21+0x4], R26 ;  /* 0x0000041a15007388 */ /* 0x0001e80000000800 */
[----:B------:R0:W-:Y:S04]  /*16e0*/  STS [R20], R25 ;  /* 0x0000001914007388 */ /* 0x0001e80000000800 */
[----:B------:R0:W-:Y:S02]  /*16f0*/  STS [R20+0x4], R27 ;  /* 0x0000041b14007388 */ /* 0x0001e40000000800 */
.L_x_893:
[----:B------:R-:W-:Y:S05]  /*1700*/  BSYNC B1 ;  /* 0x0000000000017941 */ /* 0x000fea0003800000 */
.L_x_891:
[----:B-1----:R1:W-:Y:S04]  /*1710*/  STS [R15], R32 ;  /* 0x000000200f007388 */ /* 0x0023e80000000800 */
[----:B--2---:R1:W-:Y:S04]  /*1720*/  STS [R15+0x4], R34 ;  /* 0x000004220f007388 */ /* 0x0043e80000000800 */
[----:B---3--:R1:W-:Y:S04]  /*1730*/  STS [R22], R33 ;  /* 0x0000002116007388 */ /* 0x0083e80000000800 */
[----:B----4-:R1:W-:Y:S02]  /*1740*/  STS [R22+0x4], R35 ;  /* 0x0000042316007388 */ /* 0x0103e40000000800 */
.L_x_890:
[----:B------:R-:W-:Y:S05]  /*1750*/  BSYNC B0 ;  /* 0x0000000000007941 */ /* 0x000fea0003800000 */
.L_x_889:
[----:B------:R-:W-:Y:S06]  /*1760*/  BAR.SYNC.DEFER_BLOCKING 0x0 ;  /* 0x0000000000007b1d */ /* 0x000fec0000010000 */
[----:B------:R-:W-:Y:S04]  /*1770*/  BSSY B0, `(.L_x_896) ;  /* 0x0000005000007945 */ /* 0x000fe80003800000 */
[----:B------:R-:W-:Y:S05]  /*1780*/  @!P6 BRA `(.L_x_897) ;  /* 0x00000000000ce947 */ /* 0x000fea0003800000 */
[----:B------:R-:W-:Y:S01]  /*1790*/  ISETP.NE.AND P0, PT, R44, RZ, PT ;  /* 0x000000ff2c00720c */ /* 0x000fe20003f05270 */
[----:B01----:R2:W3:-:S12]  /*17a0*/  LDS.128 R32, [R13] ;  /* 0x000000000d207984 */ /* 0x0034d80000000c00 */
[----:B------:R2:W4:Y:S02]  /*17b0*/  @!P0 LDS.128 R24, [R14] ;  /* 0x000000000e188984 */ /* 0x0005240000000c00 */
.L_x_897:
[----:B------:R-:W-:Y:S05]  /*17c0*/  BSYNC B0 ;  /* 0x0000000000007941 */ /* 0x000fea0003800000 */
.L_x_896:
[----:B------:R-:W-:Y:S06]  /*17d0*/  BAR.SYNC.DEFER_BLOCKING 0x0 ;  /* 0x0000000000007b1d */ /* 0x000fec0000010000 */
[----:B------:R-:W-:Y:S05]  /*17e0*/  BRA `(.L_x_886) ;  /* 0x0000000400307947 */ /* 0x000fea0003800000 */
.L_x_885:
[C---:B------:R-:W-:Y:S01]  /*17f0*/  ISETP.NE.AND P0, PT, R44.reuse, RZ, PT ;  /* 0x000000ff2c00720c */ /* 0x040fe20003f05270 */
[----:B------:R-:W-:Y:S01]  /*1800*/  BSSY B0, `(.L_x_886) ;  /* 0x000004a000007945 */ /* 0x000fe20003800000 */
[----:B------:R-:W-:-:S11]  /*1810*/  IMAD.IADD R44, R44, 0x1, -R46 ;  /* 0x000000012c2c7824 */ /* 0x000fd600078e0a2e */
[----:B------:R-:W-:Y:S05]  /*1820*/  @!P0 BRA `(.L_x_898) ;  /* 0x00000000007c8947 */ /* 0x000fea0003800000 */
[----:B------:R-:W-:-:S13]  /*1830*/  ISETP.GE.AND P0, PT, R3, R12, PT ;  /* 0x0000000c0300720c */ /* 0x000fda0003f06270 */
[----:B------:R-:W-:Y:S05]  /*1840*/  @P0 BRA `(.L_x_899) ;  /* 0x0000000400140947 */ /* 0x000fea0003800000 */
[----:B------:R-:W-:Y:S02]  /*1850*/  I2FP.F32.S32 R12, R12 ;  /* 0x0000000c000c7245 */ /* 0x000fe40000201400 */
[----:B------:R-:W-:Y:S02]  /*1860*/  IADD3 R0, R3, 0x2, RZ ;  /* 0x0000000203007810 */ /* 0x000fe40007ffe0ff */
[----:B------:R-:W-:Y:S02]  /*1870*/  I2FP.F32.S32 R3, R3 ;  /* 0x0000000300037245 */ /* 0x000fe40000201400 */
[----:B------:R-:W0:Y:S01]  /*1880*/  MUFU.RCP R12, R12 ;  /* 0x0000000c000c7308 */ /* 0x000e220000001000 */
[----:B------:R-:W-:Y:S02]  /*1890*/  I2FP.F32.S32 R0, R0 ;  /* 0x0000000000007245 */ /* 0x000fe40000201400 */
[----:B0-----:R-:W-:-:S03]  /*18a0*/  FMUL.FTZ R3, R3, R12 ;  /* 0x0000000c03037220 */ /* 0x001fc60000410000 */
[----:B------:R-:W-:Y:S01]  /*18b0*/  FMUL.FTZ R0, R0, R12 ;  /* 0x0000000c00007220 */ /* 0x000fe20000410000 */
[----:B------:R-:W-:-:S03]  /*18c0*/  FMUL.FTZ R3, R3, 13.28771209716796875 ;  /* 0x41549a7803037820 */ /* 0x000fc60000410000 */
[----:B-1----:R-:W-:Y:S01]  /*18d0*/  FMUL.FTZ R4, R0, 13.28771209716796875 ;  /* 0x41549a7800047820 */ /* 0x002fe20000410000 */
        /* <DEDUP_REMOVED lines=10> */
[-C--:B0-----:R-:W-:Y:S01]  /*1980*/  FMUL.FTZ R7, R35, R6.reuse ;  /* 0x0000000623077220 */ /* 0x081fe20000410000 */
[----:B------:R-:W-:-:S06]  /*1990*/  FMUL.FTZ R6, R34, R6 ;  /* 0x0000000622067220 */ /* 0x000fcc0000410000 */
[----:B------:R-:W0:Y:S01]  /*19a0*/  MUFU.COS R0, R8 ;  /* 0x0000000800007308 */ /* 0x000e220000000000 */
[-C--:B-1----:R-:W-:Y:S01]  /*19b0*/  FMUL.FTZ R3, R33, R4.reuse ;  /* 0x0000000421037220 */ /* 0x082fe20000410000 */
[----:B------:R-:W-:Y:S01]  /*19c0*/  FMUL.FTZ R4, R32, R4 ;  /* 0x0000000420047220 */ /* 0x000fe20000410000 */
[-C--:B--2---:R-:W-:Y:S01]  /*19d0*/  FFMA.FTZ R34, R34, R5.reuse, -R7 ;  /* 0x0000000522227223 */ /* 0x084fe20000010807 */
[----:B------:R-:W-:Y:S01]  /*19e0*/  FFMA.FTZ R35, R35, R5, R6 ;  /* 0x0000000523237223 */ /* 0x000fe20000010006 */
[-C--:B0-----:R-:W-:Y:S01]  /*19f0*/  FFMA.FTZ R32, R32, R0.reuse, -R3 ;  /* 0x0000000020207223 */ /* 0x081fe20000010803 */
[----:B------:R-:W-:Y:S01]  /*1a00*/  FFMA.FTZ R33, R33, R0, R4 ;  /* 0x0000000021217223 */ /* 0x000fe20000010004 */
[----:B------:R-:W-:Y:S06]  /*1a10*/  BRA `(.L_x_899) ;  /* 0x0000000000a07947 */ /* 0x000fec0003800000 */
.L_x_898:
[----:B------:R-:W-:-:S13]  /*1a20*/  ISETP.GE.AND P0, PT, R3, R12, PT ;  /* 0x0000000c0300720c */ /* 0x000fda0003f06270 */
[----:B------:R-:W-:Y:S05]  /*1a30*/  @P0 BRA `(.L_x_899) ;  /* 0x0000000000980947 */ /* 0x000fea0003800000 */
[----:B------:R-:W-:Y:S01]  /*1a40*/  I2FP.F32.S32 R12, R12 ;  /* 0x0000000c000c7245 */ /* 0x000fe20000201400 */
[----:B------:R-:W-:Y:S01]  /*1a50*/  VIADD R0, R3, 0x2 ;  /* 0x0000000203007836 */ /* 0x000fe20000000000 */
[----:B------:R-:W-:Y:S02]  /*1a60*/  I2FP.F32.S32 R3, R3 ;  /* 0x0000000300037245 */ /* 0x000fe40000201400 */
[----:B------:R-:W-:Y:S02]  /*1a70*/  I2FP.F32.S32 R44, R44 ;  /* 0x0000002c002c7245 */ /* 0x000fe40000201400 */
[----:B------:R-:W0:Y:S01]  /*1a80*/  MUFU.RCP R12, R12 ;  /* 0x0000000c000c7308 */ /* 0x000e220000001000 */
[----:B-1----:R-:W-:-:S05]  /*1a90*/  I2FP.F32.S32 R5, R0 ;  /* 0x0000000000057245 */ /* 0x002fca0000201400 */
[-C--:B0-----:R-:W-:Y:S01]  /*1aa0*/  FMUL.FTZ R5, R5, R12.reuse ;  /* 0x0000000c05057220 */ /* 0x081fe20000410000 */
[----:B------:R-:W-:-:S03]  /*1ab0*/  FMUL.FTZ R3, R3, R12 ;  /* 0x0000000c03037220 */ /* 0x000fc60000410000 */
[----:B------:R-:W-:Y:S01]  /*1ac0*/  FMUL.FTZ R5, R5, 13.28771209716796875 ;  /* 0x41549a7805057820 */ /* 0x000fe20000410000 */
[----:B------:R-:W-:-:S05]  /*1ad0*/  FMUL.FTZ R3, R3, 13.28771209716796875 ;  /* 0x41549a7803037820 */ /* 0x000fca0000410000 */
[----:B------:R-:W0:Y:S08]  /*1ae0*/  MUFU.EX2 R5, -R5 ;  /* 0x8000000500057308 */ /* 0x000e300000000800 */
[----:B------:R-:W1:Y:S01]  /*1af0*/  MUFU.EX2 R3, -R3 ;  /* 0x8000000300037308 */ /* 0x000e620000000800 */
[----:B0-----:R-:W-:-:S04]  /*1b00*/  FMUL.FTZ R0, R44, R5 ;  /* 0x000000052c007220 */ /* 0x001fc80000410000 */
[----:B------:R-:W-:Y:S01]  /*1b10*/  FMUL.RZ R6, R0, 0.15915493667125701904 ;  /* 0x3e22f98300067820 */ /* 0x000fe2000040c000 */
[----:B-1----:R-:W-:-:S03]  /*1b20*/  FMUL.FTZ R44, R44, R3 ;  /* 0x000000032c2c7220 */ /* 0x002fc60000410000 */
[----:B------:R-:W0:Y:S01]  /*1b30*/  MUFU.SIN R4, R6 ;  /* 0x0000000600047308 */ /* 0x000e220000000400 */
[----:B------:R-:W-:-:S07]  /*1b40*/  FMUL.RZ R44, R44, 0.15915493667125701904 ;  /* 0x3e22f9832c2c7820 */ /* 0x000fce000040c000 */
[----:B------:R-:W1:Y:S08]  /*1b50*/  MUFU.COS R8, R6 ;  /* 0x0000000600087308 */ /* 0x000e700000000000 */
[----:B------:R-:W2:Y:S01]  /*1b60*/  MUFU.SIN R0, R44 ;  /* 0x0000002c00007308 */ /* 0x000ea20000000400 */
[-C--:B0-----:R-:W-:Y:S01]  /*1b70*/  FMUL.FTZ R7, R35, R4.reuse ;  /* 0x0000000423077220 */ /* 0x081fe20000410000 */
[-C--:B------:R-:W-:Y:S01]  /*1b80*/  FMUL.FTZ R3, R27, R4.reuse ;  /* 0x000000041b037220 */ /* 0x080fe20000410000 */
[-C--:B------:R-:W-:Y:S01]  /*1b90*/  FMUL.FTZ R10, R34, R4.reuse ;  /* 0x00000004220a7220 */ /* 0x080fe20000410000 */
[----:B------:R-:W-:-:S04]  /*1ba0*/  FMUL.FTZ R4, R26, R4 ;  /* 0x000000041a047220 */ /* 0x000fc80000410000 */
[----:B------:R-:W0:Y:S01]  /*1bb0*/  MUFU.COS R5, R44 ;  /* 0x0000002c00057308 */ /* 0x000e220000000000 */
[-C--:B-1----:R-:W-:Y:S01]  /*1bc0*/  FFMA.FTZ R9, R34, R8.reuse, -R7 ;  /* 0x0000000822097223 */ /* 0x082fe20000010807 */
[-C--:B------:R-:W-:Y:S01]  /*1bd0*/  FFMA.FTZ R26, R26, R8.reuse, -R3 ;  /* 0x000000081a1a7223 */ /* 0x080fe20000010803 */
[-C--:B------:R-:W-:Y:S01]  /*1be0*/  FFMA.FTZ R35, R35, R8.reuse, R10 ;  /* 0x0000000823237223 */ /* 0x080fe2000001000a */
[----:B------:R-:W-:Y:S02]  /*1bf0*/  FFMA.FTZ R27, R27, R8, R4 ;  /* 0x000000081b1b7223 */ /* 0x000fe40000010004 */
[----:B------:R-:W-:Y:S01]  /*1c00*/  MOV R34, R9 ;  /* 0x0000000900227202 */ /* 0x000fe20000000f00 */
[-C--:B--2---:R-:W-:Y:S01]  /*1c10*/  FMUL.FTZ R7, R33, R0.reuse ;  /* 0x0000000021077220 */ /* 0x084fe20000410000 */
[-C--:B------:R-:W-:Y:S01]  /*1c20*/  FMUL.FTZ R3, R25, R0.reuse ;  /* 0x0000000019037220 */ /* 0x080fe20000410000 */
[-C--:B------:R-:W-:Y:S01]  /*1c30*/  FMUL.FTZ R6, R32, R0.reuse ;  /* 0x0000000020067220 */ /* 0x080fe20000410000 */
[----:B------:R-:W-:Y:S01]  /*1c40*/  FMUL.FTZ R0, R24, R0 ;  /* 0x0000000018007220 */ /* 0x000fe20000410000 */
[-C--:B0-----:R-:W-:Y:S01]  /*1c50*/  FFMA.FTZ R7, R32, R5.reuse, -R7 ;  /* 0x0000000520077223 */ /* 0x081fe20000010807 */
[-C--:B------:R-:W-:Y:S01]  /*1c60*/  FFMA.FTZ R24, R24, R5.reuse, -R3 ;  /* 0x0000000518187223 */ /* 0x080fe20000010803 */
[-C--:B------:R-:W-:Y:S01]  /*1c70*/  FFMA.FTZ R33, R33, R5.reuse, R6 ;  /* 0x0000000521217223 */ /* 0x080fe20000010006 */
[----:B------:R-:W-:Y:S01]  /*1c80*/  FFMA.FTZ R25, R25, R5, R0 ;  /* 0x0000000519197223 */ /* 0x000fe20000010000 */
[----:B------:R-:W-:-:S07]  /*1c90*/  IMAD.MOV.U32 R32, RZ, RZ, R7 ;  /* 0x000000ffff207224 */ /* 0x000fce00078e0007 */
.L_x_899:
[----:B------:R-:W-:Y:S05]  /*1ca0*/  BSYNC B0 ;  /* 0x0000000000007941 */ /* 0x000fea0003800000 */
.L_x_886:
[----:B------:R-:W-:Y:S01]  /*1cb0*/  ULDC UR4, c[0x0][0x284] ;  /* 0x0000a10000047ab9 */ /* 0x000fe20000000800 */
[----:B------:R-:W-:Y:S01]  /*1cc0*/  ISETP.GT.AND P0, PT, R16, 0x1f, PT ;  /* 0x0000001f1000780c */ /* 0x000fe20003f04270 */
[----:B------:R-:W-:Y:S01]  /*1cd0*/  BSSY B0, `(.L_x_900) ;  /* 0x0000029000007945 */ /* 0x000fe20003800000 */
[----:B------:R-:W-:Y:S01]  /*1ce0*/  MOV R0, UR4 ;  /* 0x0000000400007c02 */ /* 0x000fe20008000f00 */
[----:B-1----:R-:W-:-:S04]  /*1cf0*/  HFMA2.MMA R6, -RZ, RZ, 0, 0 ;  /* 0x00000000ff067435 */ /* 0x002fc800000001ff */
[----:B------:R-:W-:-:S05]  /*1d00*/  IMAD.MOV R3, RZ, RZ, -R0 ;  /* 0x000000ffff037224 */ /* 0x000fca00078e0a00 */
[----:B------:R-:W-:-:S04]  /*1d10*/  VIADDMNMX R3, R3, UR37, RZ, !PT ;  /* 0x0000002503037c46 */ /* 0x000fc8000f8001ff */
[----:B------:R-:W-:Y:S01]  /*1d20*/  R2UR UR29, R3 ;  /* 0x00000000031d72ca */ /* 0x000fe200000e0000 */
[----:B------:R-:W-:-:S14]  /*1d30*/  @P0 BRA `(.L_x_901) ;  /* 0x0000000000880947 */ /* 0x000fdc0003800000 */
[----:B------:R-:W1:Y:S01]  /*1d40*/  S2UR UR6, SR_CgaCtaId ;  /* 0x00000000000679c3 */ /* 0x000e620000008800 */
[----:B------:R-:W-:Y:S01]  /*1d50*/  UMOV UR5, 0x400 ;  /* 0x0000040000057882 */ /* 0x000fe20000000000 */
[----:B---34-:R-:W-:Y:S01]  /*1d60*/  FMUL.FTZ R5, R33, R25 ;  /* 0x0000001921057220 */ /* 0x018fe20000410000 */
[----:B------:R-:W-:-:S03]  /*1d70*/  UIADD3 UR4, UR5, 0x40, URZ ;  /* 0x0000004005047890 */ /* 0x000fc6000fffe03f */
[----:B------:R-:W-:-:S04]  /*1d80*/  FFMA.FTZ R5, R32, R24, R5 ;  /* 0x0000001820057223 */ /* 0x000fc80000010005 */
[----:B------:R-:W-:Y:S01]  /*1d90*/  FFMA.FTZ R6, R34, R26, R5 ;  /* 0x0000001a22067223 */ /* 0x000fe20000010005 */
[----:B-1----:R-:W-:-:S06]  /*1da0*/  ULEA UR4, UR6, UR4, 0x18 ;  /* 0x0000000406047291 */ /* 0x002fcc000f8ec03f */
[----:B------:R-:W-:Y:S01]  /*1db0*/  LEA R3, R16, UR4, 0x4 ;  /* 0x0000000410037c11 */ /* 0x000fe2000f8e20ff */
[----:B------:R-:W-:Y:S02]  /*1dc0*/  ULDC UR4, c[0x0][0x29c] ;  /* 0x0000a70000047ab9 */ /* 0x000fe40000000800 */
[----:B------:R-:W-:Y:S02]  /*1dd0*/  ISETP.NE.AND P0, PT, RZ, UR4, PT ;  /* 0x00000004ff007c0c */ /* 0x000fe4000bf05270 */
[----:B------:R1:W-:Y:S11]  /*1de0*/  STS.128 [R3], R32 ;  /* 0x0000002003007388 */ /* 0x0003f60000000c00 */
[----:B------:R-:W-:Y:S05]  /*1df0*/  @P0 BRA `(.L_x_902) ;  /* 0x0000000000240947 */ /* 0x000fea0003800000 */
[----:B------:R-:W3:Y:S01]  /*1e00*/  LDC.64 R4, c[0x0][0x248] ;  /* 0x00009200ff047b82 */ /* 0x000ee20000000a00 */
[----:B------:R-:W-:Y:S02]  /*1e10*/  UIADD3 UR4, UR5, 0x240, URZ ;  /* 0x0000024005047890 */ /* 0x000fe4000fffe03f */
[----:B------:R-:W-:Y:S02]  /*1e20*/  USHF.L.U32 UR5, UR36, 0x2, URZ ;  /* 0x0000000224057899 */ /* 0x000fe4000800063f */
[----:B------:R-:W-:-:S04]  /*1e30*/  ULEA UR4, UR6, UR4, 0x18 ;  /* 0x0000000406047291 */ /* 0x000fc8000f8ec03f */
[----:B------:R-:W-:Y:S02]  /*1e40*/  IMAD R23, R23, R0, UR5 ;  /* 0x0000000517177e24 */ /* 0x000fe4000f8e0200 */
[----:B-1----:R-:W-:-:S05]  /*1e50*/  LEA R3, R16, UR4, 0x4 ;  /* 0x0000000410037c11 */ /* 0x002fca000f8e20ff */
[----:B------:R4:W-:Y:S01]  /*1e60*/  STS.128 [R3], R28 ;  /* 0x0000001c03007388 */ /* 0x0009e20000000c00 */
[----:B---3--:R-:W-:-:S05]  /*1e70*/  IMAD.WIDE R4, R23, 0x4, R4 ;  /* 0x0000000417047825 */ /* 0x008fca00078e0204 */
[----:B------:R4:W-:Y:S02]  /*1e80*/  STG.E.128 desc[UR60][R4.64], R24 ;  /* 0x0000001804007986 */ /* 0x0009e4000c101d3c */
.L_x_902:
[----:B------:R-:W-:Y:S01]  /*1e90*/  UMOV UR4, 0xffffffff ;  /* 0xffffffff00047882 */ /* 0x000fe20000000000 */
[----:B0-2---:R-:W-:Y:S02]  /*1ea0*/  FFMA.FTZ R13, R35, R27, R6 ;  /* 0x0000001b230d7223 */ /* 0x005fe40000010006 */
[----:B------:R-:W-:Y:S05]  /*1eb0*/  BRA.DIV UR4, `(.L_x_903) ;  /* 0x000000a204047947 */ /* 0x000fea000b800000 */
[----:B------:R-:W1:Y:S02]  /*1ec0*/  SHFL.BFLY PT, R14, R13, 0x10, 0x1f ;  /* 0x0e001f000d0e7f89 */ /* 0x000e6400000e0000 */
[----:B-1--4-:R-:W-:-:S05]  /*1ed0*/  FADD.FTZ R3, R13, R14 ;  /* 0x0000000e0d037221 */ /* 0x012fca0000010000 */
[----:B------:R-:W0:Y:S02]  /*1ee0*/  SHFL.BFLY PT, R14, R3, 0x8, 0x1f ;  /* 0x0d001f00030e7f89 */ /* 0x000e2400000e0000 */
[----:B0-----:R-:W-:-:S05]  /*1ef0*/  FADD.FTZ R4, R3, R14 ;  /* 0x0000000e03047221 */ /* 0x001fca0000010000 */
[----:B------:R-:W0:Y:S02]  /*1f00*/  SHFL.BFLY PT, R14, R4, 0x4, 0x1f ;  /* 0x0c801f00040e7f89 */ /* 0x000e2400000e0000 */
[----:B0-----:R-:W-:-:S05]  /*1f10*/  FADD.FTZ R5, R4, R14 ;  /* 0x0000000e04057221 */ /* 0x001fca0000010000 */
[----:B------:R-:W0:Y:S02]  /*1f20*/  SHFL.BFLY PT, R14, R5, 0x2, 0x1f ;  /* 0x0c401f00050e7f89 */ /* 0x000e2400000e0000 */
[----:B0-----:R-:W-:-:S05]  /*1f30*/  FADD.FTZ R6, R5, R14 ;  /* 0x0000000e05067221 */ /* 0x001fca0000010000 */
[----:B------:R0:W1:Y:S02]  /*1f40*/  SHFL.BFLY PT, R14, R6, 0x1, 0x1f ;  /* 0x0c201f00060e7f89 */ /* 0x00006400000e0000 */
.L_x_1038:
[----:B01----:R-:W-:-:S07]  /*1f50*/  FADD.FTZ R6, R6, R14 ;  /* 0x0000000e06067221 */ /* 0x003fce0000010000 */
.L_x_901:
[----:B------:R-:W-:Y:S05]  /*1f60*/  BSYNC B0 ;  /* 0x0000000000007941 */ /* 0x000fea0003800000 */
.L_x_900:
[----:B------:R-:W1:Y:S01]  /*1f70*/  S2R R9, SR_CgaCtaId ;  /* 0x0000000000097919 */ /* 0x000e620000008800 */
[----:B------:R-:W-:Y:S01]  /*1f80*/  IMAD.MOV.U32 R3, RZ, RZ, -0x800001 ;  /* 0xff7fffffff037424 */ /* 0x000fe200078e00ff */
[----:B------:R-:W-:Y:S02]  /*1f90*/  ISETP.NE.AND P0, PT, R16, RZ, PT ;  /* 0x000000ff1000720c */ /* 0x000fe40003f05270 */
[----:B------:R-:W-:Y:S02]  /*1fa0*/  MOV R8, 0x400 ;  /* 0x0000040000087802 */ /* 0x000fe40000000f00 */
[----:B------:R0:W-:Y:S01]  /*1fb0*/  STL [R1+0x190], R3 ;  /* 0x0001900301007387 */ /* 0x0001e20000100800 */
[----:B------:R-:W-:Y:S02]  /*1fc0*/  IADD3 R19, R19, -UR29, RZ ;  /* 0x8000001d13137c10 */ /* 0x000fe4000fffe0ff */
[----:B------:R-:W-:-:S05]  /*1fd0*/  VIADD R252, R8, 0x440 ;  /* 0x0000044008fc7836 */ /* 0x000fca0000000000 */
[----:B-1----:R-:W-:Y:S01]  /*1fe0*/  LEA R252, R9, R252, 0x18 ;  /* 0x000000fc09fc7211 */ /* 0x002fe200078ec0ff */
[----:B0-----:R-:W-:Y:S06]  /*1ff0*/  @P0 BRA `(.L_x_904) ;  /* 0x0000000000500947 */ /* 0x001fec0003800000 */
[----:B------:R-:W-:Y:S01]  /*2000*/  ULDC.64 UR4, c[0x0][0x2c8] ;  /* 0x0000b20000047ab9 */ /* 0x000fe20000000a00 */
[----:B------:R-:W-:Y:S02]  /*2010*/  LEA R3, R19, R252, 0x2 ;  /* 0x000000fc13037211 */ /* 0x000fe400078e10ff */
[----:B------:R-:W-:Y:S01]  /*2020*/  ISETP.NE.U32.AND P0, PT, RZ, UR4, PT ;  /* 0x00000004ff007c0c */ /* 0x000fe2000bf05070 */
[----:B------:R-:W-:Y:S02]  /*2030*/  ULDC UR4, c[0x0][0x2a0] ;  /* 0x0000a80000047ab9 */ /* 0x000fe40000000800 */
[----:B------:R-:W-:Y:S01]  /*2040*/  FMUL.FTZ R4, R6, UR4 ;  /* 0x0000000406047c20 */ /* 0x000fe20008410000 */
[----:B------:R-:W-:-:S04]  /*2050*/  ISETP.NE.AND.EX P0, PT, RZ, UR5, PT, P0 ;  /* 0x00000005ff007c0c */ /* 0x000fc8000bf05300 */
[----:B------:R0:W-:Y:S09]  /*2060*/  STL [R1+0x190], R4 ;  /* 0x0001900401007387 */ /* 0x0001f20000100800 */
[----:B------:R-:W-:Y:S05]  /*2070*/  @!P0 BRA `(.L_x_905) ;  /* 0x0000000000288947 */ /* 0x000fea0003800000 */
[----:B------:R-:W-:Y:S01]  /*2080*/  IMAD.MOV.U32 R10, RZ, RZ, R4 ;  /* 0x000000ffff0a7224 */ /* 0x000fe200078e0004 */
[----:B------:R-:W-:Y:S01]  /*2090*/  IADD3 R6, -R46, UR38, RZ ;  /* 0x000000262e067c10 */ /* 0x000fe2000fffe1ff */
[----:B0-----:R-:W0:Y:S01]  /*20a0*/  LDC.64 R4, c[0x0][0x2c8] ;  /* 0x0000b200ff047b82 */ /* 0x001e220000000a00 */
[----:B------:R-:W-:-:S03]  /*20b0*/  ULDC UR4, c[0x0][0x2d0] ;  /* 0x0000b40000047ab9 */ /* 0x000fc60000000800 */
[----:B------:R-:W-:-:S04]  /*20c0*/  IMAD R7, R45, UR4, R6 ;  /* 0x000000042d077c24 */ /* 0x000fc8000f8e0206 */
[----:B------:R-:W-:-:S04]  /*20d0*/  IMAD R7, R7, UR4, R6 ;  /* 0x0000000407077c24 */ /* 0x000fc8000f8e0206 */
[----:B0-----:R-:W-:-:S06]  /*20e0*/  IMAD.WIDE R4, R7, 0x4, R4 ;  /* 0x0000000407047825 */ /* 0x001fcc00078e0204 */
[----:B------:R-:W5:Y:S02]  /*20f0*/  LDG.E R4, desc[UR60][R4.64] ;  /* 0x0000003c04047981 */ /* 0x000f64000c1e1900 */
[----:B-----5:R-:W-:-:S05]  /*2100*/  FADD.FTZ R10, R10, R4 ;  /* 0x000000040a0a7221 */ /* 0x020fca0000010000 */
[----:B------:R1:W-:Y:S02]  /*2110*/  STL [R1+0x190], R10 ;  /* 0x0001900a01007387 */ /* 0x0003e40000100800 */
.L_x_905:
[----:B0-----:R-:W5:Y:S04]  /*2120*/  LDL R4, [R1+0x190] ;  /* 0x0001900001047983 */ /* 0x001f680000100800 */
[----:B-----5:R0:W-:Y:S02]  /*2130*/  STS [R3], R4 ;  /* 0x0000000403007388 */ /* 0x0201e40000000800 */
.L_x_904:
[----:B------:R-:W-:Y:S05]  /*2140*/  WARPSYNC.ALL ;  /* 0x0000000000007948 */ /* 0x000fea0003800000 */
[----:B------:R-:W-:Y:S01]  /*2150*/  BAR.SYNC.DEFER_BLOCKING 0x0 ;  /* 0x0000000000007b1d */ /* 0x000fe20000010000 */
[----:B0-----:R-:W-:Y:S02]  /*2160*/  LEA R3, R9, R8, 0x18 ;  /* 0x0000000809037211 */ /* 0x001fe400078ec0ff */
[----:B------:R-:W-:-:S03]  /*2170*/  R2UR UR4, R19 ;  /* 0x00000000130472ca */ /* 0x000fc600000e0000 */
[----:B------:R-:W-:Y:S02]  /*2180*/  ULDC UR30, c[0x0][0x280] ;  /* 0x0000a000001e7ab9 */ /* 0x000fe40000000800 */
[----:B------:R-:W-:-:S08]  /*2190*/  IMAD R18, R18, UR30, R45 ;  /* 0x0000001e12127c24 */ /* 0x000fd0000f8e022d */
[----:B------:R-:W-:-:S04]  /*21a0*/  UIADD3 UR4, UR4, 0x1f, URZ ;  /* 0x0000001f04047890 */ /* 0x000fc8000fffe03f */
[----:B------:R-:W-:Y:S01]  /*21b0*/  USHF.R.S32.HI UR5, URZ, 0x1f, UR4 ;  /* 0x0000001f3f057899 */ /* 0x000fe20008011404 */
[----:B----4-:R-:W0:Y:S03]  /*21c0*/  LDS.128 R24, [R3+0x1d0] ;  /* 0x0001d00003187984 */ /* 0x010e260000000c00 */
[----:B------:R-:W-:Y:S01]  /*21d0*/  ULEA.HI UR5, UR5, UR4, URZ, 0x5 ;  /* 0x0000000405057291 */ /* 0x000fe2000f8f283f */
[----:B---3--:R-:W3:Y:S02]  /*21e0*/  LDS.128 R32, [R3+0x1f0] ;  /* 0x0001f00003207984 */ /* 0x008ee40000000c00 */
[----:B------:R-:W-:Y:S01]  /*21f0*/  ULDC UR4, c[0x0][0x29c] ;  /* 0x0000a70000047ab9 */ /* 0x000fe20000000800 */
[----:B------:R-:W-:Y:S01]  /*2200*/  ULOP3.LUT UR5, UR5, 0xffffffe0, URZ, 0xc0, !UPT ;  /* 0xffffffe005057892 */ /* 0x000fe2000f8ec03f */
[----:B------:R-:W-:Y:S01]  /*2210*/  LDS.128 R28, [R3+0x1e0] ;  /* 0x0001e000031c7984 */ /* 0x000fe20000000c00 */
[----:B------:R-:W-:-:S02]  /*2220*/  UISETP.NE.AND UP0, UPT, UR4, URZ, UPT ;  /* 0x0000003f0400728c */ /* 0x000fc4000bf05270 */
[----:B------:R-:W-:Y:S01]  /*2230*/  UIADD3 UR5, UR5, UR29, URZ ;  /* 0x0000001d05057290 */ /* 0x000fe2000fffe03f */
[----:B------:R-:W4:Y:S03]  /*2240*/  LDS.128 R48, [R3+0x170] ;  /* 0x0001700003307984 */ /* 0x000f260000000c00 */
[----:B------:R-:W-:Y:S01]  /*2250*/  PLOP3.LUT P2, PT, PT, PT, UP0, 0x80, 0x0 ;  /* 0x000000000000781c */ /* 0x000fe20003f4f008 */
[----:B------:R-:W5:Y:S04]  /*2260*/  LDS.128 R4, [R3+0x190] ;  /* 0x0001900003047984 */ /* 0x000f680000000c00 */
[----:B-1----:R-:W1:Y:S04]  /*2270*/  LDS.128 R8, [R3+0x1a0] ;  /* 0x0001a00003087984 */ /* 0x002e680000000c00 */
[----:B--2---:R-:W2:Y:S04]  /*2280*/  LDS.128 R12, [R3+0x1b0] ;  /* 0x0001b000030c7984 */ /* 0x004ea80000000c00 */
[----:B------:R-:W-:Y:S04]  /*2290*/  LDS.128 R20, [R3+0x1c0] ;  /* 0x0001c00003147984 */ /* 0x000fe80000000c00 */
[----:B------:R-:W-:Y:S04]  /*22a0*/  LDS.128 R40, [R3+0x180] ;  /* 0x0001800003287984 */ /* 0x000fe80000000c00 */
[----:B------:R-:W-:Y:S01]  /*22b0*/  LDS.128 R36, [R3+0x200] ;  /* 0x0002000003247984 */ /* 0x000fe20000000c00 */
[----:B0-----:R-:W-:-:S02]  /*22c0*/  R2UR UR32, R27 ;  /* 0x000000001b2072ca */ /* 0x001fc400000e0000 */
[----:B------:R-:W-:Y:S02]  /*22d0*/  R2UR UR33, R26 ;  /* 0x000000001a2172ca */ /* 0x000fe400000e0000 */
[----:B------:R-:W-:Y:S02]  /*22e0*/  R2UR UR34, R25 ;  /* 0x00000000192272ca */ /* 0x000fe400000e0000 */
[----:B------:R-:W-:Y:S02]  /*22f0*/  R2UR UR35, R24 ;  /* 0x00000000182372ca */ /* 0x000fe400000e0000 */
[----:B------:R-:W0:Y:S01]  /*2300*/  LDS.128 R24, [R3+0x40] ;  /* 0x0000400003187984 */ /* 0x000e220000000c00 */
[----:B---3--:R-:W-:Y:S02]  /*2310*/  R2UR UR24, R35 ;  /* 0x00000000231872ca */ /* 0x008fe400000e0000 */
[----:B------:R-:W-:Y:S01]  /*2320*/  R2UR UR23, R34 ;  /* 0x00000000221772ca */ /* 0x000fe200000e0000 */
[----:B----4-:R-:W-:Y:S01]  /*2330*/  STL.64 [R1+0x1a0], R48 ;  /* 0x0001a03001007387 */ /* 0x010fe20000100a00 */
[----:B------:R-:W-:Y:S01]  /*2340*/  R2UR UR22, R33 ;  /* 0x00000000211672ca */ /* 0x000fe200000e0000 */
[----:B------:R-:W-:Y:S01]  /*2350*/  IMAD.MOV.U32 R19, RZ, RZ, R50 ;  /* 0x000000ffff137224 */ /* 0x000fe200078e0032 */
[----:B------:R-:W-:-:S02]  /*2360*/  R2UR UR21, R32 ;  /* 0x00000000201572ca */ /* 0x000fc400000e0000 */
[----:B------:R-:W3:Y:S01]  /*2370*/  LDS.128 R32, [R3+0x50] ;  /* 0x0000500003207984 */ /* 0x000ee20000000c00 */
[----:B------:R-:W-:Y:S02]  /*2380*/  R2UR UR28, R31 ;  /* 0x000000001f1c72ca */ /* 0x000fe400000e0000 */
[----:B------:R-:W-:Y:S02]  /*2390*/  R2UR UR27, R30 ;  /* 0x000000001e1b72ca */ /* 0x000fe400000e0000 */
[----:B------:R-:W-:Y:S02]  /*23a0*/  R2UR UR26, R29 ;  /* 0x000000001d1a72ca */ /* 0x000fe400000e0000 */
[----:B------:R-:W-:Y:S02]  /*23b0*/  R2UR UR25, R28 ;  /* 0x000000001c1972ca */ /* 0x000fe400000e0000 */
[----:B------:R-:W4:Y:S01]  /*23c0*/  LDS.128 R28, [R3+0x60] ;  /* 0x00006000031c7984 */ /* 0x000f220000000c00 */
[----:B-----5:R-:W-:-:S02]  /*23d0*/  R2UR UR50, R7 ;  /* 0x00000000073272ca */ /* 0x020fc400000e0000 */
[----:B------:R-:W-:Y:S02]  /*23e0*/  R2UR UR51, R6 ;  /* 0x00000000063372ca */ /* 0x000fe400000e0000 */
[----:B------:R-:W-:Y:S02]  /*23f0*/  R2UR UR52, R5 ;  /* 0x00000000053472ca */ /* 0x000fe400000e0000 */
[----:B------:R-:W-:Y:S02]  /*2400*/  R2UR UR53, R4 ;  /* 0x00000000043572ca */ /* 0x000fe400000e0000 */
[----:B------:R-:W5:Y:S01]  /*2410*/  LDS.128 R4, [R3+0x220] ;  /* 0x0002200003047984 */ /* 0x000f620000000c00 */
[----:B-1----:R-:W-:Y:S02]  /*2420*/  R2UR UR46, R11 ;  /* 0x000000000b2e72ca */ /* 0x002fe400000e0000 */
[----:B------:R-:W-:Y:S02]  /*2430*/  R2UR UR47, R10 ;  /* 0x000000000a2f72ca */ /* 0x000fe400000e0000 */
[----:B------:R-:W-:-:S02]  /*2440*/  R2UR UR48, R9 ;  /* 0x00000000093072ca */ /* 0x000fc400000e0000 */
[----:B------:R-:W-:Y:S02]  /*2450*/  R2UR UR49, R8 ;  /* 0x00000000083172ca */ /* 0x000fe400000e0000 */
[----:B--2---:R-:W-:Y:S01]  /*2460*/  R2UR UR42, R15 ;  /* 0x000000000f2a72ca */ /* 0x004fe200000e0000 */
[----:B------:R-:W1:Y:S01]  /*2470*/  LDS.128 R8, [R3+0x230] ;  /* 0x0002300003087984 */ /* 0x000e620000000c00 */
[----:B------:R-:W-:Y:S02]  /*2480*/  R2UR UR43, R14 ;  /* 0x000000000e2b72ca */ /* 0x000fe400000e0000 */
[----:B------:R-:W-:Y:S01]  /*2490*/  R2UR UR44, R13 ;  /* 0x000000000d2c72ca */ /* 0x000fe200000e0000 */
[----:B0-----:R-:W-:Y:S01]  /*24a0*/  STL.64 [R1+0x180], R24 ;  /* 0x0001801801007387 */ /* 0x001fe20000100a00 */
[----:B------:R-:W-:Y:S02]  /*24b0*/  R2UR UR45, R12 ;  /* 0x000000000c2d72ca */ /* 0x000fe400000e0000 */
[----:B------:R-:W-:Y:S01]  /*24c0*/  R2UR UR41, R20 ;  /* 0x00000000142972ca */ /* 0x000fe200000e0000 */
[----:B------:R-:W-:Y:S01]  /*24d0*/  STL.64 [R1+0x188], R26 ;  /* 0x0001881a01007387 */ /* 0x000fe20000100a00 */
[----:B------:R-:W-:-:S02]  /*24e0*/  MOV R20, R51 ;  /* 0x0000003300147202 */ /* 0x000fc40000000f00 */
[----:B------:R-:W-:Y:S01]  /*24f0*/  R2UR UR54, R43 ;  /* 0x000000002b3672ca */ /* 0x000fe200000e0000 */
[----:B------:R-:W0:Y:S01]  /*2500*/  LDS.128 R24, [R3+0x70] ;  /* 0x0000700003187984 */ /* 0x000e220000000c00 */
[----:B------:R-:W-:Y:S02]  /*2510*/  R2UR UR55, R42 ;  /* 0x000000002a3772ca */ /* 0x000fe400000e0000 */
[----:B------:R-:W-:Y:S01]  /*2520*/  R2UR UR56, R41 ;  /* 0x00000000293872ca */ /* 0x000fe200000e0000 */
[----:B---3--:R-:W-:Y:S01]  /*2530*/  STL.64 [R1+0x170], R32 ;  /* 0x0001702001007387 */ /* 0x008fe20000100a00 */
[----:B------:R-:W-:Y:S02]  /*2540*/  R2UR UR57, R40 ;  /* 0x00000000283972ca */ /* 0x000fe400000e0000 */
[----:B------:R-:W-:Y:S01]  /*2550*/  R2UR UR38, R23 ;  /* 0x00000000172672ca */ /* 0x000fe200000e0000 */
[----:B------:R-:W-:Y:S01]  /*2560*/  STL.64 [R1+0x178], R34 ;  /* 0x0001782201007387 */ /* 0x000fe20000100a00 */
[----:B------:R-:W-:-:S02]  /*2570*/  R2UR UR39, R22 ;  /* 0x00000000162772ca */ /* 0x000fc400000e0000 */
[----:B------:R-:W-:Y:S01]  /*2580*/  R2UR UR40, R21 ;  /* 0x00000000152872ca */ /* 0x000fe200000e0000 */
[----:B------:R-:W2:Y:S01]  /*2590*/  LDS.128 R32, [R3+0x80] ;  /* 0x0000800003207984 */ /* 0x000ea20000000c00 */
[----:B------:R-:W-:Y:S02]  /*25a0*/  R2UR UR20, R39 ;  /* 0x00000000271472ca */ /* 0x000fe400000e0000 */
[----:B------:R-:W-:Y:S01]  /*25b0*/  R2UR UR19, R38 ;  /* 0x00000000261372ca */ /* 0x000fe200000e0000 */
[----:B----4-:R-:W-:Y:S01]  /*25c0*/  STL.64 [R1+0x160], R28 ;  /* 0x0001601c01007387 */ /* 0x010fe20000100a00 */
[----:B------:R-:W-:Y:S02]  /*25d0*/  R2UR UR18, R37 ;  /* 0x00000000251272ca */ /* 0x000fe400000e0000 */
[----:B-----5:R-:W-:Y:S01]  /*25e0*/  R2UR UR10, R5 ;  /* 0x00000000050a72ca */ /* 0x020fe200000e0000 */
[----:B------:R-:W-:Y:S01]  /*25f0*/  STL.64 [R1+0x168], R30 ;  /* 0x0001681e01007387 */ /* 0x000fe20000100a00 */
[----:B------:R-:W-:-:S02]  /*2600*/  IADD3 R5, R16, UR29, RZ ;  /* 0x0000001d10057c10 */ /* 0x000fc4000fffe0ff */
[----:B------:R-:W-:Y:S01]  /*2610*/  R2UR UR17, R36 ;  /* 0x00000000241172ca */ /* 0x000fe200000e0000 */
[----:B------:R-:W3:Y:S01]  /*2620*/  LDS.128 R28, [R3+0x90] ;  /* 0x00009000031c7984 */ /* 0x000ee20000000c00 */
[----:B------:R-:W-:Y:S02]  /*2630*/  R2UR UR12, R7 ;  /* 0x00000000070c72ca */ /* 0x000fe400000e0000 */
[----:B------:R-:W-:Y:S01]  /*2640*/  R2UR UR11, R6 ;  /* 0x00000000060b72ca */ /* 0x000fe200000e0000 */
[----:B------:R-:W4:Y:S01]  /*2650*/  LDS.128 R12, [R3+0x210] ;  /* 0x00021000030c7984 */ /* 0x000f220000000c00 */
[----:B------:R-:W-:Y:S02]  /*2660*/  R2UR UR9, R4 ;  /* 0x00000000040972ca */ /* 0x000fe400000e0000 */
[----:B-1----:R-:W-:Y:S02]  /*2670*/  R2UR UR8, R11 ;  /* 0x000000000b0872ca */ /* 0x002fe400000e0000 */
[----:B------:R-:W-:-:S02]  /*2680*/  R2UR UR7, R10 ;  /* 0x000000000a0772ca */ /* 0x000fc400000e0000 */
[----:B------:R-:W-:Y:S02]  /*2690*/  R2UR UR6, R9 ;  /* 0x00000000090672ca */ /* 0x000fe400000e0000 */
[----:B------:R-:W-:Y:S02]  /*26a0*/  R2UR UR4, R8 ;  /* 0x00000000080472ca */ /* 0x000fe400000e0000 */
[----:B------:R-:W-:Y:S01]  /*26b0*/  R2UR UR58, R20 ;  /* 0x00000000143a72ca */ /* 0x000fe200000e0000 */
[----:B0-----:R-:W-:Y:S01]  /*26c0*/  STL.64 [R1+0x150], R24 ;  /* 0x0001501801007387 */ /* 0x001fe20000100a00 */
[----:B------:R-:W-:Y:S02]  /*26d0*/  R2UR UR59, R19 ;  /* 0x00000000133b72ca */ /* 0x000fe400000e0000 */
[----:B------:R-:W-:Y:S01]  /*26e0*/  ISETP.GE.AND P0, PT, R5, UR5, PT ;  /* 0x0000000505007c0c */ /* 0x000fe2000bf06270 */
[----:B------:R-:W-:Y:S04]  /*26f0*/  STL.64 [R1+0x158], R26 ;  /* 0x0001581a01007387 */ /* 0x000fe80000100a00 */
[----:B------:R-:W0:Y:S04]  /*2700*/  LDS.128 R24, [R3+0xa0] ;  /* 0x0000a00003187984 */ /* 0x000e280000000c00 */
[----:B--2---:R-:W-:Y:S04]  /*2710*/  STL.64 [R1+0x140], R32 ;  /* 0x0001402001007387 */ /* 0x004fe80000100a00 */
[----:B------:R-:W-:Y:S04]  /*2720*/  STL.64 [R1+0x148], R34 ;  /* 0x0001482201007387 */ /* 0x000fe80000100a00 */
[----:B------:R-:W1:Y:S04]  /*2730*/  LDS.128 R32, [R3+0xb0] ;  /* 0x0000b00003207984 */ /* 0x000e680000000c00 */
[----:B---3--:R-:W-:Y:S04]  /*2740*/  STL.64 [R1+0x130], R28 ;  /* 0x0001301c01007387 */ /* 0x008fe80000100a00 */
[----:B------:R-:W-:Y:S01]  /*2750*/  STL.64 [R1+0x138], R30 ;  /* 0x0001381e01007387 */ /* 0x000fe20000100a00 */
[----:B----4-:R-:W-:-:S02]  /*2760*/  R2UR UR16, R15 ;  /* 0x000000000f1072ca */ /* 0x010fc400000e0000 */
[----:B------:R-:W-:Y:S01]  /*2770*/  R2UR UR15, R14 ;  /* 0x000000000e0f72ca */ /* 0x000fe200000e0000 */
[----:B------:R-:W2:Y:S01]  /*2780*/  LDS.128 R28, [R3+0xc0] ;  /* 0x0000c000031c7984 */ /* 0x000ea20000000c00 */
[----:B------:R-:W-:Y:S02]  /*2790*/  R2UR UR14, R13 ;  /* 0x000000000d0e72ca */ /* 0x000fe400000e0000 */
[----:B------:R-:W-:Y:S01]  /*27a0*/  R2UR UR13, R12 ;  /* 0x000000000c0d72ca */ /* 0x000fe200000e0000 */
[----:B0-----:R-:W-:Y:S04]  /*27b0*/  STL.64 [R1+0x120], R24 ;  /* 0x0001201801007387 */ /* 0x001fe80000100a00 */
[----:B------:R-:W-:Y:S04]  /*27c0*/  STL.64 [R1+0x128], R26 ;  /* 0x0001281a01007387 */ /* 0x000fe80000100a00 */
[----:B------:R-:W0:Y:S04]  /*27d0*/  LDS.128 R24, [R3+0xd0] ;  /* 0x0000d00003187984 */ /* 0x000e280000000c00 */
[----:B-1----:R-:W-:Y:S04]  /*27e0*/  STL.64 [R1+0x110], R32 ;  /* 0x0001102001007387 */ /* 0x002fe80000100a00 */
[----:B------:R-:W-:Y:S04]  /*27f0*/  STL.64 [R1+0x118], R34 ;  /* 0x0001182201007387 */ /* 0x000fe80000100a00 */
[----:B------:R-:W1:Y:S04]  /*2800*/  LDS.128 R32, [R3+0xe0] ;  /* 0x0000e00003207984 */ /* 0x000e680000000c00 */
[----:B--2---:R-:W-:Y:S04]  /*2810*/  STL.64 [R1+0x100], R28 ;  /* 0x0001001c01007387 */ /* 0x004fe80000100a00 */
[----:B------:R-:W-:Y:S04]  /*2820*/  STL.64 [R1+0x108], R30 ;  /* 0x0001081e01007387 */ /* 0x000fe80000100a00 */
[----:B------:R-:W2:Y:S04]  /*2830*/  LDS.128 R28, [R3+0xf0] ;  /* 0x0000f000031c7984 */ /* 0x000ea80000000c00 */
        /* <DEDUP_REMOVED lines=21> */
[----:B-1----:R1:W-:Y:S04]  /*2990*/  STL.64 [R1+0x80], R32 ;  /* 0x0000802001007387 */ /* 0x0023e80000100a00 */
[----:B------:R1:W-:Y:S04]  /*29a0*/  STL.64 [R1+0x88], R34 ;  /* 0x0000882201007387 */ /* 0x0003e80000100a00 */
[----:B--2---:R1:W-:Y:S04]  /*29b0*/  STL.64 [R1+0x70], R28 ;  /* 0x0000701c01007387 */ /* 0x0043e80000100a00 */
[----:B------:R1:W-:Y:S04]  /*29c0*/  STL.64 [R1+0x78], R30 ;  /* 0x0000781e01007387 */ /* 0x0003e80000100a00 */
[----:B0-----:R1:W-:Y:S04]  /*29d0*/  STL.64 [R1+0x60], R24 ;  /* 0x0000601801007387 */ /* 0x0013e80000100a00 */
[----:B------:R1:W-:Y:S01]  /*29e0*/  STL.64 [R1+0x68], R26 ;  /* 0x0000681a01007387 */ /* 0x0003e20000100a00 */
[----:B------:R-:W-:Y:S05]  /*29f0*/  @P2 BRA `(.L_x_906) ;  /* 0x0000000000b02947 */ /* 0x000fea0003800000 */
[----:B------:R-:W0:Y:S04]  /*2a00*/  LDS.128 R20, [R3+0x240] ;  /* 0x0002400003147984 */ /* 0x000e280000000c00 */
[----:B------:R-:W2:Y:S04]  /*2a10*/  LDS.128 R12, [R3+0x250] ;  /* 0x00025000030c7984 */ /* 0x000ea80000000c00 */
[----:B------:R-:W3:Y:S04]  /*2a20*/  LDS.128 R8, [R3+0x260] ;  /* 0x0002600003087984 */ /* 0x000ee80000000c00 */
[----:B------:R-:W-:Y:S04]  /*2a30*/  LDS.128 R248, [R3+0x2a0] ;  /* 0x0002a00003f87984 */ /* 0x000fe80000000c00 */
[----:B------:R-:W-:Y:S04]  /*2a40*/  LDS.128 R244, [R3+0x2b0] ;  /* 0x0002b00003f47984 */ /* 0x000fe80000000c00 */
[----:B------:R-:W-:Y:S04]  /*2a50*/  LDS.128 R240, [R3+0x2c0] ;  /* 0x0002c00003f07984 */ /* 0x000fe80000000c00 */
[----:B------:R-:W-:Y:S04]  /*2a60*/  LDS.128 R236, [R3+0x2d0] ;  /* 0x0002d00003ec7984 */ /* 0x000fe80000000c00 */
[----:B------:R-:W-:Y:S04]  /*2a70*/  LDS.128 R232, [R3+0x2e0] ;  /* 0x0002e00003e87984 */ /* 0x000fe80000000c00 */
[----:B------:R-:W-:Y:S04]  /*2a80*/  LDS.128 R228, [R3+0x2f0] ;  /* 0x0002f00003e47984 */ /* 0x000fe80000000c00 */
[----:B------:R-:W-:Y:S04]  /*2a90*/  LDS.128 R224, [R3+0x300] ;  /* 0x0003000003e07984 */ /* 0x000fe80000000c00 */
[----:B0-----:R-:W-:Y:S04]  /*2aa0*/  STL.64 [R1+0x50], R20 ;  /* 0x0000501401007387 */ /* 0x001fe80000100a00 */
[----:B------:R-:W-:Y:S04]  /*2ab0*/  STL.64 [R1+0x58], R22 ;  /* 0x0000581601007387 */ /* 0x000fe80000100a00 */
[----:B------:R-:W0:Y:S04]  /*2ac0*/  LDS.128 R20, [R3+0x270] ;  /* 0x0002700003147984 */ /* 0x000e280000000c00 */
[----:B--2---:R-:W-:Y:S04]  /*2ad0*/  STL.64 [R1+0x40], R12 ;  /* 0x0000400c01007387 */ /* 0x004fe80000100a00 */
[----:B------:R-:W-:Y:S04]  /*2ae0*/  STL.64 [R1+0x48], R14 ;  /* 0x0000480e01007387 */ /* 0x000fe80000100a00 */
[----:B------:R-:W2:Y:S04]  /*2af0*/  LDS.128 R12, [R3+0x280] ;  /* 0x00028000030c7984 */ /* 0x000ea80000000c00 */
[----:B---3--:R-:W-:Y:S04]  /*2b00*/  STL.64 [R1+0x30], R8 ;  /* 0x0000300801007387 */ /* 0x008fe80000100a00 */
[----:B------:R-:W-:Y:S04]  /*2b10*/  STL.64 [R1+0x38], R10 ;  /* 0x0000380a01007387 */ /* 0x000fe80000100a00 */
[----:B------:R-:W3:Y:S04]  /*2b20*/  LDS.128 R8, [R3+0x290] ;  /* 0x0002900003087984 */ /* 0x000ee80000000c00 */
[----:B-1----:R4:W1:Y:S04]  /*2b30*/  LDS.128 R24, [R3+0x320] ;  /* 0x0003200003187984 */ /* 0x0028680000000c00 */
[----:B------:R4:W1:Y:S04]  /*2b40*/  LDS.128 R28, [R3+0x330] ;  /* 0x00033000031c7984 */ /* 0x0008680000000c00 */
[----:B------:R4:W1:Y:S04]  /*2b50*/  LDS.128 R32, [R3+0x340] ;  /* 0x0003400003207984 */ /* 0x0008680000000c00 */
[----:B0-----:R4:W-:Y:S04]  /*2b60*/  STL.64 [R1+0x20], R20 ;  /* 0x0000201401007387 */ /* 0x0019e80000100a00 */
[----:B------:R4:W-:Y:S04]  /*2b70*/  STL.64 [R1+0x28], R22 ;  /* 0x0000281601007387 */ /* 0x0009e80000100a00 */
[----:B------:R4:W0:Y:S04]  /*2b80*/  LDS.128 R20, [R3+0x310] ;  /* 0x0003100003147984 */ /* 0x0008280000000c00 */
        /* <DEDUP_REMOVED lines=15> */
[----:B--2---:R4:W-:Y:S04]  /*2c80*/  STL.64 [R1+0x10], R12 ;  /* 0x0000100c01007387 */ /* 0x0049e80000100a00 */
[----:B------:R4:W-:Y:S04]  /*2c90*/  STL.64 [R1+0x18], R14 ;  /* 0x0000180e01007387 */ /* 0x0009e80000100a00 */
[----:B---3--:R4:W-:Y:S04]  /*2ca0*/  STL.64 [R1], R8 ;  /* 0x0000000801007387 */ /* 0x0089e80000100a00 */
[----:B-1----:R4:W-:Y:S02]  /*2cb0*/  STL.64 [R1+0x8], R10 ;  /* 0x0000080a01007387 */ /* 0x0029e40000100a00 */
.L_x_906:
[----:B------:R-:W-:Y:S01]  /*2cc0*/  IMAD.SHL.U32 R4, R18, 0x80, RZ ;  /* 0x0000008012047824 */ /* 0x000fe200078e00ff */
[----:B------:R-:W-:Y:S04]  /*2cd0*/  BSSY B0, `(.L_x_907) ;  /* 0x00005df000007945 */ /* 0x000fe80003800000 */
[----:B------:R2:W-:Y:S01]  /*2ce0*/  STL [R1+0x1ac], R4 ;  /* 0x0001ac0401007387 */ /* 0x0005e20000100800 */
[----:B------:R-:W-:Y:S05]  /*2cf0*/  @P0 BRA `(.L_x_908) ;  /* 0x0000005c00700947 */ /* 0x000fea0003800000 */
[-C--:B----4-:R-:W-:Y:S01]  /*2d00*/  IABS R3, R0.reuse ;  /* 0x0000000000037213 */ /* 0x090fe20000000000 */
[----:B------:R-:W3:Y:S01]  /*2d10*/  LDC R8, c[0x0][0x2c0] ;  /* 0x0000b000ff087b82 */ /* 0x000ee20000000800 */
[-C--:B--2---:R-:W-:Y:S01]  /*2d20*/  IMAD R4, R4, R0.reuse, RZ ;  /* 0x0000000004047224 */ /* 0x084fe200078e02ff */
[----:B------:R-:W-:Y:S01]  /*2d30*/  ULDC UR30, c[0x0][0x298] ;  /* 0x0000a600001e7ab9 */ /* 0x000fe20000000800 */
[----:B------:R-:W-:Y:S01]  /*2d40*/  MOV R10, R3 ;  /* 0x00000003000a7202 */ /* 0x000fe20000000f00 */
[----:B------:R-:W-:-:S03]  /*2d50*/  IMAD R3, R17, R0, RZ ;  /* 0x0000000011037224 */ /* 0x000fc600078e02ff */
[----:B------:R-:W2:Y:S01]  /*2d60*/  I2F.RP R9, R10 ;  /* 0x0000000a00097306 */ /* 0x000ea20000209400 */
[----:B------:R-:W-:Y:S07]  /*2d70*/  STL [R1+0x198], R10 ;  /* 0x0001980a01007387 */ /* 0x000fee0000100800 */
[----:B--2---:R-:W2:Y:S02]  /*2d80*/  MUFU.RCP R9, R9 ;  /* 0x0000000900097308 */ /* 0x004ea40000001000 */
[----:B--2---:R-:W-:-:S06]  /*2d90*/  VIADD R6, R9, 0xffffffe ;  /* 0x0ffffffe09067836 */ /* 0x004fcc0000000000 */
[----:B------:R2:W4:Y:S02]  /*2da0*/  F2I.FTZ.U32.TRUNC.NTZ R7, R6 ;  /* 0x0000000600077305 */ /* 0x000524000021f000 */
[----:B--2---:R-:W-:Y:S01]  /*2db0*/  IMAD.MOV.U32 R6, RZ, RZ, RZ ;  /* 0x000000ffff067224 */ /* 0x004fe200078e00ff */
[----:B----4-:R-:W-:-:S05]  /*2dc0*/  IADD3 R11, RZ, -R7, RZ ;  /* 0x80000007ff0b7210 */ /* 0x010fca0007ffe0ff */
[----:B------:R-:W-:-:S04]  /*2dd0*/  IMAD R11, R11, R10, RZ ;  /* 0x0000000a0b0b7224 */ /* 0x000fc800078e02ff */
[----:B------:R-:W-:Y:S01]  /*2de0*/  IMAD.HI.U32 R0, R7, R11, R6 ;  /* 0x0000000b07007227 */ /* 0x000fe200078e0006 */
[----:B------:R-:W-:Y:S02]  /*2df0*/  SHF.R.S32.HI R6, RZ, 0x1f, R3 ;  /* 0x0000001fff067819 */ /* 0x000fe40000011403 */
[----:B------:R-:W-:Y:S02]  /*2e00*/  SHF.R.S32.HI R7, RZ, 0x1f, R4 ;  /* 0x0000001fff077819 */ /* 0x000fe40000011404 */
[----:B------:R3:W-:Y:S02]  /*2e10*/  STL [R1+0x1a8], R0 ;  /* 0x0001a80001007387 */ /* 0x0007e40000100800 */
[----:B---3--:R-:W-:-:S05]  /*2e20*/  IADD3 R0, R8, UR30, RZ ;  /* 0x0000001e08007c10 */ /* 0x008fca000fffe0ff */
[----:B------:R2:W-:Y:S02]  /*2e30*/  STL [R1+0x1b4], R0 ;  /* 0x0001b40001007387 */ /* 0x0005e40000100800 */
.L_x_975:
[----:B---3--:R-:W3:Y:S01]  /*2e40*/  LDL R11, [R1+0x1a8] ;  /* 0x0001a800010b7983 */ /* 0x008ee20000100800 */
[----:B------:R-:W-:Y:S01]  /*2e50*/  ULDC UR30, c[0x0][0x284] ;  /* 0x0000a100001e7ab9 */ /* 0x000fe20000000800 */
[----:B0---4-:R-:W4:Y:S02]  /*2e60*/  S2R R12, SR_CTAID.Y ;  /* 0x00000000000c7919 */ /* 0x011f240000002600 */
[----:B------:R-:W3:Y:S01]  /*2e70*/  LDL R13, [R1+0x198] ;  /* 0x00019800010d7983 */ /* 0x000ee20000100800 */
[----:B--2--5:R-:W-:Y:S01]  /*2e80*/  IMAD.U32 R0, RZ, RZ, UR30 ;  /* 0x0000001eff007e24 */ /* 0x024fe2000f8e00ff */
[----:B------:R-:W-:Y:S02]  /*2e90*/  ULDC.64 UR30, c[0x0][0x2b0] ;  /* 0x0000ac00001e7ab9 */ /* 0x000fe40000000a00 */
[----:B------:R-:W-:Y:S01]  /*2ea0*/  ISETP.NE.U32.AND P0, PT, RZ, UR30, PT ;  /* 0x0000001eff007c0c */ /* 0x000fe2000bf05070 */
[----:B------:R-:W5:Y:S03]  /*2eb0*/  LDL R220, [R1+0x194] ;  /* 0x0001940001dc7983 */ /* 0x000f660000100800 */
[----:B------:R-:W-:-:S13]  /*2ec0*/  ISETP.NE.AND.EX P0, PT, RZ, UR31, PT, P0 ;  /* 0x0000001fff007c0c */ /* 0x000fda000bf05300 */
[----:B------:R-:W-:Y:S01]  /*2ed0*/  @P0 SHF.R.S32.HI R10, RZ, 0x1f, R5 ;  /* 0x0000001fff0a0819 */ /* 0x000fe20000011405 */
[----:B----4-:R-:W-:-:S05]  /*2ee0*/  @P0 IMAD R8, R12, R0, RZ ;  /* 0x000000000c080224 */ /* 0x010fca00078e02ff */
[--C-:B------:R-:W-:Y:S02]  /*2ef0*/  @P0 SHF.R.S32.HI R9, RZ, 0x1f, R8.reuse ;  /* 0x0000001fff090819 */ /* 0x100fe40000011408 */
[----:B------:R-:W-:-:S04]  /*2f00*/  @P0 IADD3 R8, P1, P3, R5, UR30, R8 ;  /* 0x0000001e05080c10 */ /* 0x000fc8000fb3e008 */
[----:B------:R-:W-:Y:S01]  /*2f10*/  @P0 IADD3.X R9, R10, UR31, R9, P1, P3 ;  /* 0x0000001f0a090c10 */ /* 0x000fe20008fe6409 */
[----:B------:R-:W-:-:S05]  /*2f20*/  ULDC.64 UR30, c[0x0][0x258] ;  /* 0x00009600001e7ab9 */ /* 0x000fca0000000a00 */
[----:B------:R2:W4:Y:S01]  /*2f30*/  @P0 LDG.E.U8 R9, desc[UR60][R8.64] ;  /* 0x0000003c08090981 */ /* 0x000522000c1e1100 */
[----:B------:R-:W-:Y:S02]  /*2f40*/  IABS R10, R0 ;  /* 0x00000000000a7213 */ /* 0x000fe40000000000 */
[----:B--2---:R-:W-:Y:S02]  /*2f50*/  IABS R8, R5 ;  /* 0x0000000500087213 */ /* 0x004fe40000000000 */
[----:B------:R-:W-:Y:S01]  /*2f60*/  ISETP.GE.AND P3, PT, R5, RZ, PT ;  /* 0x000000ff0500720c */ /* 0x000fe20003f66270 */
[----:B------:R-:W2:Y:S01]  /*2f70*/  S2R R221, SR_CTAID.X ;  /* 0x0000000000dd7919 */ /* 0x000ea20000002500 */
[----:B------:R-:W-:Y:S01]  /*2f80*/  BSSY B1, `(.L_x_909) ;  /* 0x0000040000017945 */ /* 0x000fe20003800000 */
[----:B---3--:R-:W-:-:S05]  /*2f90*/  IMAD.HI.U32 R11, R11, R8, RZ ;  /* 0x000000080b0b7227 */ /* 0x008fca00078e00ff */
[----:B------:R-:W-:-:S05]  /*2fa0*/  IADD3 R11, -R11, RZ, RZ ;  /* 0x000000ff0b0b7210 */ /* 0x000fca0007ffe1ff */
[----:B------:R-:W-:-:S05]  /*2fb0*/  IMAD R8, R10, R11, R8 ;  /* 0x0000000b0a087224 */ /* 0x000fca00078e0208 */
[----:B------:R-:W-:-:S13]  /*2fc0*/  ISETP.GT.U32.AND P1, PT, R13, R8, PT ;  /* 0x000000080d00720c */ /* 0x000fda0003f24070 */
[----:B------:R-:W-:-:S05]  /*2fd0*/  @!P1 IMAD.IADD R8, R8, 0x1, -R10 ;  /* 0x0000000108089824 */ /* 0x000fca00078e0a0a */
[----:B------:R-:W-:-:S13]  /*2fe0*/  ISETP.GT.U32.AND P1, PT, R13, R8, PT ;  /* 0x000000080d00720c */ /* 0x000fda0003f24070 */
[----:B------:R-:W-:Y:S02]  /*2ff0*/  @!P1 IADD3 R8, R8, -R10, RZ ;  /* 0x8000000a08089210 */ /* 0x000fe40007ffe0ff */
[----:B------:R-:W-:-:S03]  /*3000*/  ISETP.NE.AND P1, PT, R0, RZ, PT ;  /* 0x000000ff0000720c */ /* 0x000fc60003f25270 */
[----:B------:R-:W-:Y:S01]  /*3010*/  @!P3 IMAD.MOV R8, RZ, RZ, -R8 ;  /* 0x000000ffff08b224 */ /* 0x000fe200078e0a08 */
[----:B----4-:R-:W-:Y:S01]  /*3020*/  ISETP.NE.AND P0, PT, R9, RZ, P0 ;  /* 0x000000ff0900720c */ /* 0x010fe20000705270 */
[----:B------:R-:W-:-:S08]  /*3030*/  IMAD R9, R12, R0, RZ ;  /* 0x000000000c097224 */ /* 0x000fd000078e02ff */
[----:B------:R-:W-:-:S04]  /*3040*/  @!P1 LOP3.LUT R8, RZ, R0, RZ, 0x33, !PT ;  /* 0x00000000ff089212 */ /* 0x000fc800078e33ff */
[----:B------:R-:W-:Y:S02]  /*3050*/  IADD3 R11, P1, R8, R9, RZ ;  /* 0x00000009080b7210 */ /* 0x000fe40007f3e0ff */
[----:B------:R-:W-:Y:S02]  /*3060*/  SHF.R.S32.HI R12, RZ, 0x1f, R8 ;  /* 0x0000001fff0c7819 */ /* 0x000fe40000011408 */
[----:B------:R-:W-:Y:S01]  /*3070*/  LEA R10, P3, R11, UR30, 0x2 ;  /* 0x0000001e0b0a7c11 */ /* 0x000fe2000f8610ff */
[----:B------:R-:W-:Y:S01]  /*3080*/  UIADD3 UR30, UR37, -0x1, URZ ;  /* 0xffffffff251e7890 */ /* 0x000fe2000fffe03f */
[----:B------:R-:W-:-:S05]  /*3090*/  LEA.HI.X.SX32 R9, R9, R12, 0x1, P1 ;  /* 0x0000000c09097211 */ /* 0x000fca00008f0eff */
[----:B------:R-:W-:Y:S02]  /*30a0*/  ISETP.GE.AND P1, PT, R5, UR30, PT ;  /* 0x0000001e05007c0c */ /* 0x000fe4000bf26270 */
[----:B------:R-:W-:-:S11]  /*30b0*/  LEA.HI.X R11, R11, UR31, R9, 0x2, P3 ;  /* 0x0000001f0b0b7c11 */ /* 0x000fd600098f1409 */
[----:B--2---:R-:W-:Y:S05]  /*30c0*/  @P1 BRA `(.L_x_910) ;  /* 0x0000000000ac1947 */ /* 0x004fea0003800000 */
[----:B------:R-:W2:Y:S01]  /*30d0*/  LDG.E R9, desc[UR60][R10.64] ;  /* 0x0000003c0a097981 */ /* 0x000ea2000c1e1900 */
[----:B------:R-:W2:Y:S01]  /*30e0*/  LDC R15, c[0x0][0x288] ;  /* 0x0000a200ff0f7b82 */ /* 0x000ea20000000800 */
[----:B------:R-:W-:Y:S02]  /*30f0*/  ULDC UR30, c[0x0][0x29c] ;  /* 0x0000a700001e7ab9 */ /* 0x000fe40000000800 */
[----:B------:R-:W-:-:S03]  /*3100*/  UISETP.NE.AND UP0, UPT, UR30, URZ, UPT ;  /* 0x0000003f1e00728c */ /* 0x000fc6000bf05270 */
[----:B------:R-:W-:Y:S01]  /*3110*/  ULDC.64 UR30, c[0x0][0x248] ;  /* 0x00009200001e7ab9 */ /* 0x000fe20000000a00 */
[----:B--2---:R-:W-:-:S05]  /*3120*/  IMAD R9, R9, R15, RZ ;  /* 0x0000000f09097224 */ /* 0x004fca00078e02ff */
[----:B------:R-:W-:Y:S01]  /*3130*/  SHF.L.U32 R14, R9, 0x7, RZ ;  /* 0x00000007090e7819 */ /* 0x000fe200000006ff */
[----:B------:R-:W-:-:S04]  /*3140*/  IMAD.SHL.U32 R9, R8, 0x4, RZ ;  /* 0x0000000408097824 */ /* 0x000fc800078e00ff */
[----:B------:R-:W-:-:S05]  /*3150*/  IMAD R14, R14, R0, R9 ;  /* 0x000000000e0e7224 */ /* 0x000fca00078e0209 */
[----:B------:R-:W-:-:S04]  /*3160*/  IADD3 R13, P2, R4, R14, RZ ;  /* 0x0000000e040d7210 */ /* 0x000fc80007f5e0ff */
[----:B------:R-:W-:Y:S02]  /*3170*/  LEA.HI.X.SX32 R14, R14, R7, 0x1, P2 ;  /* 0x000000070e0e7211 */ /* 0x000fe400010f0eff */
[----:B------:R-:W-:-:S04]  /*3180*/  LEA R12, P2, R13, UR30, 0x2 ;  /* 0x0000001e0d0c7c11 */ /* 0x000fc8000f8410ff */
[----:B------:R-:W-:-:S05]  /*3190*/  LEA.HI.X R13, R13, UR31, R14, 0x2, P2 ;  /* 0x0000001f0d0d7c11 */ /* 0x000fca00090f140e */
[----:B------:R2:W5:Y:S01]  /*31a0*/  LDG.E.128 R96, desc[UR60][R12.64] ;  /* 0x0000003c0c607981 */ /* 0x000562000c1e1d00 */
[----:B------:R-:W-:-:S13]  /*31b0*/  PLOP3.LUT P2, PT, PT, PT, UP0, 0x80, 0x0 ;  /* 0x000000000000781c */ /* 0x000fda0003f4f008 */
[----:B--2---:R-:W-:Y:S05]  /*31c0*/  @P2 BRA `(.L_x_910) ;  /* 0x00000000006c2947 */ /* 0x004fea0003800000 */
[----:B------:R2:W-:Y:S04]  /*31d0*/  STL [R1+0x1bc], R4 ;  /* 0x0001bc0401007387 */ /* 0x0005e80000100800 */
[----:B--2---:R-:W2:Y:S04]  /*31e0*/  LDL R4, [R1+0x50] ;  /* 0x0000500001047983 */ /* 0x004ea80000100800 */
[----:B------:R3:W-:Y:S01]  /*31f0*/  STL [R1+0x1b8], R0 ;  /* 0x0001b80001007387 */ /* 0x0007e20000100800 */
[----:B------:R-:W-:-:S03]  /*3200*/  LOP3.LUT P4, RZ, R2, 0x10, RZ, 0xc0, !PT ;  /* 0x0000001002ff7812 */ /* 0x000fc6000788c0ff */
[----:B------:R-:W4:Y:S04]  /*3210*/  LDL R223, [R1+0x58] ;  /* 0x0000580001df7983 */ /* 0x000f280000100800 */
[----:B------:R-:W4:Y:S04]  /*3220*/  LDL R222, [R1+0x5c] ;  /* 0x00005c0001de7983 */ /* 0x000f280000100800 */
[----:B---3--:R-:W3:Y:S02]  /*3230*/  LDL R0, [R1+0x54] ;  /* 0x0000540001007983 */ /* 0x008ee40000100800 */
[----:B------:R-:W0:Y:S01]  /*3240*/  @P4 LDC.64 R12, c[0x0][0x2e0] ;  /* 0x0000b800ff0c4b82 */ /* 0x000e220000000a00 */
[----:B-----5:R-:W-:-:S05]  /*3250*/  @P4 IMAD R14, R220, R15, R221 ;  /* 0x0000000fdc0e4224 */ /* 0x020fca00078e02dd */
[----:B------:R-:W-:-:S05]  /*3260*/  @P4 SHF.L.U32 R14, R14, 0x7, RZ ;  /* 0x000000070e0e4819 */ /* 0x000fca00000006ff */
[----:B0-----:R-:W-:-:S06]  /*3270*/  @P4 IMAD.WIDE R12, R14, 0x4, R12 ;  /* 0x000000040e0c4825 */ /* 0x001fcc00078e020c */
[----:B------:R-:W4:Y:S01]  /*3280*/  @P4 LDG.E.128 R12, desc[UR60][R12.64] ;  /* 0x0000003c0c0c4981 */ /* 0x000f22000c1e1d00 */
[----:B--2---:R-:W-:-:S03]  /*3290*/  FADD.FTZ R96, R4, R96 ;  /* 0x0000006004607221 */ /* 0x004fc60000010000 */
[----:B------:R2:W5:Y:S01]  /*32a0*/  LDL.LU R4, [R1+0x1bc] ;  /* 0x0001bc0001047983 */ /* 0x0005620000300800 */
[----:B---3--:R-:W-:-:S03]  /*32b0*/  FADD.FTZ R97, R0, R97 ;  /* 0x0000006100617221 */ /* 0x008fc60000010000 */
[----:B------:R2:W5:Y:S01]  /*32c0*/  LDL.LU R0, [R1+0x1b8] ;  /* 0x0001b80001007983 */ /* 0x0005620000300800 */
[----:B----4-:R-:W-:Y:S01]  /*32d0*/  FADD.FTZ R98, R223, R98 ;  /* 0x00000062df627221 */ /* 0x010fe20000010000 */
[----:B------:R-:W-:Y:S01]  /*32e0*/  FADD.FTZ R99, R222, R99 ;  /* 0x00000063de637221 */ /* 0x000fe20000010000 */
[----:B------:R-:W-:Y:S01]  /*32f0*/  @P4 FMUL.FTZ R97, R97, R13 ;  /* 0x0000000d61614220 */ /* 0x000fe20000410000 */
[----:B------:R-:W-:Y:S01]  /*3300*/  IADD3 R13, P3, R3, R9, RZ ;  /* 0x00000009030d7210 */ /* 0x000fe20007f7e0ff */
[----:B------:R-:W-:-:S03]  /*3310*/  @P4 FMUL.FTZ R96, R96, R12 ;  /* 0x0000000c60604220 */ /* 0x000fc60000410000 */
[----:B------:R-:W-:Y:S02]  /*3320*/  LEA.HI.X.SX32 R9, R9, R6, 0x1, P3 ;  /* 0x0000000609097211 */ /* 0x000fe400018f0eff */
[----:B------:R-:W-:Y:S01]  /*3330*/  LEA R12, P3, R13, UR30, 0x2 ;  /* 0x0000001e0d0c7c11 */ /* 0x000fe2000f8610ff */
[----:B------:R-:W-:Y:S01]  /*3340*/  @P4 FMUL.FTZ R98, R98, R14 ;  /* 0x0000000e62624220 */ /* 0x000fe20000410000 */
[----:B------:R-:W-:Y:S02]  /*3350*/  @P4 FMUL.FTZ R99, R99, R15 ;  /* 0x0000000f63634220 */ /* 0x000fe40000410000 */
[----:B------:R-:W-:-:S05]  /*3360*/  LEA.HI.X R13, R13, UR31, R9, 0x2, P3 ;  /* 0x0000001f0d0d7c11 */ /* 0x000fca00098f1409 */
[----:B------:R2:W-:Y:S04]  /*3370*/  STG.E.128 desc[UR60][R12.64], R96 ;  /* 0x000000600c007986 */ /* 0x0005e8000c101d3c */
.L_x_910:
[----:B------:R-:W-:Y:S05]  /*3380*/  BSYNC B1 ;  /* 0x0000000000017941 */ /* 0x000fea0003800000 */
.L_x_909:
[----:B------:R-:W3:Y:S01]  /*3390*/  LDC R14, c[0x0][0x288] ;  /* 0x0000a200ff0e7b82 */ /* 0x000ee20000000800 */
[----:B------:R-:W-:Y:S07]  /*33a0*/  BSSY B1, `(.L_x_911) ;  /* 0x000002d000017945 */ /* 0x000fee0003800000 */
[----:B--2---:R-:W2:Y:S01]  /*33b0*/  LDC.64 R12, c[0x0][0x2e0] ;  /* 0x0000b800ff0c7b82 */ /* 0x004ea20000000a00 */
[----:B---3-5:R-:W-:-:S05]  /*33c0*/  IMAD R9, R220, R14, R221 ;  /* 0x0000000edc097224 */ /* 0x028fca00078e02dd */
[----:B------:R-:W-:-:S05]  /*33d0*/  LEA R9, R9, 0x4, 0x7 ;  /* 0x0000000409097811 */ /* 0x000fca00078e38ff */
[----:B--2---:R-:W-:Y:S01]  /*33e0*/  IMAD.WIDE R12, R9, 0x4, R12 ;  /* 0x00000004090c7825 */ /* 0x004fe200078e020c */
[----:B------:R-:W-:Y:S06]  /*33f0*/  @P1 BRA `(.L_x_912) ;  /* 0x00000000009c1947 */ /* 0x000fec0003800000 */
[----:B------:R-:W2:Y:S01]  /*3400*/  LDG.E R9, desc[UR60][R10.64] ;  /* 0x0000003c0a097981 */ /* 0x000ea2000c1e1900 */
[----:B------:R-:W-:Y:S02]  /*3410*/  ULDC UR30, c[0x0][0x29c] ;  /* 0x0000a700001e7ab9 */ /* 0x000fe40000000800 */
[----:B------:R-:W-:-:S03]  /*3420*/  UISETP.NE.AND UP0, UPT, UR30, URZ, UPT ;  /* 0x0000003f1e00728c */ /* 0x000fc6000bf05270 */
[----:B------:R-:W-:Y:S01]  /*3430*/  ULDC.64 UR30, c[0x0][0x248] ;  /* 0x00009200001e7ab9 */ /* 0x000fe20000000a00 */
[----:B--2---:R-:W-:Y:S02]  /*3440*/  IMAD R14, R9, R14, RZ ;  /* 0x0000000e090e7224 */ /* 0x004fe400078e02ff */
[----:B------:R-:W-:Y:S02]  /*3450*/  IMAD.IADD R9, R8, 0x1, R0 ;  /* 0x0000000108097824 */ /* 0x000fe400078e0200 */
[----:B------:R-:W-:-:S03]  /*3460*/  IMAD.SHL.U32 R14, R14, 0x80, RZ ;  /* 0x000000800e0e7824 */ /* 0x000fc600078e00ff */
[----:B------:R-:W-:-:S05]  /*3470*/  SHF.L.U32 R9, R9, 0x2, RZ ;  /* 0x0000000209097819 */ /* 0x000fca00000006ff */
        /* <DEDUP_REMOVED lines=14> */
[----:B---3--:R-:W3:Y:S04]  /*3560*/  LDL R0, [R1+0x44] ;  /* 0x0000440001007983 */ /* 0x008ee80000100800 */
[----:B------:R-:W4:Y:S01]  /*3570*/  @P4 LDG.E.128 R220, desc[UR60][R12.64] ;  /* 0x0000003c0cdc4981 */ /* 0x000f22000c1e1d00 */
[----:B--2--5:R-:W-:-:S03]  /*3580*/  FADD.FTZ R100, R4, R100 ;  /* 0x0000006404647221 */ /* 0x024fc60000010000 */
[----:B------:R2:W5:Y:S01]  /*3590*/  LDL.LU R4, [R1+0x1bc] ;  /* 0x0001bc0001047983 */ /* 0x0005620000300800 */
[----:B---3--:R-:W-:-:S03]  /*35a0*/  FADD.FTZ R101, R0, R101 ;  /* 0x0000006500657221 */ /* 0x008fc60000010000 */
[----:B------:R2:W5:Y:S01]  /*35b0*/  LDL.LU R0, [R1+0x1b8] ;  /* 0x0001b80001007983 */ /* 0x0005620000300800 */
[----:B----4-:R-:W-:Y:S01]  /*35c0*/  FADD.FTZ R102, R15, R102 ;  /* 0x000000660f667221 */ /* 0x010fe20000010000 */
[----:B------:R-:W-:Y:S01]  /*35d0*/  IADD3 R15, P3, R3, R9, RZ ;  /* 0x00000009030f7210 */ /* 0x000fe20007f7e0ff */
[----:B------:R-:W-:-:S03]  /*35e0*/  FADD.FTZ R103, R14, R103 ;  /* 0x000000670e677221 */ /* 0x000fc60000010000 */
[----:B------:R-:W-:Y:S02]  /*35f0*/  LEA.HI.X.SX32 R9, R9, R6, 0x1, P3 ;  /* 0x0000000609097211 */ /* 0x000fe400018f0eff */
[----:B------:R-:W-:Y:S01]  /*3600*/  LEA R14, P3, R15, UR30, 0x2 ;  /* 0x0000001e0f0e7c11 */ /* 0x000fe2000f8610ff */
[----:B------:R-:W-:Y:S01]  /*3610*/  @P4 FMUL.FTZ R100, R100, R220 ;  /* 0x000000dc64644220 */ /* 0x000fe20000410000 */
[----:B------:R-:W-:Y:S01]  /*3620*/  @P4 FMUL.FTZ R101, R101, R221 ;  /* 0x000000dd65654220 */ /* 0x000fe20000410000 */
[----:B------:R-:W-:Y:S01]  /*3630*/  @P4 FMUL.FTZ R102, R102, R222 ;  /* 0x000000de66664220 */ /* 0x000fe20000410000 */
[----:B------:R-:W-:Y:S01]  /*3640*/  LEA.HI.X R15, R15, UR31, R9, 0x2, P3 ;  /* 0x0000001f0f0f7c11 */ /* 0x000fe200098f1409 */
[----:B------:R-:W-:-:S05]  /*3650*/  @P4 FMUL.FTZ R103, R103, R223 ;  /* 0x000000df67674220 */ /* 0x000fca0000410000 */
[----:B------:R2:W-:Y:S03]  /*3660*/  STG.E.128 desc[UR60][R14.64], R100 ;  /* 0x000000640e007986 */ /* 0x0005e6000c101d3c */
.L_x_912:
[----:B------:R-:W-:Y:S05]  /*3670*/  BSYNC B1 ;  /* 0x0000000000017941 */ /* 0x000fea0003800000 */
.L_x_911:
[----:B------:R-:W-:Y:S04]  /*3680*/  BSSY B1, `(.L_x_913) ;  /* 0x000002a000017945 */ /* 0x000fe80003800000 */
[----:B------:R-:W-:Y:S05]  /*3690*/  @P1 BRA `(.L_x_914) ;  /* 0x0000000000a01947 */ /* 0x000fea0003800000 */
[----:B------:R-:W3:Y:S01]  /*36a0*/  LDG.E R9, desc[UR60][R10.64] ;  /* 0x0000003c0a097981 */ /* 0x000ee2000c1e1900 */
[----:B--2---:R-:W3:Y:S01]  /*36b0*/  LDC R14, c[0x0][0x288] ;  /* 0x0000a200ff0e7b82 */ /* 0x004ee20000000800 */
[----:B------:R-:W-:Y:S02]  /*36c0*/  ULDC UR30, c[0x0][0x29c] ;  /* 0x0000a700001e7ab9 */ /* 0x000fe40000000800 */
[----:B------:R-:W-:-:S03]  /*36d0*/  UISETP.NE.AND UP0, UPT, UR30, URZ, UPT ;  /* 0x0000003f1e00728c */ /* 0x000fc6000bf05270 */
[----:B------:R-:W-:Y:S01]  /*36e0*/  ULDC.64 UR30, c[0x0][0x248] ;  /* 0x00009200001e7ab9 */ /* 0x000fe20000000a00 */
[----:B---3--:R-:W-:Y:S01]  /*36f0*/  IMAD R14, R9, R14, RZ ;  /* 0x0000000e090e7224 */ /* 0x008fe200078e02ff */
[----:B-----5:R-:W-:-:S04]  /*3700*/  LEA R9, R0, R8, 0x1 ;  /* 0x0000000800097211 */ /* 0x020fc800078e08ff */
        /* <DEDUP_REMOVED lines=9> */
[----:B---3--:R-:W-:Y:S05]  /*37a0*/  @P2 BRA `(.L_x_914) ;  /* 0x00000000005c2947 */ /* 0x008fea0003800000 */
        /* <DEDUP_REMOVED lines=23> */
.L_x_914:
[----:B------:R-:W-:Y:S05]  /*3920*/  BSYNC B1 ;  /* 0x0000000000017941 */ /* 0x000fea0003800000 */
.L_x_913:
[----:B------:R-:W-:Y:S04]  /*3930*/  BSSY B1, `(.L_x_915) ;  /* 0x000002a000017945 */ /* 0x000fe80003800000 */
[----:B------:R-:W-:Y:S05]  /*3940*/  @P1 BRA `(.L_x_916) ;  /* 0x0000000000a01947 */ /* 0x000fea0003800000 */
[----:B------:R-:W3:Y:S01]  /*3950*/  LDG.E R9, desc[UR60][R10.64] ;  /* 0x0000003c0a097981 */ /* 0x000ee2000c1e1900 */
[----:B--2---:R-:W3:Y:S01]  /*3960*/  LDC R14, c[0x0][0x288] ;  /* 0x0000a200ff0e7b82 */ /* 0x004ee20000000800 */
[----:B------:R-:W-:Y:S02]  /*3970*/  ULDC UR30, c[0x0][0x29c] ;  /* 0x0000a700001e7ab9 */ /* 0x000fe40000000800 */
[----:B------:R-:W-:-:S03]  /*3980*/  UISETP.NE.AND UP0, UPT, UR30, URZ, UPT ;  /* 0x0000003f1e00728c */ /* 0x000fc6000bf05270 */
[----:B------:R-:W-:Y:S01]  /*3990*/  ULDC.64 UR30, c[0x0][0x248] ;  /* 0x00009200001e7ab9 */ /* 0x000fe20000000a00 */
[----:B---3--:R-:W-:Y:S02]  /*39a0*/  IMAD R14, R9, R14, RZ ;  /* 0x0000000e090e7224 */ /* 0x008fe400078e02ff */
[----:B-----5:R-:W-:-:S03]  /*39b0*/  IMAD R9, R0, 0x3, R8 ;  /* 0x0000000300097824 */ /* 0x020fc600078e0208 */
        /* <DEDUP_REMOVED lines=33> */
.L_x_916:
[----:B------:R-:W-:Y:S05]  /*3bd0*/  BSYNC B1 ;  /* 0x0000000000017941 */ /* 0x000fea0003800000 */
.L_x_915:
        /* <DEDUP_REMOVED lines=8> */
[----:B-----5:R-:W-:Y:S02]  /*3c60*/  IMAD R9, R0, 0x4, R8 ;  /* 0x0000000400097824 */ /* 0x020fe400078e0208 */
        /* <DEDUP_REMOVED lines=33> */
.L_x_918:
[----:B------:R-:W-:Y:S05]  /*3e80*/  BSYNC B1 ;  /* 0x0000000000017941 */ /* 0x000fea0003800000 */
.L_x_917:
        /* <DEDUP_REMOVED lines=20> */
[----:B--2---:R-:W2:Y:S04]  /*3fd0*/  LDL R4, [R1] ;  /* 0x0000000001047983 */ /* 0x004ea80000100800 */
        /* <DEDUP_REMOVED lines=21> */
.L_x_920:
[----:B------:R-:W-:Y:S05]  /*4130*/  BSYNC B1 ;  /* 0x0000000000017941 */ /* 0x000fea0003800000 */
.L_x_919:
        /* <DEDUP_REMOVED lines=19> */
[----:B------:R-:W-:-:S13]  /*4270*/  LOP3.LUT P4, RZ, R2, 0x10, RZ, 0xc0, !PT ;  /* 0x0000001002ff7812 */ /* 0x000fda000788c0ff */
[----:B------:R-:W2:Y:S01]  /*4280*/  @P4 LDG.E.128 R220, desc[UR60][R12.64+0x50] ;  /* 0x0000503c0cdc4981 */ /* 0x000ea2000c1e1d00 */
[----:B------:R-:W-:Y:S01]  /*4290*/  IADD3 R15, P3, R3, R9, RZ ;  /* 0x00000009030f7210 */ /* 0x000fe20007f7e0ff */
[----:B-----5:R-:W-:Y:S01]  /*42a0*/  FADD.FTZ R116, R248, R116 ;  /* 0x00000074f8747221 */ /* 0x020fe20000010000 */
[----:B------:R-:W-:Y:S01]  /*42b0*/  FADD.FTZ R117, R249, R117 ;  /* 0x00000075f9757221 */ /* 0x000fe20000010000 */
[----:B------:R-:W-:Y:S01]  /*42c0*/  FADD.FTZ R118, R250, R118 ;  /* 0x00000076fa767221 */ /* 0x000fe20000010000 */
[----:B------:R-:W-:Y:S01]  /*42d0*/  LEA.HI.X.SX32 R9, R9, R6, 0x1, P3 ;  /* 0x0000000609097211 */ /* 0x000fe200018f0eff */
[----:B------:R-:W-:Y:S01]  /*42e0*/  FADD.FTZ R119, R251, R119 ;  /* 0x00000077fb777221 */ /* 0x000fe20000010000 */
[----:B------:R-:W-:-:S04]  /*42f0*/  LEA R14, P3, R15, UR30, 0x2 ;  /* 0x0000001e0f0e7c11 */ /* 0x000fc8000f8610ff */
[----:B------:R-:W-:Y:S01]  /*4300*/  LEA.HI.X R15, R15, UR31, R9, 0x2, P3 ;  /* 0x0000001f0f0f7c11 */ /* 0x000fe200098f1409 */
[----:B--2---:R-:W-:Y:S01]  /*4310*/  @P4 FMUL.FTZ R116, R116, R220 ;  /* 0x000000dc74744220 */ /* 0x004fe20000410000 */
[----:B------:R-:W-:Y:S01]  /*4320*/  @P4 FMUL.FTZ R117, R117, R221 ;  /* 0x000000dd75754220 */ /* 0x000fe20000410000 */
[----:B------:R-:W-:Y:S01]  /*4330*/  @P4 FMUL.FTZ R118, R118, R222 ;  /* 0x000000de76764220 */ /* 0x000fe20000410000 */
[----:B------:R-:W-:-:S05]  /*4340*/  @P4 FMUL.FTZ R119, R119, R223 ;  /* 0x000000df77774220 */ /* 0x000fca0000410000 */
[----:B------:R3:W-:Y:S02]  /*4350*/  STG.E.128 desc[UR60][R14.64], R116 ;  /* 0x000000740e007986 */ /* 0x0007e4000c101d3c */
.L_x_922:
[----:B------:R-:W-:Y:S05]  /*4360*/  BSYNC B1 ;  /* 0x0000000000017941 */ /* 0x000fea0003800000 */
.L_x_921:
[----:B------:R-:W-:Y:S04]  /*4370*/  BSSY B1, `(.L_x_923) ;  /* 0x0000022000017945 */ /* 0x000fe80003800000 */
[----:B------:R-:W-:Y:S05]  /*4380*/  @P1 BRA `(.L_x_924) ;  /* 0x0000000000801947 */ /* 0x000fea0003800000 */
[----:B------:R-:W4:Y:S01]  /*4390*/  LDG.E R9, desc[UR60][R10.64] ;  /* 0x0000003c0a097981 */ /* 0x000f22000c1e1900 */
[----:B--23--:R-:W4:Y:S01]  /*43a0*/  LDC R14, c[0x0][0x288] ;  /* 0x0000a200ff0e7b82 */ /* 0x00cf220000000800 */
[----:B------:R-:W-:Y:S02]  /*43b0*/  ULDC UR30, c[0x0][0x29c] ;  /* 0x0000a700001e7ab9 */ /* 0x000fe40000000800 */
[----:B------:R-:W-:-:S03]  /*43c0*/  UISETP.NE.AND UP0, UPT, UR30, URZ, UPT ;  /* 0x0000003f1e00728c */ /* 0x000fc6000bf05270 */
[----:B------:R-:W-:Y:S01]  /*43d0*/  ULDC.64 UR30, c[0x0][0x248] ;  /* 0x00009200001e7ab9 */ /* 0x000fe20000000a00 */
[----:B----4-:R-:W-:Y:S02]  /*43e0*/  IMAD R14, R9, R14, RZ ;  /* 0x0000000e090e7224 */ /* 0x010fe400078e02ff */
        /* <DEDUP_REMOVED lines=10> */
[----:B----4-:R-:W-:Y:S05]  /*4490*/  @P2 BRA `(.L_x_924) ;  /* 0x00000000003c2947 */ /* 0x010fea0003800000 */
        /* <DEDUP_REMOVED lines=15> */
.L_x_924:
[----:B------:R-:W-:Y:S05]  /*4590*/  BSYNC B1 ;  /* 0x0000000000017941 */ /* 0x000fea0003800000 */
.L_x_923:
[----:B------:R-:W-:Y:S04]  /*45a0*/  BSSY B1, `(.L_x_925) ;  /* 0x0000022000017945 */ /* 0x000fe80003800000 */
[----:B------:R-:W-:Y:S05]  /*45b0*/  @P1 BRA `(.L_x_926) ;  /* 0x0000000000801947 */ /* 0x000fea0003800000 */
[----:B------:R-:W2:Y:S02]  /*45c0*/  LDG.E R9, desc[UR60][R10.64] ;  /* 0x0000003c0a097981 */ /* 0x000ea4000c1e1900 */
[----:B--234-:R-:W2:Y:S01]  /*45d0*/  LDC R14, c[0x0][0x288] ;  /* 0x0000a200ff0e7b82 */ /* 0x01cea20000000800 */
[----:B------:R-:W-:Y:S02]  /*45e0*/  ULDC UR30, c[0x0][0x29c] ;  /* 0x0000a700001e7ab9 */ /* 0x000fe40000000800 */
[----:B------:R-:W-:-:S03]  /*45f0*/  UISETP.NE.AND UP0, UPT, UR30, URZ, UPT ;  /* 0x0000003f1e00728c */ /* 0x000fc6000bf05270 */
[----:B------:R-:W-:Y:S01]  /*4600*/  ULDC.64 UR30, c[0x0][0x248] ;  /* 0x00009200001e7ab9 */ /* 0x000fe20000000a00 */
[----:B--2---:R-:W-:Y:S01]  /*4610*/  IMAD R14, R9, R14, RZ ;  /* 0x0000000e090e7224 */ /* 0x004fe200078e02ff */
        /* <DEDUP_REMOVED lines=26> */
.L_x_926:
[----:B------:R-:W-:Y:S05]  /*47c0*/  BSYNC B1 ;  /* 0x0000000000017941 */ /* 0x000fea0003800000 */
.L_x_925:
[----:B------:R-:W-:Y:S04]  /*47d0*/  BSSY B1, `(.L_x_927) ;  /* 0x0000022000017945 */ /* 0x000fe80003800000 */
[----:B------:R-:W-:Y:S05]  /*47e0*/  @P1 BRA `(.L_x_928) ;  /* 0x0000000000801947 */ /* 0x000fea0003800000 */
[----:B------:R-:W2:Y:S02]  /*47f0*/  LDG.E R9, desc[UR60][R10.64] ;  /* 0x0000003c0a097981 */ /* 0x000ea4000c1e1900 */
[----:B--234-:R-:W2:Y:S01]  /*4800*/  LDC R14, c[0x0][0x288] ;  /* 0x0000a200ff0e7b82 */ /* 0x01cea20000000800 */
[----:B------:R-:W-:Y:S02]  /*4810*/  ULDC UR30, c[0x0][0x29c] ;  /* 0x0000a700001e7ab9 */ /* 0x000fe40000000800 */
[----:B------:R-:W-:-:S03]  /*4820*/  UISETP.NE.AND UP0, UPT, UR30, URZ, UPT ;  /* 0x0000003f1e00728c */ /* 0x000fc6000bf05270 */
[----:B------:R-:W-:Y:S01]  /*4830*/  ULDC.64 UR30, c[0x0][0x248] ;  /* 0x00009200001e7ab9 */ /* 0x000fe20000000a00 */
[----:B--2---:R-:W-:Y:S02]  /*4840*/  IMAD R14, R9, R14, RZ ;  /* 0x0000000e090e7224 */ /* 0x004fe400078e02ff */
        /* <DEDUP_REMOVED lines=26> */
.L_x_928:
[----:B------:R-:W-:Y:S05]  /*49f0*/  BSYNC B1 ;  /* 0x0000000000017941 */ /* 0x000fea0003800000 */
.L_x_927:
        /* <DEDUP_REMOVED lines=34> */
.L_x_930:
[----:B------:R-:W-:Y:S05]  /*4c20*/  BSYNC B1 ;  /* 0x0000000000017941 */ /* 0x000fea0003800000 */
.L_x_929:
        /* <DEDUP_REMOVED lines=34> */
.L_x_932:
[----:B------:R-:W-:Y:S05]  /*4e50*/  BSYNC B1 ;  /* 0x0000000000017941 */ /* 0x000fea0003800000 */
.L_x_931:
        /* <DEDUP_REMOVED lines=34> */
.L_x_934:
[----:B------:R-:W-:Y:S05]  /*5080*/  BSYNC B1 ;  /* 0x0000000000017941 */ /* 0x000fea0003800000 */
.L_x_933:
        /* <DEDUP_REMOVED lines=22> */
[----:B0----5:R-:W-:Y:S01]  /*51f0*/  FADD.FTZ R144, R20, R144 ;  /* 0x0000009014907221 */ /* 0x021fe20000010000 */
        /* <DEDUP_REMOVED lines=11> */
.L_x_936:
[----:B------:R-:W-:Y:S05]  /*52b0*/  BSYNC B1 ;  /* 0x0000000000017941 */ /* 0x000fea0003800000 */
.L_x_935:
[----:B------:R-:W-:Y:S04]  /*52c0*/  BSSY B1, `(.L_x_937) ;  /* 0x0000022000017945 */ /* 0x000fe80003800000 */
[----:B------:R-:W-:Y:S05]  /*52d0*/  @P1 BRA `(.L_x_938) ;  /* 0x0000000000801947 */ /* 0x000fea0003800000 */
[----:B------:R-:W2:Y:S02]  /*52e0*/  LDG.E R9, desc[UR60][R10.64] ;  /* 0x0000003c0a097981 */ /* 0x000ea4000c1e1900 */
[----:B0-234-:R-:W0:Y:S01]  /*52f0*/  LDC R14, c[0x0][0x288] ;  /* 0x0000a200ff0e7b82 */ /* 0x01de220000000800 */
[----:B------:R-:W-:Y:S02]  /*5300*/  ULDC UR30, c[0x0][0x29c] ;  /* 0x0000a700001e7ab9 */ /* 0x000fe40000000800 */
[----:B------:R-:W-:-:S03]  /*5310*/  UISETP.NE.AND UP0, UPT, UR30, URZ, UPT ;  /* 0x0000003f1e00728c */ /* 0x000fc6000bf05270 */
[----:B------:R-:W-:Y:S01]  /*5320*/  ULDC.64 UR30, c[0x0][0x248] ;  /* 0x00009200001e7ab9 */ /* 0x000fe20000000a00 */
[----:B0-----:R-:W-:Y:S02]  /*5330*/  IMAD R14, R9, R14, RZ ;  /* 0x0000000e090e7224 */ /* 0x001fe400078e02ff */
        /* <DEDUP_REMOVED lines=10> */
[----:B0-----:R-:W-:Y:S05]  /*53e0*/  @P2 BRA `(.L_x_938) ;  /* 0x00000000003c2947 */ /* 0x001fea0003800000 */
        /* <DEDUP_REMOVED lines=15> */
.L_x_938:
[----:B------:R-:W-:Y:S05]  /*54e0*/  BSYNC B1 ;  /* 0x0000000000017941 */ /* 0x000fea0003800000 */
.L_x_937:
        /* <DEDUP_REMOVED lines=34> */
.L_x_940:
[----:B------:R-:W-:Y:S05]  /*5710*/  BSYNC B1 ;  /* 0x0000000000017941 */ /* 0x000fea0003800000 */
.L_x_939:
        /* <DEDUP_REMOVED lines=34> */
.L_x_942:
[----:B------:R-:W-:Y:S05]  /*5940*/  BSYNC B1 ;  /* 0x0000000000017941 */ /* 0x000fea0003800000 */
.L_x_941:
        /* <DEDUP_REMOVED lines=34> */
.L_x_944:
[----:B------:R-:W-:Y:S05]  /*5b70*/  BSYNC B1 ;  /* 0x0000000000017941 */ /* 0x000fea0003800000 */
.L_x_943:
        /* <DEDUP_REMOVED lines=34> */
.L_x_946:
[----:B------:R-:W-:Y:S05]  /*5da0*/  BSYNC B1 ;  /* 0x0000000000017941 */ /* 0x000fea0003800000 */
.L_x_945:
        /* <DEDUP_REMOVED lines=34> */
.L_x_948:
[----:B------:R-:W-:Y:S05]  /*5fd0*/  BSYNC B1 ;  /* 0x0000000000017941 */ /* 0x000fea0003800000 */
.L_x_947:
        /* <DEDUP_REMOVED lines=34> */
.L_x_950:
[----:B------:R-:W-:Y:S05]  /*6200*/  BSYNC B1 ;  /* 0x0000000000017941 */ /* 0x000fea0003800000 */
.L_x_949:
        /* <DEDUP_REMOVED lines=34> */
.L_x_952:
[----:B------:R-:W-:Y:S05]  /*6430*/  BSYNC B1 ;  /* 0x0000000000017941 */ /* 0x000fea0003800000 */
.L_x_951:
        /* <DEDUP_REMOVED lines=34> */
.L_x_954:
[----:B------:R-:W-:Y:S05]  /*6660*/  BSYNC B1 ;  /* 0x0000000000017941 */ /* 0x000fea0003800000 */
.L_x_953:
        /* <DEDUP_REMOVED lines=34> */
.L_x_956:
[----:B------:R-:W-:Y:S05]  /*6890*/  BSYNC B1 ;  /* 0x0000000000017941 */ /* 0x000fea0003800000 */
.L_x_955:
        /* <DEDUP_REMOVED lines=34> */
.L_x_958:
[----:B------:R-:W-:Y:S05]  /*6ac0*/  BSYNC B1 ;  /* 0x0000000000017941 */ /* 0x000fea0003800000 */
.L_x_957:
        /* <DEDUP_REMOVED lines=34> */
.L_x_960:
[----:B------:R-:W-:Y:S05]  /*6cf0*/  BSYNC B1 ;  /* 0x0000000000017941 */ /* 0x000fea0003800000 */
.L_x_959:
        /* <DEDUP_REMOVED lines=34> */
.L_x_962:
[----:B------:R-:W-:Y:S05]  /*6f20*/  BSYNC B1 ;  /* 0x0000000000017941 */ /* 0x000fea0003800000 */
.L_x_961:
        /* <DEDUP_REMOVED lines=34> */
.L_x_964:
[----:B------:R-:W-:Y:S05]  /*7150*/  BSYNC B1 ;  /* 0x0000000000017941 */ /* 0x000fea0003800000 */
.L_x_963:
        /* <DEDUP_REMOVED lines=34> */
.L_x_966:
[----:B------:R-:W-:Y:S05]  /*7380*/  BSYNC B1 ;  /* 0x0000000000017941 */ /* 0x000fea0003800000 */
.L_x_965:
        /* <DEDUP_REMOVED lines=34> */
.L_x_968:
[----:B------:R-:W-:Y:S05]  /*75b0*/  BSYNC B1 ;  /* 0x0000000000017941 */ /* 0x000fea0003800000 */
.L_x_967:
        /* <DEDUP_REMOVED lines=34> */
.L_x_970:
[----:B------:R-:W-:Y:S05]  /*77e0*/  BSYNC B1 ;  /* 0x0000000000017941 */ /* 0x000fea0003800000 */
.L_x_969:
[----:B------:R-:W-:Y:S04]  /*77f0*/  BSSY B1, `(.L_x_971) ;  /* 0x0000022000017945 */ /* 0x000fe80003800000 */
[----:B------:R-:W-:Y:S05]  /*7800*/  @P1 BRA `(.L_x_972) ;  /* 0x0000000000801947 */ /* 0x000fea0003800000 */
[----:B------:R1:W2:Y:S02]  /*7810*/  LDG.E R9, desc[UR60][R10.64] ;  /* 0x0000003c0a097981 */ /* 0x0002a4000c1e1900 */
[----:B0-234-:R-:W0:Y:S01]  /*7820*/  LDC R14, c[0x0][0x288] ;  /* 0x0000a200ff0e7b82 */ /* 0x01de220000000800 */
[----:B------:R-:W-:Y:S01]  /*7830*/  ULDC UR30, c[0x0][0x29c] ;  /* 0x0000a700001e7ab9 */ /* 0x000fe20000000800 */
[----:B-1---5:R-:W-:-:S05]  /*7840*/  IMAD R10, R0, 0x1f, R8 ;  /* 0x0000001f000a7824 */ /* 0x022fca00078e0208 */
[----:B------:R-:W-:Y:S01]  /*7850*/  SHF.L.U32 R10, R10, 0x2, RZ ;  /* 0x000000020a0a7819 */ /* 0x000fe200000006ff */
[----:B------:R-:W-:-:S03]  /*7860*/  UISETP.NE.AND UP0, UPT, UR30, URZ, UPT ;  /* 0x0000003f1e00728c */ /* 0x000fc6000bf05270 */
[----:B------:R-:W-:Y:S01]  /*7870*/  ULDC.64 UR30, c[0x0][0x248] ;  /* 0x00009200001e7ab9 */ /* 0x000fe20000000a00 */
[----:B0-----:R-:W-:-:S04]  /*7880*/  IMAD R9, R9, R14, RZ ;  /* 0x0000000e09097224 */ /* 0x001fc800078e02ff */
        /* <DEDUP_REMOVED lines=24> */
.L_x_972:
[----:B------:R-:W-:Y:S05]  /*7a10*/  BSYNC B1 ;  /* 0x0000000000017941 */ /* 0x000fea0003800000 */
.L_x_971:
[----:B------:R-:W-:Y:S04]  /*7a20*/  BSSY B1, `(.L_x_973) ;  /* 0x0000106000017945 */ /* 0x000fe80003800000 */
[----:B------:R-:W-:Y:S05]  /*7a30*/  @P1 BRA `(.L_x_974) ;  /* 0x0000001000101947 */ /* 0x000fea0003800000 */
[----:B0-----:R-:W2:Y:S01]  /*7a40*/  LDL R9, [R1+0x170] ;  /* 0x0001700001097983 */ /* 0x001ea20000100800 */
[----:B------:R-:W-:-:S03]  /*7a50*/  ULDC.64 UR30, c[0x0][0x2c8] ;  /* 0x0000b200001e7ab9 */ /* 0x000fc60000000a00 */
[----:B------:R-:W2:Y:S04]  /*7a60*/  LDL R13, [R1+0x180] ;  /* 0x00018000010d7983 */ /* 0x000ea80000100800 */
[----:B------:R-:W2:Y:S04]  /*7a70*/  LDL R12, [R1+0x160] ;  /* 0x00016000010c7983 */ /* 0x000ea80000100800 */
[----:B------:R-:W2:Y:S04]  /*7a80*/  LDL R10, [R1+0x174] ;  /* 0x00017400010a7983 */ /* 0x000ea80000100800 */
[----:B------:R-:W2:Y:S04]  /*7a90*/  LDL R8, [R1+0x184] ;  /* 0x0001840001087983 */ /* 0x000ea80000100800 */
[----:B------:R-:W2:Y:S04]  /*7aa0*/  LDL R11, [R1+0x164] ;  /* 0x00016400010b7983 */ /* 0x000ea80000100800 */
[----:B------:R0:W-:Y:S04]  /*7ab0*/  STL [R1+0x1d4], R21 ;  /* 0x0001d41501007387 */ /* 0x0001e80000100800 */
[----:B------:R1:W-:Y:S04]  /*7ac0*/  STL [R1+0x1d0], R20 ;  /* 0x0001d01401007387 */ /* 0x0003e80000100800 */
[----:B------:R3:W-:Y:S04]  /*7ad0*/  STL [R1+0x1cc], R7 ;  /* 0x0001cc0701007387 */ /* 0x0007e80000100800 */
[----:B------:R4:W-:Y:S04]  /*7ae0*/  STL [R1+0x1c8], R6 ;  /* 0x0001c80601007387 */ /* 0x0009e80000100800 */
[----:B-----5:R-:W-:Y:S04]  /*7af0*/  STL [R1+0x1c4], R4 ;  /* 0x0001c40401007387 */ /* 0x020fe80000100800 */
[----:B------:R-:W-:Y:S04]  /*7b00*/  STL [R1+0x1c0], R3 ;  /* 0x0001c00301007387 */ /* 0x000fe80000100800 */
[----:B------:R4:W-:Y:S04]  /*7b10*/  STL [R1+0x1bc], R2 ;  /* 0x0001bc0201007387 */ /* 0x0009e80000100800 */
[----:B------:R4:W-:Y:S04]  /*7b20*/  STL [R1+0x1b8], R0 ;  /* 0x0001b80001007387 */ /* 0x0009e80000100800 */
[----:B0-----:R-:W2:Y:S04]  /*7b30*/  LDL R21, [R1+0x150] ;  /* 0x0001500001157983 */ /* 0x001ea80000100800 */
[----:B-1----:R-:W2:Y:S04]  /*7b40*/  LDL R20, [R1+0x154] ;  /* 0x0001540001147983 */ /* 0x002ea80000100800 */
[----:B---3--:R-:W3:Y:S04]  /*7b50*/  LDL R7, [R1+0x140] ;  /* 0x0001400001077983 */ /* 0x008ee80000100800 */
[----:B----4-:R-:W4:Y:S04]  /*7b60*/  LDL R6, [R1+0x144] ;  /* 0x0001440001067983 */ /* 0x010f280000100800 */
[----:B------:R-:W4:Y:S04]  /*7b70*/  LDL R2, [R1+0x130] ;  /* 0x0001300001027983 */ /* 0x000f280000100800 */
[----:B------:R-:W4:Y:S04]  /*7b80*/  LDL R0, [R1+0x134] ;  /* 0x0001340001007983 */ /* 0x000f280000100800 */
[----:B------:R-:W4:Y:S04]  /*7b90*/  LDL R222, [R1+0x124] ;  /* 0x0001240001de7983 */ /* 0x000f280000100800 */
[----:B------:R-:W4:Y:S04]  /*7ba0*/  LDL R223, [R1+0x120] ;  /* 0x0001200001df7983 */ /* 0x000f280000100800 */
[----:B------:R-:W4:Y:S04]  /*7bb0*/  LDL R220, [R1+0x114] ;  /* 0x0001140001dc7983 */ /* 0x000f280000100800 */
[----:B------:R-:W4:Y:S04]  /*7bc0*/  LDL R221, [R1+0x110] ;  /* 0x0001100001dd7983 */ /* 0x000f280000100800 */
[----:B--2---:R-:W2:Y:S04]  /*7bd0*/  LDL R14, [R1+0x104] ;  /* 0x00010400010e7983 */ /* 0x004ea80000100800 */
[----:B------:R-:W2:Y:S04]  /*7be0*/  LDL R15, [R1+0x100] ;  /* 0x00010000010f7983 */ /* 0x000ea80000100800 */
[----:B------:R-:W2:Y:S04]  /*7bf0*/  LDL R4, [R1+0xe4] ;  /* 0x0000e40001047983 */ /* 0x000ea80000100800 */
[----:B------:R-:W2:Y:S01]  /*7c00*/  LDL R3, [R1+0xd4] ;  /* 0x0000d40001037983 */ /* 0x000ea20000100800 */
[----:B------:R-:W-:-:S04]  /*7c10*/  FMUL.FTZ R9, R9, R100 ;  /* 0x0000006409097220 */ /* 0x000fc80000410000 */
[----:B------:R-:W-:Y:S02]  /*7c20*/  FFMA.FTZ R9, R13, R96, R9 ;  /* 0x000000600d097223 */ /* 0x000fe40000010009 */
[----:B------:R-:W2:Y:S02]  /*7c30*/  LDL R13, [R1+0xf0] ;  /* 0x0000f000010d7983 */ /* 0x000ea40000100800 */
[----:B------:R-:W-:Y:S02]  /*7c40*/  FFMA.FTZ R9, R12, R16, R9 ;  /* 0x000000100c097223 */ /* 0x000fe40000010009 */
[----:B------:R-:W2:Y:S01]  /*7c50*/  LDL R12, [R1+0xf4] ;  /* 0x0000f400010c7983 */ /* 0x000ea20000100800 */
[----:B------:R-:W-:-:S04]  /*7c60*/  FMUL.FTZ R10, R10, R101 ;  /* 0x000000650a0a7220 */ /* 0x000fc80000410000 */
[----:B------:R-:W-:Y:S02]  /*7c70*/  FFMA.FTZ R10, R8, R97, R10 ;  /* 0x00000061080a7223 */ /* 0x000fe4000001000a */
[----:B------:R-:W2:Y:S02]  /*7c80*/  LDL R8, [R1+0xe0] ;  /* 0x0000e00001087983 */ /* 0x000ea40000100800 */
[----:B------:R-:W-:Y:S02]  /*7c90*/  FFMA.FTZ R10, R11, R17, R10 ;  /* 0x000000110b0a7223 */ /* 0x000fe4000001000a */
[----:B------:R-:W2:Y:S01]  /*7ca0*/  LDL R11, [R1+0xd0] ;  /* 0x0000d000010b7983 */ /* 0x000ea20000100800 */
[----:B------:R-:W-:-:S03]  /*7cb0*/  FFMA.FTZ R9, R21, R104, R9 ;  /* 0x0000006815097223 */ /* 0x000fc60000010009 */
[----:B------:R0:W5:Y:S01]  /*7cc0*/  LDL.LU R21, [R1+0x1d4] ;  /* 0x0001d40001157983 */ /* 0x0001620000300800 */
[----:B------:R-:W-:-:S03]  /*7cd0*/  FFMA.FTZ R10, R20, R105, R10 ;  /* 0x00000069140a7223 */ /* 0x000fc6000001000a */
[----:B------:R0:W5:Y:S01]  /*7ce0*/  LDL.LU R20, [R1+0x1d0] ;  /* 0x0001d00001147983 */ /* 0x0001620000300800 */
[----:B---3--:R-:W-:-:S03]  /*7cf0*/  FFMA.FTZ R9, R7, R108, R9 ;  /* 0x0000006c07097223 */ /* 0x008fc60000010009 */
[----:B------:R0:W5:Y:S01]  /*7d00*/  LDL.LU R7, [R1+0x1cc] ;  /* 0x0001cc0001077983 */ /* 0x0001620000300800 */
[----:B----4-:R-:W-:-:S03]  /*7d10*/  FFMA.FTZ R10, R6, R109, R10 ;  /* 0x0000006d060a7223 */ /* 0x010fc6000001000a */
[----:B------:R0:W5:Y:S01]  /*7d20*/  LDL.LU R6, [R1+0x1c8] ;  /* 0x0001c80001067983 */ /* 0x0001620000300800 */
[----:B------:R-:W-:-:S03]  /*7d30*/  FFMA.FTZ R9, R2, R112, R9 ;  /* 0x0000007002097223 */ /* 0x000fc60000010009 */
[----:B------:R-:W3:Y:S01]  /*7d40*/  LDL R2, [R1+0xc0] ;  /* 0x0000c00001027983 */ /* 0x000ee20000100800 */
[----:B------:R-:W-:-:S03]  /*7d50*/  FFMA.FTZ R10, R0, R113, R10 ;  /* 0x00000071000a7223 */ /* 0x000fc6000001000a */
[----:B------:R-:W4:Y:S01]  /*7d60*/  LDL R0, [R1+0xc4] ;  /* 0x0000c40001007983 */ /* 0x000f220000100800 */
        /* <DEDUP_REMOVED lines=8> */
[----:B--2---:R-:W-:-:S03]  /*7df0*/  FFMA.FTZ R10, R14, R125, R10 ;  /* 0x0000007d0e0a7223 */ /* 0x004fc6000001000a */
[----:B------:R-:W2:Y:S01]  /*7e00*/  LDL R14, [R1+0x60] ;  /* 0x00006000010e7983 */ /* 0x000ea20000100800 */
[----:B------:R-:W-:-:S03]  /*7e10*/  FFMA.FTZ R9, R15, R124, R9 ;  /* 0x0000007c0f097223 */ /* 0x000fc60000010009 */
        /* <DEDUP_REMOVED lines=13> */
[----:B---3--:R-:W-:-:S03]  /*7ef0*/  FFMA.FTZ R9, R2, R140, R9 ;  /* 0x0000008c02097223 */ /* 0x008fc60000010009 */
[----:B------:R-:W3:Y:S01]  /*7f00*/  LDL R2, [R1+0x84] ;  /* 0x0000840001027983 */ /* 0x000ee20000100800 */
[----:B----4-:R-:W-:-:S03]  /*7f10*/  FFMA.FTZ R10, R0, R141, R10 ;  /* 0x0000008d000a7223 */ /* 0x010fc6000001000a */
[----:B------:R-:W4:Y:S01]  /*7f20*/  LDL R0, [R1+0x64] ;  /* 0x0000640001007983 */ /* 0x000f220000100800 */
[----:B--2---:R-:W-:-:S03]  /*7f30*/  FFMA.FTZ R9, R4, R144, R9 ;  /* 0x0000009004097223 */ /* 0x004fc60000010009 */
[----:B------:R0:W5:Y:S01]  /*7f40*/  LDL.LU R4, [R1+0x1c4] ;  /* 0x0001c40001047983 */ /* 0x0001620000300800 */
        /* <DEDUP_REMOVED lines=8> */
[----:B------:R-:W-:Y:S01]  /*7fd0*/  FFMA.FTZ R10, R15, R161, R10 ;  /* 0x000000a10f0a7223 */ /* 0x000fe2000001000a */
[----:B------:R-:W-:Y:S02]  /*7fe0*/  FFMA.FTZ R9, R223, R148, R9 ;  /* 0x00000094df097223 */ /* 0x000fe40000010009 */
[----:B------:R-:W3:Y:S01]  /*7ff0*/  LDL R15, [R1+0x15c] ;  /* 0x00015c00010f7983 */ /* 0x000ee20000100800 */
[----:B----4-:R-:W-:-:S03]  /*8000*/  FFMA.FTZ R10, R0, R165, R10 ;  /* 0x000000a5000a7223 */ /* 0x010fc6000001000a */
[----:B------:R-:W4:Y:S01]  /*8010*/  LDL R0, [R1+0x148] ;  /* 0x0001480001007983 */ /* 0x000f220000100800 */
[----:B--2---:R-:W-:-:S03]  /*8020*/  FMUL.FTZ R8, R8, R102 ;  /* 0x0000006608087220 */ /* 0x004fc60000410000 */
        /* <DEDUP_REMOVED lines=19> */
[----:B------:R-:W-:-:S03]  /*8160*/  FFMA.FTZ R10, R12, R169, R10 ;  /* 0x000000a90c0a7223 */ /* 0x000fc6000001000a */
[----:B------:R-:W4:Y:S01]  /*8170*/  LDL R12, [R1+0xd8] ;  /* 0x0000d800010c7983 */ /* 0x000f220000100800 */
[----:B------:R-:W-:Y:S01]  /*8180*/  FFMA.FTZ R9, R172, UR57, R9 ;  /* 0x00000039ac097c23 */ /* 0x000fe20008010009 */
[----:B------:R-:W-:-:S03]  /*8190*/  FFMA.FTZ R10, R173, UR56, R10 ;  /* 0x00000038ad0a7c23 */ /* 0x000fc6000801000a */
[----:B------:R-:W-:Y:S01]  /*81a0*/  FFMA.FTZ R9, R176, UR53, R9 ;  /* 0x00000035b0097c23 */ /* 0x000fe20008010009 */
[----:B------:R-:W-:-:S03]  /*81b0*/  FFMA.FTZ R10, R177, UR52, R10 ;  /* 0x00000034b10a7c23 */ /* 0x000fc6000801000a */
[----:B------:R-:W-:Y:S01]  /*81c0*/  FFMA.FTZ R9, R180, UR49, R9 ;  /* 0x00000031b4097c23 */ /* 0x000fe20008010009 */
[----:B--2---:R-:W-:Y:S02]  /*81d0*/  FFMA.FTZ R8, R11, R114, R8 ;  /* 0x000000720b087223 */ /* 0x004fe40000010008 */
[----:B------:R-:W2:Y:S01]  /*81e0*/  LDL R11, [R1+0x13c] ;  /* 0x00013c00010b7983 */ /* 0x000ea20000100800 */
[----:B------:R-:W-:Y:S01]  /*81f0*/  FFMA.FTZ R10, R181, UR48, R10 ;  /* 0x00000030b50a7c23 */ /* 0x000fe2000801000a */
[----:B------:R-:W-:-:S03]  /*8200*/  FFMA.FTZ R9, R184, UR45, R9 ;  /* 0x0000002db8097c23 */ /* 0x000fc60008010009 */
        /* <DEDUP_REMOVED lines=16> */
[----:B------:R-:W-:-:S04]  /*8310*/  FFMA.FTZ R10, R217, UR6, R10 ;  /* 0x00000006d90a7c23 */ /* 0x000fc8000801000a */
[----:B------:R-:W-:Y:S01]  /*8320*/  FADD.FTZ R9, R9, R10 ;  /* 0x0000000a09097221 */ /* 0x000fe20000010000 */
[----:B------:R-:W-:Y:S02]  /*8330*/  FFMA.FTZ R10, R3, R118, R8 ;  /* 0x00000076030a7223 */ /* 0x000fe40000010008 */
[----:B------:R-:W2:Y:S01]  /*8340*/  LDL R3, [R1+0xc8] ;  /* 0x0000c80001037983 */ /* 0x000ea20000100800 */
[----:B---3--:R-:W-:-:S03]  /*8350*/  FMUL.FTZ R8, R2, R103 ;  /* 0x0000006702087220 */ /* 0x008fc60000410000 */
[----:B------:R-:W3:Y:S01]  /*8360*/  LDL R2, [R1+0x12c] ;  /* 0x00012c0001027983 */ /* 0x000ee20000100800 */
[----:B------:R-:W-:-:S03]  /*8370*/  FFMA.FTZ R8, R223, R99, R8 ;  /* 0x00000063df087223 */ /* 0x000fc60000010008 */
[----:B------:R-:W3:Y:S01]  /*8380*/  LDL R223, [R1+0xdc] ;  /* 0x0000dc0001df7983 */ /* 0x000ee20000100800 */
[----:B----4-:R-:W-:Y:S01]  /*8390*/  FFMA.FTZ R10, R0, R122, R10 ;  /* 0x0000007a000a7223 */ /* 0x010fe2000001000a */
[----:B------:R-:W-:Y:S02]  /*83a0*/  FFMA.FTZ R8, R221, R19, R8 ;  /* 0x00000013dd087223 */ /* 0x000fe40000010008 */
[----:B------:R-:W4:Y:S01]  /*83b0*/  LDL R0, [R1+0xb8] ;  /* 0x0000b80001007983 */ /* 0x000f220000100800 */
[----:B------:R-:W-:Y:S01]  /*83c0*/  FFMA.FTZ R10, R222, R126, R10 ;  /* 0x0000007ede0a7223 */ /* 0x000fe2000001000a */
[----:B------:R-:W-:Y:S02]  /*83d0*/  FFMA.FTZ R8, R15, R107, R8 ;  /* 0x0000006b0f087223 */ /* 0x000fe40000010008 */
        /* <DEDUP_REMOVED lines=8> */
[----:B------:R-:W4:Y:S04]  /*8460*/  LDL R12, [R1+0x98] ;  /* 0x00009800010c7983 */ /* 0x000f280000100800 */
[----:B------:R-:W4:Y:S04]  /*8470*/  LDL R220, [R1+0xbc] ;  /* 0x0000bc0001dc7983 */ /* 0x000f280000100800 */
[----:B------:R-:W4:Y:S01]  /*8480*/  LDL R222, [R1+0x68] ;  /* 0x0000680001de7983 */ /* 0x000f220000100800 */
[----:B--2---:R-:W-:-:S03]  /*8490*/  FFMA.FTZ R8, R11, R115, R8 ;  /* 0x000000730b087223 */ /* 0x004fc60000010008 */
[----:B------:R-:W2:Y:S01]  /*84a0*/  LDL R11, [R1+0xfc] ;  /* 0x0000fc00010b7983 */ /* 0x000ea20000100800 */
[----:B---3--:R-:W-:-:S03]  /*84b0*/  FFMA.FTZ R8, R2, R119, R8 ;  /* 0x0000007702087223 */ /* 0x008fc60000010008 */
[----:B------:R-:W3:Y:S01]  /*84c0*/  LDL R2, [R1+0xec] ;  /* 0x0000ec0001027983 */ /* 0x000ee20000100800 */
[----:B------:R-:W-:-:S03]  /*84d0*/  FFMA.FTZ R10, R3, R142, R10 ;  /* 0x0000008e030a7223 */ /* 0x000fc6000001000a */
[----:B------:R-:W3:Y:S01]  /*84e0*/  LDL R3, [R1+0x88] ;  /* 0x0000880001037983 */ /* 0x000ee20000100800 */
[----:B----4-:R-:W-:-:S03]  /*84f0*/  FFMA.FTZ R10, R0, R146, R10 ;  /* 0x00000092000a7223 */ /* 0x010fc6000001000a */
        /* <DEDUP_REMOVED lines=11> */
[----:B------:R-:W-:Y:S01]  /*85b0*/  ISETP.NE.U32.AND P1, PT, RZ, UR30, PT ;  /* 0x0000001eff007c0c */ /* 0x000fe2000bf25070 */
[----:B------:R-:W-:Y:S01]  /*85c0*/  ULDC UR30, c[0x0][0x2a0] ;  /* 0x0000a800001e7ab9 */ /* 0x000fe20000000800 */
[----:B---3--:R-:W-:-:S04]  /*85d0*/  FFMA.FTZ R8, R2, R135, R8 ;  /* 0x0000008702087223 */ /* 0x008fc80000010008 */
[----:B------:R-:W-:-:S04]  /*85e0*/  FFMA.FTZ R8, R223, R139, R8 ;  /* 0x0000008bdf087223 */ /* 0x000fc80000010008 */
[----:B------:R-:W-:-:S04]  /*85f0*/  FFMA.FTZ R8, R221, R143, R8 ;  /* 0x0000008fdd087223 */ /* 0x000fc80000010008 */
[----:B------:R-:W-:-:S04]  /*8600*/  FFMA.FTZ R8, R220, R147, R8 ;  /* 0x00000093dc087223 */ /* 0x000fc80000010008 */
[----:B----4-:R-:W-:Y:S01]  /*8610*/  FFMA.FTZ R8, R15, R151, R8 ;  /* 0x000000970f087223 */ /* 0x010fe20000010008 */
[----:B------:R-:W-:Y:S01]  /*8620*/  FFMA.FTZ R10, R3, R158, R10 ;  /* 0x0000009e030a7223 */ /* 0x000fe2000001000a */
[----:B------:R-:W-:Y:S01]  /*8630*/  ISETP.NE.AND.EX P1, PT, RZ, UR31, PT, P1 ;  /* 0x0000001fff007c0c */ /* 0x000fe2000bf25310 */
[----:B------:R0:W5:Y:S01]  /*8640*/  LDL.LU R3, [R1+0x1c0] ;  /* 0x0001c00001037983 */ /* 0x0001620000300800 */
[----:B------:R-:W-:Y:S01]  /*8650*/  FFMA.FTZ R8, R14, R155, R8 ;  /* 0x0000009b0e087223 */ /* 0x000fe20000010008 */
[----:B------:R-:W-:Y:S02]  /*8660*/  FFMA.FTZ R10, R0, R162, R10 ;  /* 0x000000a2000a7223 */ /* 0x000fe4000001000a */
[----:B------:R0:W5:Y:S01]  /*8670*/  LDL.LU R2, [R1+0x1bc] ;  /* 0x0001bc0001027983 */ /* 0x0001620000300800 */
[----:B------:R-:W-:Y:S01]  /*8680*/  FFMA.FTZ R8, R13, R159, R8 ;  /* 0x0000009f0d087223 */ /* 0x000fe20000010008 */
[----:B------:R-:W-:Y:S02]  /*8690*/  FFMA.FTZ R10, R222, R166, R10 ;  /* 0x000000a6de0a7223 */ /* 0x000fe4000001000a */
[----:B------:R0:W5:Y:S01]  /*86a0*/  LDL.LU R0, [R1+0x1b8] ;  /* 0x0001b80001007983 */ /* 0x0001620000300800 */
[----:B------:R-:W-:Y:S01]  /*86b0*/  FFMA.FTZ R8, R12, R163, R8 ;  /* 0x000000a30c087223 */ /* 0x000fe20000010008 */
[----:B------:R-:W-:Y:S01]  /*86c0*/  FFMA.FTZ R10, R170, UR59, R10 ;  /* 0x0000003baa0a7c23 */ /* 0x000fe2000801000a */
[----:B------:R-:W1:Y:S03]  /*86d0*/  S2R R13, SR_CTAID.X ;  /* 0x00000000000d7919 */ /* 0x000e660000002500 */
[----:B------:R-:W-:Y:S01]  /*86e0*/  FFMA.FTZ R10, R174, UR55, R10 ;  /* 0x00000037ae0a7c23 */ /* 0x000fe2000801000a */
[----:B------:R-:W3:Y:S03]  /*86f0*/  LDL R15, [R1+0x1b4] ;  /* 0x0001b400010f7983 */ /* 0x000ee60000100800 */
[----:B------:R-:W-:Y:S01]  /*8700*/  FFMA.FTZ R10, R178, UR51, R10 ;  /* 0x00000033b20a7c23 */ /* 0x000fe2000801000a */
[----:B------:R-:W4:Y:S03]  /*8710*/  LDL R14, [R1+0x1b0] ;  /* 0x0001b000010e7983 */ /* 0x000f260000100800 */
[----:B------:R-:W-:Y:S01]  /*8720*/  FFMA.FTZ R10, R182, UR47, R10 ;  /* 0x0000002fb60a7c23 */ /* 0x000fe2000801000a */
[----:B------:R-:W4:Y:S03]  /*8730*/  LDL R12, [R1+0x190] ;  /* 0x00019000010c7983 */ /* 0x000f260000100800 */
[----:B------:R-:W-:-:S04]  /*8740*/  FFMA.FTZ R10, R186, UR43, R10 ;  /* 0x0000002bba0a7c23 */ /* 0x000fc8000801000a */
        /* <DEDUP_REMOVED lines=8> */
[----:B------:R-:W-:Y:S01]  /*87d0*/  FADD.FTZ R10, R10, R9 ;  /* 0x000000090a0a7221 */ /* 0x000fe20000010000 */
[----:B--2---:R-:W-:Y:S02]  /*87e0*/  FFMA.FTZ R8, R11, R167, R8 ;  /* 0x000000a70b087223 */ /* 0x004fe40000010008 */
[----:B------:R-:W1:Y:S02]  /*87f0*/  @P1 LDC R11, c[0x0][0x2d0] ;  /* 0x0000b400ff0b1b82 */ /* 0x000e640000000800 */
        /* <DEDUP_REMOVED lines=14> */
[----:B-1----:R-:W-:-:S05]  /*88e0*/  @P1 IMAD R8, R13, R11, UR37 ;  /* 0x000000250d081e24 */ /* 0x002fca000f8e020b */
[----:B------:R-:W-:-:S05]  /*88f0*/  @P1 IADD3 R8, R8, -0x1, RZ ;  /* 0xffffffff08081810 */ /* 0x000fca0007ffe0ff */
[----:B------:R-:W-:Y:S02]  /*8900*/  @P1 IMAD R11, R8, R11, R5 ;  /* 0x0000000b080b1224 */ /* 0x000fe400078e0205 */
[----:B------:R-:W1:Y:S02]  /*8910*/  @P1 LDC.64 R8, c[0x0][0x2c8] ;  /* 0x0000b200ff081b82 */ /* 0x000e640000000a00 */
[----:B-1----:R-:W-:-:S06]  /*8920*/  @P1 IMAD.WIDE R8, R11, 0x4, R8 ;  /* 0x000000040b081825 */ /* 0x002fcc00078e0208 */
[----:B------:R-:W2:Y:S01]  /*8930*/  @P1 LDG.E R8, desc[UR60][R8.64] ;  /* 0x0000003c08081981 */ /* 0x000ea2000c1e1900 */
[----:B------:R-:W-:Y:S01]  /*8940*/  FMUL.FTZ R10, R10, UR30 ;  /* 0x0000001e0a0a7c20 */ /* 0x000fe20008410000 */
[----:B------:R-:W-:-:S03]  /*8950*/  IMAD.U32 R11, RZ, RZ, UR37 ;  /* 0x00000025ff0b7e24 */ /* 0x000fc6000f8e00ff */
[----:B--2---:R-:W-:Y:S02]  /*8960*/  @P1 FADD.FTZ R10, R10, R8 ;  /* 0x000000080a0a1221 */ /* 0x004fe40000010000 */
[----:B------:R-:W1:Y:S02]  /*8970*/  LDC.64 R8, c[0x0][0x2d8] ;  /* 0x0000b600ff087b82 */ /* 0x000e640000000a00 */
[----:B-1----:R-:W-:-:S04]  /*8980*/  ISETP.NE.U32.AND P1, PT, R8, RZ, PT ;  /* 0x000000ff0800720c */ /* 0x002fc80003f25070 */
[----:B------:R-:W-:-:S13]  /*8990*/  ISETP.NE.AND.EX P1, PT, R9, RZ, PT, P1 ;  /* 0x000000ff0900720c */ /* 0x000fda0003f25310 */
[C---:B---3--:R-:W-:Y:S02]  /*89a0*/  @P1 ISETP.GE.AND P3, PT, R5.reuse, R15, PT ;  /* 0x0000000f0500120c */ /* 0x048fe40003f66270 */
[----:B------:R-:W-:Y:S02]  /*89b0*/  @P1 IADD3 R11, R5, 0x1, -R11 ;  /* 0x00000001050b1810 */ /* 0x000fe40007ffe80b */
[----:B----4-:R-:W-:-:S04]  /*89c0*/  @P1 SEL R8, R14, RZ, !P3 ;  /* 0x000000ff0e081207 */ /* 0x010fc80005800000 */
[----:B------:R-:W-:Y:S02]  /*89d0*/  @P1 IADD3 R11, R8, R11, RZ ;  /* 0x0000000b080b1210 */ /* 0x000fe40007ffe0ff */
[----:B------:R-:W1:Y:S02]  /*89e0*/  @P1 LDC.64 R8, c[0x0][0x2d8] ;  /* 0x0000b600ff081b82 */ /* 0x000e640000000a00 */
[----:B-1----:R-:W-:-:S06]  /*89f0*/  @P1 IMAD.WIDE R8, R13, 0x4, R8 ;  /* 0x000000040d081825 */ /* 0x002fcc00078e0208 */
[----:B------:R-:W2:Y:S01]  /*8a00*/  @P1 LDG.E R8, desc[UR60][R8.64] ;  /* 0x0000003c08081981 */ /* 0x000ea2000c1e1900 */
[----:B------:R-:W-:-:S05]  /*8a10*/  @P1 I2FP.F32.S32 R11, R11 ;  /* 0x0000000b000b1245 */ /* 0x000fca0000201400 */
[----:B--2---:R-:W-:Y:S01]  /*8a20*/  @P1 FFMA.FTZ R10, R11, R8, R10 ;  /* 0x000000080b0a1223 */ /* 0x004fe2000001000a */
[----:B------:R-:W-:-:S04]  /*8a30*/  VIADD R8, R5, -UR29 ;  /* 0x8000001d05087c36 */ /* 0x000fc80008000000 */
[----:B------:R-:W-:Y:S02]  /*8a40*/  @!P0 FMNMX.FTZ R12, R12, R10, !PT ;  /* 0x0000000a0c0c8209 */ /* 0x000fe40007810000 */
[----:B------:R-:W-:-:S03]  /*8a50*/  LEA R8, R8, R252, 0x2 ;  /* 0x000000fc08087211 */ /* 0x000fc600078e10ff */
[----:B------:R0:W-:Y:S04]  /*8a60*/  @!P0 STL [R1+0x190], R12 ;  /* 0x0001900c01008387 */ /* 0x0001e80000100800 */
[----:B------:R0:W-:Y:S02]  /*8a70*/  STS [R8], R10 ;  /* 0x0000000a08007388 */ /* 0x0001e40000000800 */
.L_x_974:
[----:B------:R-:W-:Y:S05]  /*8a80*/  BSYNC B1 ;  /* 0x0000000000017941 */ /* 0x000fea0003800000 */
.L_x_973:
[----:B------:R-:W-:-:S05]  /*8a90*/  VIADD R5, R5, 0x100 ;  /* 0x0000010005057836 */ /* 0x000fca0000000000 */
[----:B------:R-:W-:-:S13]  /*8aa0*/  ISETP.GE.AND P0, PT, R5, UR5, PT ;  /* 0x0000000505007c0c */ /* 0x000fda000bf06270 */
[----:B------:R-:W-:Y:S05]  /*8ab0*/  @!P0 BRA `(.L_x_975) ;  /* 0xffffffa000e08947 */ /* 0x000fea000383ffff */
.L_x_908:
[----:B------:R-:W-:Y:S05]  /*8ac0*/  BSYNC B0 ;  /* 0x0000000000007941 */ /* 0x000fea0003800000 */
.L_x_907:
[----:B0---4-:R-:W4:Y:S01]  /*8ad0*/  LDL.LU R8, [R1+0x190] ;  /* 0x0001900001087983 */ /* 0x011f220000300800 */
[----:B------:R-:W-:Y:S01]  /*8ae0*/  BSSY B0, `(.L_x_976) ;  /* 0x000009e000007945 */ /* 0x000fe20003800000 */
[----:B------:R-:W-:Y:S02]  /*8af0*/  IMAD.MOV.U32 R11, RZ, RZ, RZ ;  /* 0x000000ffff0b7224 */ /* 0x000fe400078e00ff */
[----:B----45:R-:W2:Y:S02]  /*8b00*/  SHFL.BFLY PT, R3, R8, 0x10, 0x1f ;  /* 0x0e001f0008037f89 */ /* 0x030ea400000e0000 */
[----:B--2---:R-:W-:Y:S02]  /*8b10*/  FMNMX.FTZ R4, R3, R8, !PT ;  /* 0x0000000803047209 */ /* 0x004fe40007810000 */
[----:B------:R-:W0:Y:S03]  /*8b20*/  S2R R3, SR_TID.X ;  /* 0x0000000000037919 */ /* 0x000e260000002100 */
[----:B------:R-:W2:Y:S02]  /*8b30*/  SHFL.BFLY PT, R5, R4, 0x8, 0x1f ;  /* 0x0d001f0004057f89 */ /* 0x000ea400000e0000 */
[----:B--2---:R-:W-:-:S02]  /*8b40*/  FMNMX.FTZ R5, R4, R5, !PT ;  /* 0x0000000504057209 */ /* 0x004fc40007810000 */
[----:B0-----:R-:W-:-:S03]  /*8b50*/  SHF.R.S32.HI R8, RZ, 0x1f, R3 ;  /* 0x0000001fff087819 */ /* 0x001fc60000011403 */
[----:B------:R-:W0:Y:S01]  /*8b60*/  SHFL.BFLY PT, R6, R5, 0x4, 0x1f ;  /* 0x0c801f0005067f89 */ /* 0x000e2200000e0000 */
[----:B------:R-:W-:-:S04]  /*8b70*/  LEA.HI R8, R8, R3, RZ, 0x5 ;  /* 0x0000000308087211 */ /* 0x000fc800078f28ff */
[----:B------:R-:W-:-:S04]  /*8b80*/  LOP3.LUT R10, R8, 0xffffffe0, RZ, 0xc0, !PT ;  /* 0xffffffe0080a7812 */ /* 0x000fc800078ec0ff */
[----:B------:R-:W-:-:S04]  /*8b90*/  IADD3 R10, -R10, R3, RZ ;  /* 0x000000030a0a7210 */ /* 0x000fc80007ffe1ff */
[C---:B------:R-:W-:Y:S02]  /*8ba0*/  ISETP.NE.AND P0, PT, R10.reuse, RZ, PT ;  /* 0x000000ff0a00720c */ /* 0x040fe40003f05270 */
[----:B------:R-:W-:Y:S02]  /*8bb0*/  ISETP.GT.AND P1, PT, R10, 0x7, PT ;  /* 0x000000070a00780c */ /* 0x000fe40003f24270 */
[----:B0-----:R-:W-:-:S09]  /*8bc0*/  FMNMX.FTZ R6, R5, R6, !PT ;  /* 0x0000000605067209 */ /* 0x001fd20007810000 */
[----:B------:R-:W0:Y:S01]  /*8bd0*/  @!P0 S2R R12, SR_CgaCtaId ;  /* 0x00000000000c8919 */ /* 0x000e220000008800 */
[----:B------:R-:W-:Y:S02]  /*8be0*/  @!P0 MOV R5, 0x400 ;  /* 0x0000040000058802 */ /* 0x000fe40000000f00 */
[----:B------:R-:W-:Y:S01]  /*8bf0*/  @!P1 MOV R9, 0x400 ;  /* 0x0000040000099802 */ /* 0x000fe20000000f00 */
[----:B------:R-:W2:Y:S01]  /*8c00*/  SHFL.BFLY PT, R7, R6, 0x2, 0x1f ;  /* 0x0c401f0006077f89 */ /* 0x000ea200000e0000 */
[----:B---3--:R-:W3:Y:S01]  /*8c10*/  @!P1 S2R R14, SR_CgaCtaId ;  /* 0x00000000000e9919 */ /* 0x008ee20000008800 */
[----:B--2---:R-:W-:Y:S02]  /*8c20*/  FMNMX.FTZ R7, R6, R7, !PT ;  /* 0x0000000706077209 */ /* 0x004fe40007810000 */
[----:B0-----:R-:W-:-:S03]  /*8c30*/  @!P0 LEA R12, R12, R5, 0x18 ;  /* 0x000000050c0c8211 */ /* 0x001fc600078ec0ff */
[----:B------:R-:W0:Y:S01]  /*8c40*/  SHFL.BFLY PT, R4, R7, 0x1, 0x1f ;  /* 0x0c201f0007047f89 */ /* 0x000e2200000e0000 */
[----:B------:R-:W-:-:S05]  /*8c50*/  @!P0 SHF.R.S32.HI R5, RZ, 0x5, R8 ;  /* 0x00000005ff058819 */ /* 0x000fca0000011408 */
[----:B------:R-:W-:Y:S01]  /*8c60*/  @!P0 IMAD R5, R5, 0x4, R12 ;  /* 0x0000000405058824 */ /* 0x000fe200078e020c */
[----:B---3--:R-:W-:-:S05]  /*8c70*/  @!P1 LEA R9, R14, R9, 0x18 ;  /* 0x000000090e099211 */ /* 0x008fca00078ec0ff */
[----:B------:R-:W-:Y:S01]  /*8c80*/  @!P1 IMAD R6, R10, 0x4, R9 ;  /* 0x000000040a069824 */ /* 0x000fe200078e0209 */
[----:B0-----:R-:W-:Y:S02]  /*8c90*/  FMNMX.FTZ R14, R7, R4, !PT ;  /* 0x00000004070e7209 */ /* 0x001fe40007810000 */
[----:B------:R-:W-:-:S03]  /*8ca0*/  MOV R4, 0xff7fffff ;  /* 0xff7fffff00047802 */ /* 0x000fc60000000f00 */
[----:B------:R-:W-:Y:S01]  /*8cb0*/  @!P0 STS [R5], R14 ;  /* 0x0000000e05008388 */ /* 0x000fe20000000800 */
[----:B------:R-:W-:Y:S06]  /*8cc0*/  BAR.SYNC.DEFER_BLOCKING 0x0 ;  /* 0x0000000000007b1d */ /* 0x000fec0000010000 */
[----:B------:R-:W0:Y:S04]  /*8cd0*/  @!P1 LDS R4, [R6] ;  /* 0x0000000006049984 */ /* 0x000e280000000800 */
[----:B0-----:R-:W0:Y:S02]  /*8ce0*/  SHFL.BFLY PT, R7, R4, 0x4, 0x1f ;  /* 0x0c801f0004077f89 */ /* 0x001e2400000e0000 */
[----:B0-----:R-:W-:-:S05]  /*8cf0*/  FMNMX.FTZ R7, R7, R4, !PT ;  /* 0x0000000407077209 */ /* 0x001fca0007810000 */
[----:B------:R-:W0:Y:S02]  /*8d00*/  SHFL.BFLY PT, R12, R7, 0x2, 0x1f ;  /* 0x0c401f00070c7f89 */ /* 0x000e2400000e0000 */
[----:B0-----:R-:W-:Y:S02]  /*8d10*/  FMNMX.FTZ R12, R7, R12, !PT ;  /* 0x0000000c070c7209 */ /* 0x001fe40007810000 */
[----:B------:R-:W-:-:S03]  /*8d20*/  IADD3 R7, R3, UR29, RZ ;  /* 0x0000001d03077c10 */ /* 0x000fc6000fffe0ff */
[----:B------:R-:W0:Y:S01]  /*8d30*/  SHFL.BFLY PT, R9, R12, 0x1, 0x1f ;  /* 0x0c201f000c097f89 */ /* 0x000e2200000e0000 */
[----:B------:R-:W-:Y:S02]  /*8d40*/  ISETP.GE.AND P1, PT, R7, UR37, PT ;  /* 0x0000002507007c0c */ /* 0x000fe4000bf26270 */
[----:B0-----:R-:W-:-:S05]  /*8d50*/  FMNMX.FTZ R9, R12, R9, !PT ;  /* 0x000000090c097209 */ /* 0x001fca0007810000 */
[----:B------:R0:W2:Y:S06]  /*8d60*/  SHFL.IDX PT, R15, R9, RZ, 0x1f ;  /* 0x00001fff090f7589 */ /* 0x0000ac00000e0000 */
[----:B------:R-:W-:Y:S05]  /*8d70*/  @P1 BRA `(.L_x_977) ;  /* 0x0000000400d01947 */ /* 0x000fea0003800000 */
[----:B------:R-:W-:Y:S01]  /*8d80*/  LOP3.LUT R4, RZ, UR29, RZ, 0x33, !PT ;  /* 0x0000001dff047c12 */ /* 0x000fe2000f8e33ff */
[----:B------:R-:W-:Y:S01]  /*8d90*/  BSSY B1, `(.L_x_978) ;  /* 0x0000027000017945 */ /* 0x000fe20003800000 */
[----:B------:R-:W-:Y:S02]  /*8da0*/  HFMA2.MMA R11, -RZ, RZ, 0, 0 ;  /* 0x00000000ff0b7435 */ /* 0x000fe400000001ff */
[----:B------:R-:W-:-:S04]  /*8db0*/  IADD3 R6, -R3, UR37, R4 ;  /* 0x0000002503067c10 */ /* 0x000fc8000fffe104 */
[----:B------:R-:W-:-:S04]  /*8dc0*/  LEA.HI R4, R6, 0x1, RZ, 0x18 ;  /* 0x0000000106047811 */ /* 0x000fc800078fc0ff */
[----:B------:R-:W-:-:S13]  /*8dd0*/  LOP3.LUT P0, R4, R4, 0x3, RZ, 0xc0, !PT ;  /* 0x0000000304047812 */ /* 0x000fda000780c0ff */
[----:B------:R-:W-:Y:S05]  /*8de0*/  @!P0 BRA `(.L_x_979) ;  /* 0x0000000000848947 */ /* 0x000fea0003800000 */
[----:B------:R-:W3:Y:S01]  /*8df0*/  S2R R13, SR_CTAID.Y ;  /* 0x00000000000d7919 */ /* 0x000ee20000002600 */
[----:B------:R-:W-:Y:S01]  /*8e00*/  ULDC.64 UR4, c[0x0][0x2b0] ;  /* 0x0000ac0000047ab9 */ /* 0x000fe20000000a00 */
[----:B------:R-:W-:Y:S01]  /*8e10*/  SHF.R.S32.HI R5, RZ, 0x1f, R7 ;  /* 0x0000001fff057819 */ /* 0x000fe20000011407 */
[----:B------:R-:W-:Y:S01]  /*8e20*/  IMAD.MOV.U32 R11, RZ, RZ, RZ ;  /* 0x000000ffff0b7224 */ /* 0x000fe200078e00ff */
[----:B------:R-:W-:Y:S02]  /*8e30*/  ISETP.NE.U32.AND P0, PT, RZ, UR4, PT ;  /* 0x00000004ff007c0c */ /* 0x000fe4000bf05070 */
[----:B0-----:R-:W-:Y:S02]  /*8e40*/  LEA R9, R3, R252, 0x2 ;  /* 0x000000fc03097211 */ /* 0x001fe400078e10ff */
[----:B------:R-:W-:Y:S01]  /*8e50*/  ISETP.NE.AND.EX P0, PT, RZ, UR5, PT, P0 ;  /* 0x00000005ff007c0c */ /* 0x000fe2000bf05300 */
[----:B---3--:R-:W-:-:S05]  /*8e60*/  IMAD R0, R13, R0, RZ ;  /* 0x000000000d007224 */ /* 0x008fca00078e02ff */
[----:B------:R-:W-:Y:S02]  /*8e70*/  SHF.R.S32.HI R12, RZ, 0x1f, R0 ;  /* 0x0000001fff0c7819 */ /* 0x000fe40000011400 */
[----:B------:R-:W-:Y:S01]  /*8e80*/  IADD3 R13, P3, P4, R0, UR4, R7 ;  /* 0x00000004000d7c10 */ /* 0x000fe2000fc7e007 */
[----:B------:R-:W-:-:S03]  /*8e90*/  IMAD.MOV.U32 R0, RZ, RZ, R4 ;  /* 0x000000ffff007224 */ /* 0x000fc600078e0004 */
[----:B------:R-:W-:-:S09]  /*8ea0*/  IADD3.X R5, R12, UR5, R5, P3, P4 ;  /* 0x000000050c057c10 */ /* 0x000fd20009fe8405 */
.L_x_983:
[----:B------:R-:W-:Y:S04]  /*8eb0*/  BSSY B2, `(.L_x_980) ;  /* 0x000000b000027945 */ /* 0x000fe80003800000 */
[----:B0-----:R-:W-:Y:S05]  /*8ec0*/  @!P0 BRA `(.L_x_981) ;  /* 0x0000000000148947 */ /* 0x001fea0003800000 */
[----:B------:R-:W-:-:S06]  /*8ed0*/  MOV R4, R13 ;  /* 0x0000000d00047202 */ /* 0x000fcc0000000f00 */
[----:B------:R-:W3:Y:S01]  /*8ee0*/  LDG.E.U8 R4, desc[UR60][R4.64] ;  /* 0x0000003c04047981 */ /* 0x000ee2000c1e1100 */
[----:B------:R-:W-:Y:S01]  /*8ef0*/  HFMA2.MMA R12, -RZ, RZ, 0, 0 ;  /* 0x00000000ff0c7435 */ /* 0x000fe200000001ff */
[----:B---3--:R-:W-:-:S13]  /*8f00*/  ISETP.NE.AND P3, PT, R4, RZ, PT ;  /* 0x000000ff0400720c */ /* 0x008fda0003f65270 */
[----:B------:R-:W-:Y:S05]  /*8f10*/  @P3 BRA `(.L_x_982) ;  /* 0x0000000000103947 */ /* 0x000fea0003800000 */
.L_x_981:
[----:B------:R-:W2:Y:S02]  /*8f20*/  LDS R4, [R9] ;  /* 0x0000000009047984 */ /* 0x000ea40000000800 */
[----:B--2---:R-:W-:-:S04]  /*8f30*/  FADD.FTZ R4, -R15, R4 ;  /* 0x000000040f047221 */ /* 0x004fc80000010100 */
[----:B------:R-:W-:-:S04]  /*8f40*/  FMUL.FTZ R4, R4, 1.4426950216293334961 ;  /* 0x3fb8aa3b04047820 */ /* 0x000fc80000410000 */
[----:B------:R0:W3:Y:S03]  /*8f50*/  MUFU.EX2 R12, R4 ;  /* 0x00000004000c7308 */ /* 0x0000e60000000800 */
.L_x_982:
[----:B------:R-:W-:Y:S05]  /*8f60*/  BSYNC B2 ;  /* 0x0000000000027941 */ /* 0x000fea0003800000 */
.L_x_980:
[----:B------:R-:W-:Y:S01]  /*8f70*/  VIADD R0, R0, 0xffffffff ;  /* 0xffffffff00007836 */ /* 0x000fe20000000000 */
[----:B------:R-:W-:Y:S01]  /*8f80*/  IADD3 R13, P4, R13, 0x100, RZ ;  /* 0x000001000d0d7810 */ /* 0x000fe20007f9e0ff */
[----:B---3--:R3:W-:Y:S01]  /*8f90*/  STS [R9], R12 ;  /* 0x0000000c09007388 */ /* 0x0087e20000000800 */
[----:B------:R-:W-:Y:S01]  /*8fa0*/  FADD.FTZ R11, R12, R11 ;  /* 0x0000000b0c0b7221 */ /* 0x000fe20000010000 */
[----:B------:R-:W-:Y:S02]  /*8fb0*/  IADD3 R7, R7, 0x100, RZ ;  /* 0x0000010007077810 */ /* 0x000fe40007ffe0ff */
[----:B------:R-:W-:Y:S01]  /*8fc0*/  ISETP.NE.AND P3, PT, R0, RZ, PT ;  /* 0x000000ff0000720c */ /* 0x000fe20003f65270 */
[----:B------:R-:W-:Y:S01]  /*8fd0*/  IMAD.X R5, RZ, RZ, R5, P4 ;  /* 0x000000ffff057224 */ /* 0x000fe200020e0605 */
[----:B---3--:R-:W-:-:S11]  /*8fe0*/  IADD3 R9, R9, 0x400, RZ ;  /* 0x0000040009097810 */ /* 0x008fd60007ffe0ff */
[----:B------:R-:W-:Y:S05]  /*8ff0*/  @P3 BRA `(.L_x_983) ;  /* 0xfffffffc00ac3947 */ /* 0x000fea000383ffff */
.L_x_979:
[----:B------:R-:W-:Y:S05]  /*9000*/  BSYNC B1 ;  /* 0x0000000000017941 */ /* 0x000fea0003800000 */
.L_x_978:
[----:B------:R-:W-:-:S13]  /*9010*/  ISETP.GE.U32.AND P0, PT, R6, 0x300, PT ;  /* 0x000003000600780c */ /* 0x000fda0003f06070 */
[----:B------:R-:W-:Y:S05]  /*9020*/  @!P0 BRA `(.L_x_977) ;  /* 0x0000000400248947 */ /* 0x000fea0003800000 */
[----:B0-----:R-:W0:Y:S01]  /*9030*/  S2R R4, SR_CTAID.Y ;  /* 0x0000000000047919 */ /* 0x001e220000002600 */
[----:B------:R-:W-:Y:S01]  /*9040*/  ULDC UR4, c[0x0][0x284] ;  /* 0x0000a10000047ab9 */ /* 0x000fe20000000800 */
[----:B------:R-:W-:Y:S01]  /*9050*/  LEA R0, R7, 0x800, 0x2 ;  /* 0x0000080007007811 */ /* 0x000fe200078e10ff */
[----:B------:R-:W-:Y:S01]  /*9060*/  ULDC.64 UR6, c[0x0][0x2b0] ;  /* 0x0000ac0000067ab9 */ /* 0x000fe20000000a00 */
[----:B------:R-:W-:Y:S02]  /*9070*/  MOV R5, UR29 ;  /* 0x0000001d00057c02 */ /* 0x000fe40008000f00 */
[----:B------:R-:W-:-:S03]  /*9080*/  ISETP.NE.U32.AND P0, PT, RZ, UR6, PT ;  /* 0x00000006ff007c0c */ /* 0x000fc6000bf05070 */
[----:B------:R-:W-:Y:S01]  /*9090*/  IMAD R5, R5, -0x4, R0 ;  /* 0xfffffffc05057824 */ /* 0x000fe200078e0200 */
[----:B------:R-:W-:-:S04]  /*90a0*/  ISETP.NE.AND.EX P0, PT, RZ, UR7, PT, P0 ;  /* 0x00000007ff007c0c */ /* 0x000fc8000bf05300 */
[----:B------:R-:W-:Y:S01]  /*90b0*/  IADD3 R0, R252, R5, RZ ;  /* 0x00000005fc007210 */ /* 0x000fe20007ffe0ff */
[----:B0-----:R-:W-:Y:S01]  /*90c0*/  IMAD R12, R4, UR4, RZ ;  /* 0x00000004040c7c24 */ /* 0x001fe2000f8e02ff */
[----:B------:R-:W-:-:S04]  /*90d0*/  SHF.R.S32.HI R4, RZ, 0x1f, R7 ;  /* 0x0000001fff047819 */ /* 0x000fc80000011407 */
[--C-:B------:R-:W-:Y:S02]  /*90e0*/  IADD3 R6, P3, P4, R7, UR6, R12.reuse ;  /* 0x0000000607067c10 */ /* 0x100fe4000fc7e00c */
[----:B------:R-:W-:-:S04]  /*90f0*/  SHF.R.S32.HI R9, RZ, 0x1f, R12 ;  /* 0x0000001fff097819 */ /* 0x000fc8000001140c */
[----:B------:R-:W-:-:S07]  /*9100*/  IADD3.X R5, R4, UR7, R9, P3, P4 ;  /* 0x0000000704057c10 */ /* 0x000fce0009fe8409 */
.L_x_996:
[----:B------:R-:W-:Y:S01]  /*9110*/  BSSY B1, `(.L_x_984) ;  /* 0x000000b000017945 */ /* 0x000fe20003800000 */
[----:B------:R-:W-:-:S03]  /*9120*/  IMAD.MOV.U32 R4, RZ, RZ, R6 ;  /* 0x000000ffff047224 */ /* 0x000fc600078e0006 */
[----:B------:R-:W-:Y:S05]  /*9130*/  @!P0 BRA `(.L_x_985) ;  /* 0x0000000000108947 */ /* 0x000fea0003800000 */
[----:B------:R-:W3:Y:S02]  /*9140*/  LDG.E.U8 R6, desc[UR60][R4.64] ;  /* 0x0000003c04067981 */ /* 0x000ee4000c1e1100 */
[----:B---3--:R-:W-:-:S13]  /*9150*/  ISETP.NE.AND P3, PT, R6, RZ, PT ;  /* 0x000000ff0600720c */ /* 0x008fda0003f65270 */
[----:B------:R-:W-:Y:S01]  /*9160*/  @P3 MOV R6, RZ ;  /* 0x000000ff00063202 */ /* 0x000fe20000000f00 */
[----:B------:R-:W-:Y:S06]  /*9170*/  @P3 BRA `(.L_x_986) ;  /* 0x0000000000103947 */ /* 0x000fec0003800000 */
.L_x_985:
[----:B------:R-:W2:Y:S02]  /*9180*/  LDS R6, [R0+-0x800] ;  /* 0xfff8000000067984 */ /* 0x000ea40000000800 */
[----:B--2---:R-:W-:-:S04]  /*9190*/  FADD.FTZ R6, -R15, R6 ;  /* 0x000000060f067221 */ /* 0x004fc80000010100 */
[----:B------:R-:W-:-:S06]  /*91a0*/  FMUL.FTZ R6, R6, 1.4426950216293334961 ;  /* 0x3fb8aa3b06067820 */ /* 0x000fcc0000410000 */
[----:B------:R-:W0:Y:S02]  /*91b0*/  MUFU.EX2 R6, R6 ;  /* 0x0000000600067308 */ /* 0x000e240000000800 */
.L_x_986:
[----:B------:R-:W-:Y:S05]  /*91c0*/  BSYNC B1 ;  /* 0x0000000000017941 */ /* 0x000fea0003800000 */
.L_x_984:
[----:B0-----:R0:W-:Y:S01]  /*91d0*/  STS [R0+-0x800], R6 ;  /* 0xfff8000600007388 */ /* 0x0011e20000000800 */
[----:B------:R-:W-:Y:S01]  /*91e0*/  BSSY B1, `(.L_x_987) ;  /* 0x000000b000017945 */ /* 0x000fe20003800000 */
[----:B------:R-:W-:-:S03]  /*91f0*/  FADD.FTZ R12, R6, R11 ;  /* 0x0000000b060c7221 */ /* 0x000fc60000010000 */
[----:B------:R-:W-:Y:S05]  /*9200*/  @!P0 BRA `(.L_x_988) ;  /* 0x0000000000108947 */ /* 0x000fea0003800000 */
[----:B0-----:R-:W3:Y:S02]  /*9210*/  LDG.E.U8 R6, desc[UR60][R4.64+0x100] ;  /* 0x0001003c04067981 */ /* 0x001ee4000c1e1100 */
[----:B---3--:R-:W-:-:S13]  /*9220*/  ISETP.NE.AND P3, PT, R6, RZ, PT ;  /* 0x000000ff0600720c */ /* 0x008fda0003f65270 */
[----:B------:R-:W-:Y:S01]  /*9230*/  @P3 MOV R9, RZ ;  /* 0x000000ff00093202 */ /* 0x000fe20000000f00 */
[----:B------:R-:W-:Y:S06]  /*9240*/  @P3 BRA `(.L_x_989) ;  /* 0x0000000000103947 */ /* 0x000fec0003800000 */
.L_x_988:
[----:B0-----:R-:W2:Y:S02]  /*9250*/  LDS R6, [R0+-0x400] ;  /* 0xfffc000000067984 */ /* 0x001ea40000000800 */
[----:B--2---:R-:W-:-:S04]  /*9260*/  FADD.FTZ R6, -R15, R6 ;  /* 0x000000060f067221 */ /* 0x004fc80000010100 */
[----:B------:R-:W-:-:S04]  /*9270*/  FMUL.FTZ R6, R6, 1.4426950216293334961 ;  /* 0x3fb8aa3b06067820 */ /* 0x000fc80000410000 */
[----:B------:R0:W3:Y:S03]  /*9280*/  MUFU.EX2 R9, R6 ;  /* 0x0000000600097308 */ /* 0x0000e60000000800 */
.L_x_989:
[----:B------:R-:W-:Y:S05]  /*9290*/  BSYNC B1 ;  /* 0x0000000000017941 */ /* 0x000fea0003800000 */
.L_x_987:
[----:B---3--:R3:W-:Y:S01]  /*92a0*/  STS [R0+-0x400], R9 ;  /* 0xfffc000900007388 */ /* 0x0087e20000000800 */
[----:B------:R-:W-:Y:S01]  /*92b0*/  BSSY B1, `(.L_x_990) ;  /* 0x000000b000017945 */ /* 0x000fe20003800000 */
[----:B------:R-:W-:-:S03]  /*92c0*/  FADD.FTZ R12, R12, R9 ;  /* 0x000000090c0c7221 */ /* 0x000fc60000010000 */
[----:B------:R-:W-:Y:S05]  /*92d0*/  @!P0 BRA `(.L_x_991) ;  /* 0x0000000000108947 */ /* 0x000fea0003800000 */
[----:B0-----:R-:W4:Y:S01]  /*92e0*/  LDG.E.U8 R6, desc[UR60][R4.64+0x200] ;  /* 0x0002003c04067981 */ /* 0x001f22000c1e1100 */
[----:B---3--:R-:W-:Y:S01]  /*92f0*/  IMAD.MOV.U32 R9, RZ, RZ, RZ ;  /* 0x000000ffff097224 */ /* 0x008fe200078e00ff */
[----:B----4-:R-:W-:-:S13]  /*9300*/  ISETP.NE.AND P3, PT, R6, RZ, PT ;  /* 0x000000ff0600720c */ /* 0x010fda0003f65270 */
[----:B------:R-:W-:Y:S05]  /*9310*/  @P3 BRA `(.L_x_992) ;  /* 0x0000000000103947 */ /* 0x000fea0003800000 */
.L_x_991:
[----:B0-----:R-:W2:Y:S02]  /*9320*/  LDS R6, [R0] ;  /* 0x0000000000067984 */ /* 0x001ea40000000800 */
[----:B--2---:R-:W-:-:S04]  /*9330*/  FADD.FTZ R6, -R15, R6 ;  /* 0x000000060f067221 */ /* 0x004fc80000010100 */
[----:B------:R-:W-:-:S04]  /*9340*/  FMUL.FTZ R6, R6, 1.4426950216293334961 ;  /* 0x3fb8aa3b06067820 */ /* 0x000fc80000410000 */
[----:B---3--:R0:W3:Y:S03]  /*9350*/  MUFU.EX2 R9, R6 ;  /* 0x0000000600097308 */ /* 0x0080e60000000800 */
.L_x_992:
[----:B------:R-:W-:Y:S05]  /*9360*/  BSYNC B1 ;  /* 0x0000000000017941 */ /* 0x000fea0003800000 */
.L_x_990:
[----:B---3--:R3:W-:Y:S01]  /*9370*/  STS [R0], R9 ;  /* 0x0000000900007388 */ /* 0x0087e20000000800 */
[----:B------:R-:W-:Y:S01]  /*9380*/  BSSY B1, `(.L_x_993) ;  /* 0x000000b000017945 */ /* 0x000fe20003800000 */
[----:B------:R-:W-:-:S03]  /*9390*/  FADD.FTZ R12, R12, R9 ;  /* 0x000000090c0c7221 */ /* 0x000fc60000010000 */
[----:B------:R-:W-:Y:S05]  /*93a0*/  @!P0 BRA `(.L_x_994) ;  /* 0x0000000000108947 */ /* 0x000fea0003800000 */
[----:B0-----:R-:W4:Y:S02]  /*93b0*/  LDG.E.U8 R6, desc[UR60][R4.64+0x300] ;  /* 0x0003003c04067981 */ /* 0x001f24000c1e1100 */
[----:B----4-:R-:W-:-:S13]  /*93c0*/  ISETP.NE.AND P3, PT, R6, RZ, PT ;  /* 0x000000ff0600720c */ /* 0x010fda0003f65270 */
[----:B---3--:R-:W-:Y:S01]  /*93d0*/  @P3 MOV R9, RZ ;  /* 0x000000ff00093202 */ /* 0x008fe20000000f00 */
[----:B------:R-:W-:Y:S06]  /*93e0*/  @P3 BRA `(.L_x_995) ;  /* 0x0000000000103947 */ /* 0x000fec0003800000 */
.L_x_994:
[----:B0-----:R-:W2:Y:S02]  /*93f0*/  LDS R6, [R0+0x400] ;  /* 0x0004000000067984 */ /* 0x001ea40000000800 */
[----:B--2---:R-:W-:-:S04]  /*9400*/  FADD.FTZ R6, -R15, R6 ;  /* 0x000000060f067221 */ /* 0x004fc80000010100 */
[----:B------:R-:W-:-:S04]  /*9410*/  FMUL.FTZ R6, R6, 1.4426950216293334961 ;  /* 0x3fb8aa3b06067820 */ /* 0x000fc80000410000 */
[----:B---3--:R0:W3:Y:S03]  /*9420*/  MUFU.EX2 R9, R6 ;  /* 0x0000000600097308 */ /* 0x0080e60000000800 */
.L_x_995:
[----:B------:R-:W-:Y:S05]  /*9430*/  BSYNC B1 ;  /* 0x0000000000017941 */ /* 0x000fea0003800000 */
.L_x_993:
[----:B------:R-:W-:Y:S01]  /*9440*/  IADD3 R7, R7, 0x400, RZ ;  /* 0x0000040007077810 */ /* 0x000fe20007ffe0ff */
[----:B---3--:R3:W-:Y:S01]  /*9450*/  STS [R0+0x400], R9 ;  /* 0x0004000900007388 */ /* 0x0087e20000000800 */
[----:B0-----:R-:W-:Y:S01]  /*9460*/  IADD3 R6, P4, R4, 0x400, RZ ;  /* 0x0000040004067810 */ /* 0x001fe20007f9e0ff */
[----:B------:R-:W-:Y:S01]  /*9470*/  FADD.FTZ R11, R12, R9 ;  /* 0x000000090c0b7221 */ /* 0x000fe20000010000 */
[----:B------:R-:W-:-:S03]  /*9480*/  ISETP.GE.AND P3, PT, R7, UR37, PT ;  /* 0x0000002507007c0c */ /* 0x000fc6000bf66270 */
[----:B------:R-:W-:Y:S01]  /*9490*/  IMAD.X R5, RZ, RZ, R5, P4 ;  /* 0x000000ffff057224 */ /* 0x000fe200020e0605 */
[----:B---3--:R-:W-:-:S09]  /*94a0*/  IADD3 R0, R0, 0x1000, RZ ;  /* 0x0000100000007810 */ /* 0x008fd20007ffe0ff */
[----:B------:R-:W-:Y:S05]  /*94b0*/  @!P3 BRA `(.L_x_996) ;  /* 0xfffffffc0014b947 */ /* 0x000fea000383ffff */
.L_x_977:
[----:B------:R-:W-:Y:S05]  /*94c0*/  BSYNC B0 ;  /* 0x0000000000007941 */ /* 0x000fea0003800000 */
.L_x_976:
[----:B------:R-:W3:Y:S01]  /*94d0*/  SHFL.BFLY PT, R0, R11, 0x10, 0x1f ;  /* 0x0e001f000b007f89 */ /* 0x000ee200000e0000 */
[----:B0-----:R-:W-:Y:S01]  /*94e0*/  LOP3.LUT P0, R9, R3, 0x1f, RZ, 0xc0, !PT ;  /* 0x0000001f03097812 */ /* 0x001fe2000780c0ff */
[----:B------:R-:W-:-:S03]  /*94f0*/  ULDC.U8 UR4, c[0x0][0x31c] ;  /* 0x0000c70000047ab9 */ /* 0x000fc60000000000 */
[----:B------:R-:W-:-:S09]  /*9500*/  ISETP.GT.U32.AND P3, PT, R9, 0x7, PT ;  /* 0x000000070900780c */ /* 0x000fd20003f64070 */
[----:B------:R-:W0:Y:S04]  /*9510*/  @!P0 S2R R12, SR_CgaCtaId ;  /* 0x00000000000c8919 */ /* 0x000e280000008800 */
[----:B------:R-:W4:Y:S01]  /*9520*/  @!P3 S2R R14, SR_CgaCtaId ;  /* 0x00000000000eb919 */ /* 0x000f220000008800 */
        /* <DEDUP_REMOVED lines=8> */
[----:B0-----:R-:W-:Y:S02]  /*95b0*/  @!P0 LEA R5, R12, R11, 0x18 ;  /* 0x0000000b0c058211 */ /* 0x001fe400078ec0ff */
[----:B------:R-:W-:Y:S02]  /*95c0*/  @!P3 MOV R11, 0x400 ;  /* 0x00000400000bb802 */ /* 0x000fe40000000f00 */
[----:B------:R-:W0:Y:S01]  /*95d0*/  SHFL.BFLY PT, R7, R4, 0x2, 0x1f ;  /* 0x0c401f0004077f89 */ /* 0x000e2200000e0000 */
[----:B------:R-:W-:Y:S02]  /*95e0*/  @!P0 IADD3 R5, R0, R5, RZ ;  /* 0x0000000500058210 */ /* 0x000fe40007ffe0ff */
[----:B----4-:R-:W-:-:S05]  /*95f0*/  @!P3 LEA R14, R14, R11, 0x18 ;  /* 0x0000000b0e0eb211 */ /* 0x010fca00078ec0ff */
[----:B------:R-:W-:Y:S02]  /*9600*/  @!P3 IMAD R9, R9, 0x4, R14 ;  /* 0x000000040909b824 */ /* 0x000fe400078e020e */
[----:B0-----:R-:W-:-:S05]  /*9610*/  FADD.FTZ R7, R4, R7 ;  /* 0x0000000704077221 */ /* 0x001fca0000010000 */
[----:B------:R-:W0:Y:S02]  /*9620*/  SHFL.BFLY PT, R6, R7, 0x1, 0x1f ;  /* 0x0c201f0007067f89 */ /* 0x000e2400000e0000 */
[----:B0-----:R-:W-:-:S05]  /*9630*/  FADD.FTZ R6, R7, R6 ;  /* 0x0000000607067221 */ /* 0x001fca0000010000 */
[----:B------:R0:W-:Y:S01]  /*9640*/  @!P0 STS [R5+0x20], R6 ;  /* 0x0000200605008388 */ /* 0x0001e20000000800 */
[----:B------:R-:W-:Y:S01]  /*9650*/  BAR.SYNC.DEFER_BLOCKING 0x0 ;  /* 0x0000000000007b1d */ /* 0x000fe20000010000 */
[----:B------:R-:W-:Y:S02]  /*9660*/  ISETP.NE.AND P0, PT, RZ, UR4, PT ;  /* 0x00000004ff007c0c */ /* 0x000fe4000bf05270 */
[----:B0-----:R-:W-:-:S03]  /*9670*/  CS2R R4, SRZ ;  /* 0x0000000000047805 */ /* 0x001fc6000001ff00 */
[----:B------:R-:W0:Y:S04]  /*9680*/  @!P3 LDS R6, [R9+0x20] ;  /* 0x000020000906b984 */ /* 0x000e280000000800 */
[----:B0-----:R-:W0:Y:S02]  /*9690*/  SHFL.BFLY PT, R7, R6, 0x4, 0x1f ;  /* 0x0c801f0006077f89 */ /* 0x001e2400000e0000 */
[----:B0-----:R-:W-:-:S05]  /*96a0*/  FADD.FTZ R7, R7, R6 ;  /* 0x0000000607077221 */ /* 0x001fca0000010000 */
[----:B------:R-:W0:Y:S02]  /*96b0*/  SHFL.BFLY PT, R0, R7, 0x2, 0x1f ;  /* 0x0c401f0007007f89 */ /* 0x000e2400000e0000 */
[----:B0-----:R-:W-:-:S05]  /*96c0*/  FADD.FTZ R0, R7, R0 ;  /* 0x0000000007007221 */ /* 0x001fca0000010000 */
[----:B------:R-:W0:Y:S02]  /*96d0*/  SHFL.BFLY PT, R11, R0, 0x1, 0x1f ;  /* 0x0c201f00000b7f89 */ /* 0x000e2400000e0000 */
[----:B0-----:R-:W-:-:S06]  /*96e0*/  FADD.FTZ R11, R0, R11 ;  /* 0x0000000b000b7221 */ /* 0x001fcc0000010000 */
[----:B------:R-:W0:Y:S02]  /*96f0*/  SHFL.IDX PT, R11, R11, RZ, 0x1f ;  /* 0x00001fff0b0b7589 */ /* 0x000e2400000e0000 */
[----:B0-----:R-:W-:-:S04]  /*9700*/  FADD.FTZ R12, R11, 9.9999999747524270788e-07 ;  /* 0x358637bd0b0c7421 */ /* 0x001fc80000010000 */
[----:B--2---:R0:W2:Y:S01]  /*9710*/  MUFU.RCP R15, R12 ;  /* 0x0000000c000f7308 */ /* 0x0040a20000001000 */
[----:B------:R-:W-:Y:S05]  /*9720*/  @!P0 BRA `(.L_x_997) ;  /* 0x0000000000288947 */ /* 0x000fea0003800000 */
[----:B------:R-:W3:Y:S01]  /*9730*/  S2R R13, SR_CTAID.Y ;  /* 0x00000000000d7919 */ /* 0x000ee20000002600 */
[----:B------:R-:W4:Y:S01]  /*9740*/  LDC R0, c[0x0][0x318] ;  /* 0x0000c600ff007b82 */ /* 0x000f220000000800 */
[----:B------:R-:W-:Y:S01]  /*9750*/  ULDC UR5, c[0x0][0x288] ;  /* 0x0000a20000057ab9 */ /* 0x000fe20000000800 */
[----:B------:R-:W3:Y:S06]  /*9760*/  S2R R16, SR_CTAID.X ;  /* 0x0000000000107919 */ /* 0x000eec0000002500 */
[----:B------:R-:W4:Y:S08]  /*9770*/  LDC R4, c[0x0][0x29c] ;  /* 0x0000a700ff047b82 */ /* 0x000f300000000800 */
[----:B------:R-:W5:Y:S01]  /*9780*/  LDC R7, c[0x0][0x284] ;  /* 0x0000a100ff077b82 */ /* 0x000f620000000800 */
[----:B---3--:R-:W-:-:S04]  /*9790*/  IMAD R5, R13, UR5, R16 ;  /* 0x000000050d057c24 */ /* 0x008fc8000f8e0210 */
[----:B----4-:R-:W-:-:S04]  /*97a0*/  IMAD R0, R5, R0, R4 ;  /* 0x0000000005007224 */ /* 0x010fc800078e0204 */
[----:B-----5:R-:W-:-:S05]  /*97b0*/  IMAD R4, R0, R7, RZ ;  /* 0x0000000700047224 */ /* 0x020fca00078e02ff */
[----:B------:R-:W-:-:S07]  /*97c0*/  SHF.R.S32.HI R5, RZ, 0x1f, R4 ;  /* 0x0000001fff057819 */ /* 0x000fce0000011404 */
.L_x_997:
[----:B------:R-:W-:Y:S04]  /*97d0*/  BSSY B0, `(.L_x_998) ;  /* 0x0000042000007945 */ /* 0x000fe80003800000 */
[----:B------:R-:W-:Y:S05]  /*97e0*/  @P1 BRA `(.L_x_999) ;  /* 0x0000000400001947 */ /* 0x000fea0003800000 */
[----:B------:R-:W-:Y:S01]  /*97f0*/  LOP3.LUT R0, RZ, UR29, RZ, 0x33, !PT ;  /* 0x0000001dff007c12 */ /* 0x000fe2000f8e33ff */
[----:B------:R-:W-:Y:S01]  /*9800*/  BSSY B1, `(.L_x_1000) ;  /* 0x000001b000017945 */ /* 0x000fe20003800000 */
[C---:B------:R-:W-:Y:S02]  /*9810*/  IADD3 R9, R3.reuse, UR29, RZ ;  /* 0x0000001d03097c10 */ /* 0x040fe4000fffe0ff */
[----:B------:R-:W-:-:S04]  /*9820*/  IADD3 R0, -R3, UR37, R0 ;  /* 0x0000002503007c10 */ /* 0x000fc8000fffe100 */
[C---:B------:R-:W-:Y:S02]  /*9830*/  LEA.HI R6, R0.reuse, 0x1, RZ, 0x18 ;  /* 0x0000000100067811 */ /* 0x040fe400078fc0ff */
[----:B------:R-:W-:Y:S02]  /*9840*/  ISETP.GE.U32.AND P1, PT, R0, 0x300, PT ;  /* 0x000003000000780c */ /* 0x000fe40003f26070 */
[----:B------:R-:W-:-:S13]  /*9850*/  LOP3.LUT P3, R7, R6, 0x3, RZ, 0xc0, !PT ;  /* 0x0000000306077812 */ /* 0x000fda000786c0ff */
[----:B------:R-:W-:Y:S05]  /*9860*/  @!P3 BRA `(.L_x_1001) ;  /* 0x000000000050b947 */ /* 0x000fea0003800000 */
[----:B------:R-:W-:Y:S01]  /*9870*/  IADD3 R13, P3, R9, R4, RZ ;  /* 0x00000004090d7210 */ /* 0x000fe20007f7e0ff */
[----:B------:R-:W-:Y:S01]  /*9880*/  ULDC.64 UR6, c[0x0][0x310] ;  /* 0x0000c40000067ab9 */ /* 0x000fe20000000a00 */
[----:B------:R-:W-:Y:S01]  /*9890*/  MOV R0, R7 ;  /* 0x0000000700007202 */ /* 0x000fe20000000f00 */
[----:B------:R-:W-:Y:S01]  /*98a0*/  IMAD R11, R3, 0x4, R252 ;  /* 0x00000004030b7824 */ /* 0x000fe200078e02fc */
[----:B0-----:R-:W-:Y:S02]  /*98b0*/  LEA R12, P4, R13, UR6, 0x2 ;  /* 0x000000060d0c7c11 */ /* 0x001fe4000f8810ff */
[----:B------:R-:W-:-:S04]  /*98c0*/  LEA.HI.X.SX32 R6, R9, R5, 0x1, P3 ;  /* 0x0000000509067211 */ /* 0x000fc800018f0eff */
[----:B------:R-:W-:-:S07]  /*98d0*/  LEA.HI.X R13, R13, UR7, R6, 0x2, P4 ;  /* 0x000000070d0d7c11 */ /* 0x000fce000a0f1406 */
.L_x_1002:
[----:B---3--:R-:W2:Y:S01]  /*98e0*/  LDS R6, [R11] ;  /* 0x000000000b067984 */ /* 0x008ea20000000800 */
[----:B------:R-:W-:Y:S01]  /*98f0*/  @P0 MOV R7, R13 ;  /* 0x0000000d00070202 */ /* 0x000fe20000000f00 */
[----:B------:R-:W-:Y:S01]  /*9900*/  VIADD R0, R0, 0xffffffff ;  /* 0xffffffff00007836 */ /* 0x000fe20000000000 */
[----:B------:R-:W-:-:S04]  /*9910*/  IADD3 R9, R9, 0x100, RZ ;  /* 0x0000010009097810 */ /* 0x000fc80007ffe0ff */
[----:B------:R-:W-:Y:S01]  /*9920*/  ISETP.NE.AND P4, PT, R0, RZ, PT ;  /* 0x000000ff0000720c */ /* 0x000fe20003f85270 */
[----:B--2---:R-:W-:Y:S01]  /*9930*/  FMUL.FTZ R14, R6, R15 ;  /* 0x0000000f060e7220 */ /* 0x004fe20000410000 */
[----:B------:R-:W-:Y:S02]  /*9940*/  @P0 MOV R6, R12 ;  /* 0x0000000c00060202 */ /* 0x000fe40000000f00 */
[----:B------:R-:W-:Y:S02]  /*9950*/  IADD3 R12, P3, R12, 0x400, RZ ;  /* 0x000004000c0c7810 */ /* 0x000fe40007f7e0ff */
[----:B------:R0:W-:Y:S02]  /*9960*/  STS [R11], R14 ;  /* 0x0000000e0b007388 */ /* 0x0001e40000000800 */
[----:B------:R-:W-:Y:S02]  /*9970*/  IADD3.X R13, RZ, R13, RZ, P3, !PT ;  /* 0x0000000dff0d7210 */ /* 0x000fe40001ffe4ff */
[----:B------:R3:W-:Y:S01]  /*9980*/  @P0 STG.E desc[UR60][R6.64], R14 ;  /* 0x0000000e06000986 */ /* 0x0007e2000c10193c */
[----:B0-----:R-:W-:-:S02]  /*9990*/  VIADD R11, R11, 0x400 ;  /* 0x000004000b0b7836 */ /* 0x001fc40000000000 */
[----:B------:R-:W-:Y:S05]  /*99a0*/  @P4 BRA `(.L_x_1002) ;  /* 0xfffffffc00cc4947 */ /* 0x000fea000383ffff */
.L_x_1001:
[----:B------:R-:W-:Y:S05]  /*99b0*/  BSYNC B1 ;  /* 0x0000000000017941 */ /* 0x000fea0003800000 */
.L_x_1000:
[----:B------:R-:W-:Y:S05]  /*99c0*/  @!P1 BRA `(.L_x_999) ;  /* 0x0000000000889947 */ /* 0x000fea0003800000 */
[C---:B------:R-:W-:Y:S01]  /*99d0*/  IADD3 R13, P0, R9.reuse, R4, RZ ;  /* 0x00000004090d7210 */ /* 0x040fe20007f1e0ff */
[----:B------:R-:W-:Y:S01]  /*99e0*/  ULDC.64 UR6, c[0x0][0x310] ;  /* 0x0000c40000067ab9 */ /* 0x000fe20000000a00 */
[C---:B------:R-:W-:Y:S02]  /*99f0*/  LEA R0, R9.reuse, 0x800, 0x2 ;  /* 0x0000080009007811 */ /* 0x040fe400078e10ff */
[----:B---3--:R-:W-:Y:S02]  /*9a00*/  MOV R7, UR29 ;  /* 0x0000001d00077c02 */ /* 0x008fe40008000f00 */
[----:B------:R-:W-:Y:S02]  /*9a10*/  LEA.HI.X.SX32 R4, R9, R5, 0x1, P0 ;  /* 0x0000000509047211 */ /* 0x000fe400000f0eff */
[----:B0-----:R-:W-:Y:S01]  /*9a20*/  LEA R12, P0, R13, UR6, 0x2 ;  /* 0x000000060d0c7c11 */ /* 0x001fe2000f8010ff */
[----:B------:R-:W-:Y:S01]  /*9a30*/  IMAD R5, R7, -0x4, R0 ;  /* 0xfffffffc07057824 */ /* 0x000fe200078e0200 */
[----:B------:R-:W-:-:S02]  /*9a40*/  ISETP.NE.AND P3, PT, RZ, UR4, PT ;  /* 0x00000004ff007c0c */ /* 0x000fc4000bf65270 */
[----:B------:R-:W-:Y:S02]  /*9a50*/  LEA.HI.X R13, R13, UR7, R4, 0x2, P0 ;  /* 0x000000070d0d7c11 */ /* 0x000fe400080f1404 */
[----:B------:R-:W-:-:S09]  /*9a60*/  IADD3 R0, R252, R5, RZ ;  /* 0x00000005fc007210 */ /* 0x000fd20007ffe0ff */
.L_x_1003:
[----:B------:R-:W2:Y:S01]  /*9a70*/  LDS R4, [R0+-0x800] ;  /* 0xfff8000000047984 */ /* 0x000ea20000000800 */
[----:B------:R-:W-:Y:S02]  /*9a80*/  MOV R5, R13 ;  /* 0x0000000d00057202 */ /* 0x000fe40000000f00 */
[----:B------:R-:W-:Y:S01]  /*9a90*/  IADD3 R9, R9, 0x400, RZ ;  /* 0x0000040009097810 */ /* 0x000fe20007ffe0ff */
[----:B------:R-:W0:Y:S03]  /*9aa0*/  LDS R6, [R0+-0x400] ;  /* 0xfffc000000067984 */ /* 0x000e260000000800 */
[----:B------:R-:W-:Y:S01]  /*9ab0*/  ISETP.GE.AND P0, PT, R9, UR37, PT ;  /* 0x0000002509007c0c */ /* 0x000fe2000bf06270 */
[----:B------:R-:W3:Y:S04]  /*9ac0*/  LDS R7, [R0] ;  /* 0x0000000000077984 */ /* 0x000ee80000000800 */
[----:B------:R-:W4:Y:S01]  /*9ad0*/  LDS R11, [R0+0x400] ;  /* 0x00040000000b7984 */ /* 0x000f220000000800 */
[----:B--2---:R-:W-:Y:S01]  /*9ae0*/  FMUL.FTZ R17, R4, R15 ;  /* 0x0000000f04117220 */ /* 0x004fe20000410000 */
[----:B------:R-:W-:-:S02]  /*9af0*/  IMAD.MOV.U32 R4, RZ, RZ, R12 ;  /* 0x000000ffff047224 */ /* 0x000fc400078e000c */
[-C--:B0-----:R-:W-:Y:S02]  /*9b00*/  FMUL.FTZ R19, R6, R15.reuse ;  /* 0x0000000f06137220 */ /* 0x081fe40000410000 */
[----:B------:R-:W-:Y:S01]  /*9b10*/  STS [R0+-0x800], R17 ;  /* 0xfff8001100007388 */ /* 0x000fe20000000800 */
[----:B------:R-:W-:Y:S01]  /*9b20*/  IADD3 R12, P1, R4, 0x1000, RZ ;  /* 0x00001000040c7810 */ /* 0x000fe20007f3e0ff */
[-C--:B---3--:R-:W-:Y:S02]  /*9b30*/  FMUL.FTZ R7, R7, R15.reuse ;  /* 0x0000000f07077220 */ /* 0x088fe40000410000 */
[----:B------:R-:W-:Y:S02]  /*9b40*/  @P3 STG.E desc[UR60][R4.64], R17 ;  /* 0x0000001104003986 */ /* 0x000fe4000c10193c */
[----:B------:R-:W-:Y:S02]  /*9b50*/  IMAD.X R13, RZ, RZ, R5, P1 ;  /* 0x000000ffff0d7224 */ /* 0x000fe400008e0605 */
[----:B----4-:R-:W-:Y:S01]  /*9b60*/  FMUL.FTZ R11, R11, R15 ;  /* 0x0000000f0b0b7220 */ /* 0x010fe20000410000 */
[----:B------:R-:W-:Y:S04]  /*9b70*/  @P3 STG.E desc[UR60][R4.64+0x400], R19 ;  /* 0x0004001304003986 */ /* 0x000fe8000c10193c */
[----:B------:R-:W-:Y:S04]  /*9b80*/  @P3 STG.E desc[UR60][R4.64+0x800], R7 ;  /* 0x0008000704003986 */ /* 0x000fe8000c10193c */
[----:B------:R-:W-:Y:S04]  /*9b90*/  @P3 STG.E desc[UR60][R4.64+0xc00], R11 ;  /* 0x000c000b04003986 */ /* 0x000fe8000c10193c */
[----:B------:R-:W-:Y:S04]  /*9ba0*/  STS [R0+-0x400], R19 ;  /* 0xfffc001300007388 */ /* 0x000fe80000000800 */
[----:B------:R-:W-:Y:S04]  /*9bb0*/  STS [R0], R7 ;  /* 0x0000000700007388 */ /* 0x000fe80000000800 */
[----:B------:R0:W-:Y:S02]  /*9bc0*/  STS [R0+0x400], R11 ;  /* 0x0004000b00007388 */ /* 0x0001e40000000800 */
[----:B0-----:R-:W-:Y:S01]  /*9bd0*/  IADD3 R0, R0, 0x1000, RZ ;  /* 0x0000100000007810 */ /* 0x001fe20007ffe0ff */
[----:B------:R-:W-:Y:S06]  /*9be0*/  @!P0 BRA `(.L_x_1003) ;  /* 0xfffffffc00a08947 */ /* 0x000fec000383ffff */
.L_x_999:
[----:B------:R-:W-:Y:S05]  /*9bf0*/  BSYNC B0 ;  /* 0x0000000000007941 */ /* 0x000fea0003800000 */
.L_x_998:
[----:B------:R-:W4:Y:S01]  /*9c00*/  LDL.LU R4, [R1+0x1ac] ;  /* 0x0001ac0001047983 */ /* 0x000f220000300800 */
[----:B------:R-:W-:Y:S01]  /*9c10*/  UIADD3 UR14, UR37, -0x1, URZ ;  /* 0xffffffff250e7890 */ /* 0x000fe2000fffe03f */
[----:B------:R-:W5:Y:S01]  /*9c20*/  S2UR UR6, SR_CgaCtaId ;  /* 0x00000000000679c3 */ /* 0x000f620000008800 */
[----:B--2---:R-:W-:Y:S01]  /*9c30*/  SHF.R.S32.HI R15, RZ, 0x5, R8 ;  /* 0x00000005ff0f7819 */ /* 0x004fe20000011408 */
[----:B-1----:R-:W1:Y:S01]  /*9c40*/  S2R R30, SR_CTAID.Y ;  /* 0x00000000001e7919 */ /* 0x002e620000002600 */
[----:B------:R-:W-:Y:S01]  /*9c50*/  USHF.R.S32.HI UR4, URZ, 0x1f, UR14 ;  /* 0x0000001f3f047899 */ /* 0x000fe2000801140e */
[----:B0-----:R-:W-:Y:S01]  /*9c60*/  SHF.L.U32 R12, R10, 0x2, RZ ;  /* 0x000000020a0c7819 */ /* 0x001fe200000006ff */
[----:B------:R-:W-:Y:S01]  /*9c70*/  ULDC UR9, c[0x0][0x288] ;  /* 0x0000a20000097ab9 */ /* 0x000fe20000000800 */
[----:B------:R-:W1:Y:S01]  /*9c80*/  S2R R28, SR_CTAID.X ;  /* 0x00000000001c7919 */ /* 0x000e620000002500 */
[----:B------:R-:W-:Y:S01]  /*9c90*/  ULEA.HI UR4, UR4, UR14, URZ, 0x3 ;  /* 0x0000000e04047291 */ /* 0x000fe2000f8f183f */
[----:B------:R-:W-:Y:S01]  /*9ca0*/  BSSY B0, `(.L_x_1004) ;  /* 0x0000021000007945 */ /* 0x000fe20003800000 */
[----:B------:R-:W-:Y:S01]  /*9cb0*/  ULDC UR7, c[0x0][0x29c] ;  /* 0x0000a70000077ab9 */ /* 0x000fe20000000800 */
[----:B------:R-:W-:Y:S01]  /*9cc0*/  UMOV UR5, 0x400 ;  /* 0x0000040000057882 */ /* 0x000fe20000000000 */
[----:B------:R-:W-:Y:S01]  /*9cd0*/  ULOP3.LUT UR4, UR4, 0xfffffff8, URZ, 0xc0, !UPT ;  /* 0xfffffff804047892 */ /* 0x000fe2000f8ec03f */
[----:B------:R-:W-:Y:S01]  /*9ce0*/  IMAD.MOV.U32 R11, RZ, RZ, RZ ;  /* 0x000000ffff0b7224 */ /* 0x000fe200078e00ff */
[----:B------:R-:W-:Y:S01]  /*9cf0*/  UIADD3 UR5, UR5, 0x240, URZ ;  /* 0x0000024005057890 */ /* 0x000fe2000fffe03f */
[----:B---3--:R-:W-:Y:S01]  /*9d00*/  CS2R R6, SRZ ;  /* 0x0000000000067805 */ /* 0x008fe2000001ff00 */
[----:B------:R-:W-:Y:S01]  /*9d10*/  UIADD3 UR4, UR14, -UR4, URZ ;  /* 0x800000040e047290 */ /* 0x000fe2000fffe03f */
[----:B------:R-:W-:-:S02]  /*9d20*/  ULDC UR8, c[0x0][0x284] ;  /* 0x0000a10000087ab9 */ /* 0x000fc40000000800 */
[----:B------:R-:W-:-:S03]  /*9d30*/  MOV R49, UR8 ;  /* 0x0000000800317c02 */ /* 0x000fc60008000f00 */
[----:B------:R-:W-:Y:S01]  /*9d40*/  ISETP.NE.AND P1, PT, R15, UR4, PT ;  /* 0x000000040f007c0c */ /* 0x000fe2000bf25270 */
[----:B-----5:R-:W-:-:S03]  /*9d50*/  ULEA UR5, UR6, UR5, 0x18 ;  /* 0x0000000506057291 */ /* 0x020fc6000f8ec03f */
[----:B------:R-:W-:-:S03]  /*9d60*/  ISETP.NE.OR P0, PT, RZ, UR7, P1 ;  /* 0x00000007ff007c0c */ /* 0x000fc60008f05670 */
[----:B------:R-:W-:Y:S01]  /*9d70*/  LEA R22, R10, UR5, 0x4 ;  /* 0x000000050a167c11 */ /* 0x000fe2000f8e20ff */
[----:B-1----:R-:W-:-:S05]  /*9d80*/  IMAD R13, R30, UR9, R28 ;  /* 0x000000091e0d7c24 */ /* 0x002fca000f8e021c */
[----:B------:R-:W-:-:S05]  /*9d90*/  SHF.L.U32 R13, R13, 0x7, RZ ;  /* 0x000000070d0d7819 */ /* 0x000fca00000006ff */
[----:B------:R-:W-:-:S05]  /*9da0*/  IMAD R16, R13, R49, R12 ;  /* 0x000000310d107224 */ /* 0x000fca00078e020c */
[----:B------:R-:W-:Y:S01]  /*9db0*/  SHF.R.S32.HI R14, RZ, 0x1f, R16 ;  /* 0x0000001fff0e7819 */ /* 0x000fe20000011410 */
[----:B----4-:R-:W-:Y:S01]  /*9dc0*/  IMAD R21, R4, R49, R12 ;  /* 0x0000003104157224 */ /* 0x010fe200078e020c */
[----:B------:R-:W-:-:S04]  /*9dd0*/  CS2R R4, SRZ ;  /* 0x0000000000047805 */ /* 0x000fc8000001ff00 */
[----:B------:R-:W-:Y:S01]  /*9de0*/  SHF.R.S32.HI R23, RZ, 0x1f, R21 ;  /* 0x0000001fff177819 */ /* 0x000fe20000011415 */
[----:B------:R-:W-:Y:S06]  /*9df0*/  @P0 BRA `(.L_x_1005) ;  /* 0x00000000002c0947 */ /* 0x000fec0003800000 */
[----:B------:R-:W-:Y:S01]  /*9e00*/  ULDC.64 UR4, c[0x0][0x240] ;  /* 0x0000900000047ab9 */ /* 0x000fe20000000a00 */
[----:B------:R-:W-:Y:S02]  /*9e10*/  CS2R R6, SRZ ;  /* 0x0000000000067805 */ /* 0x000fe4000001ff00 */
[----:B------:R-:W-:Y:S02]  /*9e20*/  ISETP.NE.U32.AND P0, PT, RZ, UR4, PT ;  /* 0x00000004ff007c0c */ /* 0x000fe4000bf05070 */
[----:B------:R-:W-:Y:S02]  /*9e30*/  CS2R R4, SRZ ;  /* 0x0000000000047805 */ /* 0x000fe4000001ff00 */
[----:B------:R-:W-:-:S13]  /*9e40*/  ISETP.NE.AND.EX P0, PT, RZ, UR5, PT, P0 ;  /* 0x00000005ff007c0c */ /* 0x000fda000bf05300 */
[----:B------:R-:W-:Y:S05]  /*9e50*/  @!P0 BRA `(.L_x_1006) ;  /* 0x0000000000108947 */ /* 0x000fea0003800000 */
[----:B------:R-:W0:Y:S01]  /*9e60*/  LDC.64 R4, c[0x0][0x240] ;  /* 0x00009000ff047b82 */ /* 0x000e220000000a00 */
[----:B------:R-:W-:-:S04]  /*9e70*/  IMAD R7, R28, 0x80, R12 ;  /* 0x000000801c077824 */ /* 0x000fc800078e020c */
[----:B0-----:R-:W-:-:S06]  /*9e80*/  IMAD.WIDE R4, R7, 0x4, R4 ;  /* 0x0000000407047825 */ /* 0x001fcc00078e0204 */
[----:B------:R-:W5:Y:S02]  /*9e90*/  LDG.E.128 R4, desc[UR60][R4.64] ;  /* 0x0000003c04047981 */ /* 0x000f64000c1e1d00 */
.L_x_1006:
[----:B-----5:R0:W-:Y:S02]  /*9ea0*/  STS.128 [R22], R4 ;  /* 0x0000000416007388 */ /* 0x0201e40000000c00 */
.L_x_1005:
[----:B------:R-:W-:Y:S05]  /*9eb0*/  BSYNC B0 ;  /* 0x0000000000007941 */ /* 0x000fea0003800000 */
.L_x_1004:
[----:B------:R-:W-:Y:S01]  /*9ec0*/  IADD3 R24, R15, UR29, RZ ;  /* 0x0000001d0f187c10 */ /* 0x000fe2000fffe0ff */
[----:B------:R-:W-:Y:S01]  /*9ed0*/  ULDC.64 UR4, c[0x0][0x250] ;  /* 0x0000940000047ab9 */ /* 0x000fe20000000a00 */
[----:B------:R-:W-:Y:S01]  /*9ee0*/  VIMNMX R25, R49, UR14, PT ;  /* 0x0000000e31197c48 */ /* 0x000fe2000bfe0100 */
[----:B------:R-:W-:Y:S01]  /*9ef0*/  IMAD.U32 R20, RZ, RZ, UR4 ;  /* 0x00000004ff147e24 */ /* 0x000fe2000f8e00ff */
[----:B------:R-:W-:Y:S01]  /*9f00*/  SHF.L.U32 R9, R24, 0x7, RZ ;  /* 0x0000000718097819 */ /* 0x000fe200000006ff */
[----:B------:R-:W-:Y:S01]  /*9f10*/  ULDC UR6, c[0x0][0x288] ;  /* 0x0000a20000067ab9 */ /* 0x000fe20000000800 */
[----:B------:R-:W-:Y:S01]  /*9f20*/  MOV R17, UR5 ;  /* 0x0000000500117c02 */ /* 0x000fe20008000f00 */
[----:B------:R-:W-:Y:S01]  /*9f30*/  ULDC UR10, c[0x0][0x284] ;  /* 0x0000a100000a7ab9 */ /* 0x000fe20000000800 */
[----:B------:R-:W-:Y:S01]  /*9f40*/  BAR.SYNC.DEFER_BLOCKING 0x0 ;  /* 0x0000000000007b1d */ /* 0x000fe20000010000 */
[----:B------:R-:W-:Y:S01]  /*9f50*/  IADD3 R0, P0, R16, R9, RZ ;  /* 0x0000000910007210 */ /* 0x000fe20007f1e0ff */
[----:B------:R-:W-:Y:S01]  /*9f60*/  IMAD.MOV.U32 R10, RZ, RZ, RZ ;  /* 0x000000ffff0a7224 */ /* 0x000fe200078e00ff */
[----:B------:R-:W-:-:S02]  /*9f70*/  LEA R34, R15, R252, 0x2 ;  /* 0x000000fc0f227211 */ /* 0x000fc400078e10ff */
[----:B------:R-:W-:Y:S01]  /*9f80*/  LEA.HI.X.SX32 R9, R9, R14, 0x1, P0 ;  /* 0x0000000e09097211 */ /* 0x000fe200000f0eff */
[----:B------:R-:W-:Y:S01]  /*9f90*/  ULDC.64 UR8, c[0x0][0x258] ;  /* 0x0000960000087ab9 */ /* 0x000fe20000000a00 */
[C---:B------:R-:W-:Y:S01]  /*9fa0*/  LEA R18, P0, R0.reuse, R20, 0x2 ;  /* 0x0000001400127211 */ /* 0x040fe200078010ff */
[----:B------:R-:W-:Y:S01]  /*9fb0*/  ULDC.64 UR12, c[0x0][0x250] ;  /* 0x00009400000c7ab9 */ /* 0x000fe20000000a00 */
[----:B------:R-:W-:Y:S02]  /*9fc0*/  BSSY B0, `(.L_x_1007) ;  /* 0x0000089000007945 */ /* 0x000fe40003800000 */
[----:B------:R-:W-:Y:S02]  /*9fd0*/  LEA.HI.X R19, R0, R17, R9, 0x2, P0 ;  /* 0x0000001100137211 */ /* 0x000fe400000f1409 */
[----:B------:R-:W-:Y:S02]  /*9fe0*/  CS2R R8, SRZ ;  /* 0x0000000000087805 */ /* 0x000fe4000001ff00 */
[----:B------:R-:W-:-:S13]  /*9ff0*/  ISETP.GE.AND P0, PT, R24, R25, PT ;  /* 0x000000191800720c */ /* 0x000fda0003f06270 */
[----:B------:R-:W-:Y:S05]  /*a000*/  @P0 BRA `(.L_x_1008) ;  /* 0x0000000800100947 */ /* 0x000fea0003800000 */
[----:B------:R-:W2:Y:S01]  /*a010*/  LDL R26, [R1+0x194] ;  /* 0x00019400011a7983 */ /* 0x000ea20000100800 */
[----:B------:R-:W2:Y:S01]  /*a020*/  LDC R27, c[0x0][0x288] ;  /* 0x0000a200ff1b7b82 */ /* 0x000ea20000000800 */
[----:B------:R-:W-:Y:S01]  /*a030*/  LOP3.LUT R0, RZ, R49, RZ, 0x33, !PT ;  /* 0x00000031ff007212 */ /* 0x000fe200078e33ff */
[----:B------:R-:W-:Y:S01]  /*a040*/  BSSY B1, `(.L_x_1009) ;  /* 0x0000034000017945 */ /* 0x000fe20003800000 */
[----:B------:R-:W-:Y:S02]  /*a050*/  IADD3 R11, RZ, -UR37, RZ ;  /* 0x80000025ff0b7c10 */ /* 0x000fe4000fffe0ff */
[----:B------:R-:W-:Y:S02]  /*a060*/  MOV R10, UR29 ;  /* 0x0000001d000a7c02 */ /* 0x000fe40008000f00 */
[----:B------:R-:W-:Y:S01]  /*a070*/  VIMNMX R11, R0, R11, !PT ;  /* 0x0000000b000b7248 */ /* 0x000fe20007fe0100 */
[----:B------:R-:W1:Y:S01]  /*a080*/  LDC.64 R8, c[0x0][0x2e8] ;  /* 0x0000ba00ff087b82 */ /* 0x000e620000000a00 */
[----:B------:R-:W-:Y:S01]  /*a090*/  IADD3 R0, -R10, -0x2, -R15 ;  /* 0xfffffffe0a007810 */ /* 0x000fe20007ffe90f */
[----:B--2---:R-:W-:-:S04]  /*a0a0*/  IMAD R29, R26, R27, R28 ;  /* 0x0000001b1a1d7224 */ /* 0x004fc800078e021c */
[----:B------:R-:W-:Y:S01]  /*a0b0*/  IMAD.IADD R26, R0, 0x1, -R11 ;  /* 0x00000001001a7824 */ /* 0x000fe200078e0a0b */
[----:B------:R-:W-:Y:S02]  /*a0c0*/  MOV R0, R24 ;  /* 0x0000001800007202 */ /* 0x000fe40000000f00 */
[----:B------:R-:W-:Y:S02]  /*a0d0*/  CS2R R10, SRZ ;  /* 0x00000000000a7805 */ /* 0x000fe4000001ff00 */
[----:B------:R-:W-:Y:S02]  /*a0e0*/  LEA R29, R29, R12, 0x7 ;  /* 0x0000000c1d1d7211 */ /* 0x000fe400078e38ff */
[----:B------:R-:W-:-:S03]  /*a0f0*/  LOP3.LUT P0, RZ, R26, 0x8, RZ, 0xc0, !PT ;  /* 0x000000081aff7812 */ /* 0x000fc6000780c0ff */
[----:B-1----:R-:W-:Y:S01]  /*a100*/  IMAD.WIDE R28, R29, 0x4, R8 ;  /* 0x000000041d1c7825 */ /* 0x002fe200078e0208 */
[----:B------:R-:W-:-:S09]  /*a110*/  CS2R R8, SRZ ;  /* 0x0000000000087805 */ /* 0x000fd2000001ff00 */
        /* <DEDUP_REMOVED lines=10> */
[----:B------:R-:W-:-:S04]  /*a1c0*/  IMAD R11, R11, R49, R24 ;  /* 0x000000310b0b7224 */ /* 0x000fc800078e0218 */
[----:B------:R-:W-:-:S05]  /*a1d0*/  IMAD.SHL.U32 R0, R11, 0x80, RZ ;  /* 0x000000800b007824 */ /* 0x000fca00078e00ff */
[----:B------:R-:W-:-:S04]  /*a1e0*/  IADD3 R11, P0, R21, R0, RZ ;  /* 0x00000000150b7210 */ /* 0x000fc80007f1e0ff */
[----:B------:R-:W-:Y:S02]  /*a1f0*/  LEA.HI.X.SX32 R0, R0, R23, 0x1, P0 ;  /* 0x0000001700007211 */ /* 0x000fe400000f0eff */
[----:B------:R-:W-:-:S04]  /*a200*/  LEA R10, P0, R11, R20, 0x2 ;  /* 0x000000140b0a7211 */ /* 0x000fc800078010ff */
[----:B------:R-:W-:Y:S02]  /*a210*/  LEA.HI.X R11, R11, R17, R0, 0x2, P0 ;  /* 0x000000110b0b7211 */ /* 0x000fe400000f1400 */
[----:B------:R1:W2:Y:S04]  /*a220*/  LDS R0, [R34] ;  /* 0x0000000022007984 */ /* 0x0002a80000000800 */
[----:B------:R1:W5:Y:S01]  /*a230*/  LDG.E.128 R36, desc[UR60][R10.64] ;  /* 0x0000003c0a247981 */ /* 0x000362000c1e1d00 */
[----:B------:R-:W-:-:S06]  /*a240*/  UISETP.NE.AND UP0, UPT, UR7, URZ, UPT ;  /* 0x0000003f0700728c */ /* 0x000fcc000bf05270 */
[----:B------:R-:W-:-:S13]  /*a250*/  PLOP3.LUT P2, PT, PT, PT, UP0, 0x80, 0x0 ;  /* 0x000000000000781c */ /* 0x000fda0003f4f008 */
[----:B-1----:R-:W-:Y:S05]  /*a260*/  @P2 BRA `(.L_x_1011) ;  /* 0x0000000000302947 */ /* 0x002fea0003800000 */
[----:B------:R-:W-:Y:S01]  /*a270*/  LOP3.LUT P3, RZ, R2, 0x10, RZ, 0xc0, !PT ;  /* 0x0000001002ff7812 */ /* 0x000fe2000786c0ff */
[----:B------:R-:W1:-:S12]  /*a280*/  LDS.128 R8, [R22] ;  /* 0x0000000016087984 */ /* 0x000e580000000c00 */
[----:B------:R-:W3:Y:S01]  /*a290*/  @P3 LDG.E.128 R40, desc[UR60][R28.64] ;  /* 0x0000003c1c283981 */ /* 0x000ee2000c1e1d00 */
[----:B-1---5:R-:W-:Y:S01]  /*a2a0*/  FADD.FTZ R36, R36, R8 ;  /* 0x0000000824247221 */ /* 0x022fe20000010000 */
[----:B------:R-:W-:Y:S01]  /*a2b0*/  FADD.FTZ R37, R37, R9 ;  /* 0x0000000925257221 */ /* 0x000fe20000010000 */
[----:B------:R-:W-:Y:S01]  /*a2c0*/  FADD.FTZ R38, R38, R10 ;  /* 0x0000000a26267221 */ /* 0x000fe20000010000 */
[----:B------:R-:W-:Y:S01]  /*a2d0*/  FADD.FTZ R39, R39, R11 ;  /* 0x0000000b27277221 */ /* 0x000fe20000010000 */
[----:B---3--:R-:W-:Y:S01]  /*a2e0*/  @P3 FMUL.FTZ R36, R36, R40 ;  /* 0x0000002824243220 */ /* 0x008fe20000410000 */
[----:B------:R-:W-:Y:S01]  /*a2f0*/  @P3 FMUL.FTZ R37, R37, R41 ;  /* 0x0000002925253220 */ /* 0x000fe20000410000 */
[----:B------:R-:W-:Y:S01]  /*a300*/  @P3 FMUL.FTZ R38, R38, R42 ;  /* 0x0000002a26263220 */ /* 0x000fe20000410000 */
[----:B------:R-:W-:-:S05]  /*a310*/  @P3 FMUL.FTZ R39, R39, R43 ;  /* 0x0000002b27273220 */ /* 0x000fca0000410000 */
[----:B------:R1:W-:Y:S02]  /*a320*/  STG.E.128 desc[UR60][R18.64], R36 ;  /* 0x0000002412007986 */ /* 0x0003e4000c101d3c */
.L_x_1011:
[C---:B--2--5:R-:W-:Y:S01]  /*a330*/  FFMA.FTZ R8, R0.reuse, R36, RZ ;  /* 0x0000002400087223 */ /* 0x064fe200000100ff */
[C---:B------:R-:W-:Y:S01]  /*a340*/  FFMA.FTZ R9, R0.reuse, R37, RZ ;  /* 0x0000002500097223 */ /* 0x040fe200000100ff */
[C---:B------:R-:W-:Y:S01]  /*a350*/  FFMA.FTZ R10, R0.reuse, R38, RZ ;  /* 0x00000026000a7223 */ /* 0x040fe200000100ff */
[----:B------:R-:W-:Y:S01]  /*a360*/  FFMA.FTZ R11, R0, R39, RZ ;  /* 0x00000027000b7223 */ /* 0x000fe200000100ff */
[----:B------:R-:W-:-:S07]  /*a370*/  IADD3 R0, R24, 0x8, RZ ;  /* 0x0000000818007810 */ /* 0x000fce0007ffe0ff */
.L_x_1010:
[----:B------:R-:W-:Y:S05]  /*a380*/  BSYNC B1 ;  /* 0x0000000000017941 */ /* 0x000fea0003800000 */
.L_x_1009:
[----:B------:R-:W-:-:S13]  /*a390*/  LOP3.LUT P0, RZ, R26, 0xfffffff8, RZ, 0xc0, !PT ;  /* 0xfffffff81aff7812 */ /* 0x000fda000780c0ff */
[----:B------:R-:W-:Y:S05]  /*a3a0*/  @!P0 BRA `(.L_x_1008) ;  /* 0x0000000400288947 */ /* 0x000fea0003800000 */
[----:B------:R-:W-:Y:S01]  /*a3b0*/  UISETP.NE.AND UP0, UPT, UR7, URZ, UPT ;  /* 0x0000003f0700728c */ /* 0x000fe2000bf05270 */
[----:B------:R-:W-:-:S05]  /*a3c0*/  IMAD R48, R30, R49, RZ ;  /* 0x000000311e307224 */ /* 0x000fca00078e02ff */
[----:B------:R-:W-:-:S13]  /*a3d0*/  PLOP3.LUT P2, PT, PT, PT, UP0, 0x80, 0x0 ;  /* 0x000000000000781c */ /* 0x000fda0003f4f008 */
.L_x_1014:
[----:B------:R-:W-:Y:S02]  /*a3e0*/  SHF.R.S32.HI R17, RZ, 0x1f, R0 ;  /* 0x0000001fff117819 */ /* 0x000fe40000011400 */
[----:B------:R-:W-:Y:S02]  /*a3f0*/  IADD3 R20, P0, R48, R0, RZ ;  /* 0x0000000030147210 */ /* 0x000fe40007f1e0ff */
[----:B------:R-:W-:Y:S02]  /*a400*/  LOP3.LUT P4, RZ, R2, 0x10, RZ, 0xc0, !PT ;  /* 0x0000001002ff7812 */ /* 0x000fe4000788c0ff */
[----:B------:R-:W-:Y:S02]  /*a410*/  LEA.HI.X.SX32 R17, R48, R17, 0x1, P0 ;  /* 0x0000001130117211 */ /* 0x000fe400000f0eff */
[----:B------:R-:W-:-:S04]  /*a420*/  LEA R30, P0, R20, UR8, 0x2 ;  /* 0x00000008141e7c11 */ /* 0x000fc8000f8010ff */
[----:B------:R-:W-:-:S05]  /*a430*/  LEA.HI.X R31, R20, UR9, R17, 0x2, P0 ;  /* 0x00000009141f7c11 */ /* 0x000fca00080f1411 */
[----:B--2---:R-:W2:Y:S01]  /*a440*/  LDG.E R17, desc[UR60][R30.64] ;  /* 0x0000003c1e117981 */ /* 0x004ea2000c1e1900 */
[----:B------:R-:W-:Y:S01]  /*a450*/  MOV R49, UR10 ;  /* 0x0000000a00317c02 */ /* 0x000fe20008000f00 */
[----:B-1----:R-:W-:Y:S01]  /*a460*/  IMAD.SHL.U32 R27, R0, 0x80, RZ ;  /* 0x00000080001b7824 */ /* 0x002fe200078e00ff */
[----:B------:R-:W-:-:S04]  /*a470*/  MOV R20, UR12 ;  /* 0x0000000c00147c02 */ /* 0x000fc80008000f00 */
[----:B------:R-:W-:-:S04]  /*a480*/  IADD3 R33, P3, R16, R27, RZ ;  /* 0x0000001b10217210 */ /* 0x000fc80007f7e0ff */
[----:B-1----:R-:W-:Y:S02]  /*a490*/  LEA.HI.X.SX32 R36, R27, R14, 0x1, P3 ;  /* 0x0000000e1b247211 */ /* 0x002fe400018f0eff */
[----:B------:R-:W-:Y:S01]  /*a4a0*/  LEA R32, P3, R33, R20, 0x2 ;  /* 0x0000001421207211 */ /* 0x000fe200078610ff */
[----:B--2---:R-:W-:-:S04]  /*a4b0*/  IMAD R17, R17, UR6, RZ ;  /* 0x0000000611117c24 */ /* 0x004fc8000f8e02ff */
[----:B------:R-:W-:-:S05]  /*a4c0*/  IMAD R17, R17, R49, R0 ;  /* 0x0000003111117224 */ /* 0x000fca00078e0200 */
[----:B------:R-:W-:Y:S01]  /*a4d0*/  SHF.L.U32 R26, R17, 0x7, RZ ;  /* 0x00000007111a7819 */ /* 0x000fe200000006ff */
[----:B------:R-:W-:-:S03]  /*a4e0*/  IMAD.U32 R17, RZ, RZ, UR13 ;  /* 0x0000000dff117e24 */ /* 0x000fc6000f8e00ff */
[----:B------:R-:W-:Y:S02]  /*a4f0*/  IADD3 R35, P0, R21, R26, RZ ;  /* 0x0000001a15237210 */ /* 0x000fe40007f1e0ff */
[----:B------:R-:W-:Y:S02]  /*a500*/  LEA.HI.X R33, R33, R17, R36, 0x2, P3 ;  /* 0x0000001121217211 */ /* 0x000fe400018f1424 */
[----:B------:R-:W-:Y:S02]  /*a510*/  LEA.HI.X.SX32 R38, R26, R23, 0x1, P0 ;  /* 0x000000171a267211 */ /* 0x000fe400000f0eff */
[----:B------:R-:W-:-:S04]  /*a520*/  LEA R26, P0, R35, R20, 0x2 ;  /* 0x00000014231a7211 */ /* 0x000fc800078010ff */
[----:B------:R-:W-:-:S05]  /*a530*/  LEA.HI.X R27, R35, R17, R38, 0x2, P0 ;  /* 0x00000011231b7211 */ /* 0x000fca00000f1426 */
[----:B------:R1:W5:Y:S01]  /*a540*/  LDG.E.128 R36, desc[UR60][R26.64] ;  /* 0x0000003c1a247981 */ /* 0x000362000c1e1d00 */
[----:B------:R-:W-:Y:S05]  /*a550*/  @P2 BRA `(.L_x_1012) ;  /* 0x00000000002c2947 */ /* 0x000fea0003800000 */
[----:B------:R-:W2:Y:S04]  /*a560*/  @P4 LDG.E.128 R44, desc[UR60][R28.64] ;  /* 0x0000003c1c2c4981 */ /* 0x000ea8000c1e1d00 */
[----:B------:R-:W3:Y:S02]  /*a570*/  LDS.128 R40, [R22] ;  /* 0x0000000016287984 */ /* 0x000ee40000000c00 */
[----:B---3-5:R-:W-:Y:S01]  /*a580*/  FADD.FTZ R36, R36, R40 ;  /* 0x0000002824247221 */ /* 0x028fe20000010000 */
[----:B------:R-:W-:Y:S01]  /*a590*/  FADD.FTZ R37, R37, R41 ;  /* 0x0000002925257221 */ /* 0x000fe20000010000 */
[----:B------:R-:W-:Y:S01]  /*a5a0*/  FADD.FTZ R38, R38, R42 ;  /* 0x0000002a26267221 */ /* 0x000fe20000010000 */
[----:B------:R-:W-:Y:S01]  /*a5b0*/  FADD.FTZ R39, R39, R43 ;  /* 0x0000002b27277221 */ /* 0x000fe20000010000 */
[----:B--2---:R-:W-:Y:S01]  /*a5c0*/  @P4 FMUL.FTZ R36, R36, R44 ;  /* 0x0000002c24244220 */ /* 0x004fe20000410000 */
[----:B------:R-:W-:Y:S01]  /*a5d0*/  @P4 FMUL.FTZ R37, R37, R45 ;  /* 0x0000002d25254220 */ /* 0x000fe20000410000 */
[----:B------:R-:W-:Y:S01]  /*a5e0*/  @P4 FMUL.FTZ R38, R38, R46 ;  /* 0x0000002e26264220 */ /* 0x000fe20000410000 */
[----:B------:R-:W-:-:S05]  /*a5f0*/  @P4 FMUL.FTZ R39, R39, R47 ;  /* 0x0000002f27274220 */ /* 0x000fca0000410000 */
[----:B------:R2:W-:Y:S02]  /*a600*/  STG.E.128 desc[UR60][R32.64], R36 ;  /* 0x0000002420007986 */ /* 0x0005e4000c101d3c */
.L_x_1012:
[----:B------:R3:W1:Y:S01]  /*a610*/  LDG.E R30, desc[UR60][R30.64+0x20] ;  /* 0x0000203c1e1e7981 */ /* 0x000662000c1e1900 */
[----:B------:R-:W-:-:S04]  /*a620*/  IADD3 R35, R0, -UR29, RZ ;  /* 0x8000001d00237c10 */ /* 0x000fc8000fffe0ff */
[----:B------:R-:W-:-:S05]  /*a630*/  LEA R35, R35, R252, 0x2 ;  /* 0x000000fc23237211 */ /* 0x000fca00078e10ff */
[----:B---3--:R-:W3:Y:S01]  /*a640*/  LDS R31, [R35] ;  /* 0x00000000231f7984 */ /* 0x008ee20000000800 */
[----:B-1----:R-:W-:-:S04]  /*a650*/  IMAD R27, R30, UR6, RZ ;  /* 0x000000061e1b7c24 */ /* 0x002fc8000f8e02ff */
[----:B------:R-:W-:-:S05]  /*a660*/  IMAD R27, R27, R49, R0 ;  /* 0x000000311b1b7224 */ /* 0x000fca00078e0200 */
[----:B------:R-:W-:-:S04]  /*a670*/  LEA R26, R27, 0x400, 0x7 ;  /* 0x000004001b1a7811 */ /* 0x000fc800078e38ff */
[----:B------:R-:W-:-:S04]  /*a680*/  IADD3 R27, P0, R21, R26, RZ ;  /* 0x0000001a151b7210 */ /* 0x000fc80007f1e0ff */
[----:B------:R-:W-:Y:S02]  /*a690*/  LEA.HI.X.SX32 R40, R26, R23, 0x1, P0 ;  /* 0x000000171a287211 */ /* 0x000fe400000f0eff */
[----:B------:R-:W-:-:S04]  /*a6a0*/  LEA R26, P0, R27, R20, 0x2 ;  /* 0x000000141b1a7211 */ /* 0x000fc800078010ff */
[----:B------:R-:W-:-:S05]  /*a6b0*/  LEA.HI.X R27, R27, R17, R40, 0x2, P0 ;  /* 0x000000111b1b7211 */ /* 0x000fca00000f1428 */
[----:B------:R1:W5:Y:S02]  /*a6c0*/  LDG.E.128 R40, desc[UR60][R26.64] ;  /* 0x0000003c1a287981 */ /* 0x000364000c1e1d00 */
[C---:B---3-5:R-:W-:Y:S01]  /*a6d0*/  FFMA.FTZ R30, R31.reuse, R37, R9 ;  /* 0x000000251f1e7223 */ /* 0x068fe20000010009 */
[C---:B--2---:R-:W-:Y:S01]  /*a6e0*/  FFMA.FTZ R37, R31.reuse, R38, R10 ;  /* 0x000000261f257223 */ /* 0x044fe2000001000a */
[C---:B------:R-:W-:Y:S01]  /*a6f0*/  FFMA.FTZ R36, R31.reuse, R36, R8 ;  /* 0x000000241f247223 */ /* 0x040fe20000010008 */
[----:B------:R-:W-:Y:S01]  /*a700*/  FFMA.FTZ R38, R31, R39, R11 ;  /* 0x000000271f267223 */ /* 0x000fe2000001000b */
[----:B------:R-:W-:Y:S06]  /*a710*/  @P2 BRA `(.L_x_1013) ;  /* 0x00000000002c2947 */ /* 0x000fec0003800000 */
[----:B------:R-:W2:Y:S04]  /*a720*/  @P4 LDG.E.128 R8, desc[UR60][R28.64] ;  /* 0x0000003c1c084981 */ /* 0x000ea8000c1e1d00 */
[----:B------:R-:W3:Y:S02]  /*a730*/  LDS.128 R44, [R22] ;  /* 0x00000000162c7984 */ /* 0x000ee40000000c00 */
[----:B---3--:R-:W-:Y:S01]  /*a740*/  FADD.FTZ R40, R44, R40 ;  /* 0x000000282c287221 */ /* 0x008fe20000010000 */
        /* <DEDUP_REMOVED lines=8> */
.L_x_1013:
[----:B------:R-:W3:Y:S01]  /*a7d0*/  LDS R11, [R35+0x20] ;  /* 0x00002000230b7984 */ /* 0x000ee20000000800 */
[----:B------:R-:W-:-:S05]  /*a7e0*/  VIADD R0, R0, 0x10 ;  /* 0x0000001000007836 */ /* 0x000fca0000000000 */
[----:B------:R-:W-:Y:S01]  /*a7f0*/  ISETP.GE.AND P0, PT, R0, R25, PT ;  /* 0x000000190000720c */ /* 0x000fe20003f06270 */
[C---:B---3--:R-:W-:Y:S01]  /*a800*/  FFMA.FTZ R8, R11.reuse, R40, R36 ;  /* 0x000000280b087223 */ /* 0x048fe20000010024 */
[C---:B------:R-:W-:Y:S01]  /*a810*/  FFMA.FTZ R9, R11.reuse, R41, R30 ;  /* 0x000000290b097223 */ /* 0x040fe2000001001e */
[C---:B------:R-:W-:Y:S01]  /*a820*/  FFMA.FTZ R10, R11.reuse, R42, R37 ;  /* 0x0000002a0b0a7223 */ /* 0x040fe20000010025 */
[----:B------:R-:W-:-:S09]  /*a830*/  FFMA.FTZ R11, R11, R43, R38 ;  /* 0x0000002b0b0b7223 */ /* 0x000fd20000010026 */
[----:B------:R-:W-:Y:S05]  /*a840*/  @!P0 BRA `(.L_x_1014) ;  /* 0xfffffff800e48947 */ /* 0x000fea000383ffff */
.L_x_1008:
[----:B------:R-:W-:Y:S05]  /*a850*/  BSYNC B0 ;  /* 0x0000000000007941 */ /* 0x000fea0003800000 */
.L_x_1007:
[----:B------:R-:W-:Y:S01]  /*a860*/  ISETP.GE.AND P0, PT, R24, UR14, PT ;  /* 0x0000000e18007c0c */ /* 0x000fe2000bf06270 */
[----:B------:R-:W-:Y:S01]  /*a870*/  ULDC UR8, c[0x0][0x29c] ;  /* 0x0000a70000087ab9 */ /* 0x000fe20000000800 */
[----:B------:R-:W-:Y:S01]  /*a880*/  ULDC UR9, c[0x0][0x288] ;  /* 0x0000a20000097ab9 */ /* 0x000fe20000000800 */
[----:B------:R-:W-:Y:S01]  /*a890*/  ULDC.64 UR6, c[0x0][0x258] ;  /* 0x0000960000067ab9 */ /* 0x000fe20000000a00 */
[----:B------:R-:W-:Y:S01]  /*a8a0*/  ULDC.64 UR10, c[0x0][0x250] ;  /* 0x00009400000a7ab9 */ /* 0x000fe20000000a00 */
[----:B------:R-:W-:Y:S08]  /*a8b0*/  BSSY B0, `(.L_x_1015) ;  /* 0x00000e5000007945 */ /* 0x000ff00003800000 */
[----:B------:R-:W-:Y:S05]  /*a8c0*/  @P0 BRA `(.L_x_1016) ;  /* 0x0000000c008c0947 */ /* 0x000fea0003800000 */
[----:B------:R-:W3:Y:S01]  /*a8d0*/  LDL R30, [R1+0x194] ;  /* 0x00019400011e7983 */ /* 0x000ee20000100800 */
[----:B------:R-:W3:Y:S01]  /*a8e0*/  LDC R31, c[0x0][0x288] ;  /* 0x0000a200ff1f7b82 */ /* 0x000ee20000000800 */
[----:B------:R-:W-:Y:S01]  /*a8f0*/  MOV R0, UR37 ;  /* 0x0000002500007c02 */ /* 0x000fe20008000f00 */
[----:B------:R-:W-:Y:S01]  /*a900*/  BSSY B1, `(.L_x_1017) ;  /* 0x000004b000017945 */ /* 0x000fe20003800000 */
[----:B--2---:R-:W3:Y:S02]  /*a910*/  S2R R32, SR_CTAID.X ;  /* 0x0000000000207919 */ /* 0x004ee40000002500 */
[----:B------:R-:W-:-:S03]  /*a920*/  IADD3 R0, -R15, -0x2, R0 ;  /* 0xfffffffe0f007810 */ /* 0x000fc60007ffe100 */
[----:B-1----:R-:W1:Y:S01]  /*a930*/  LDC.64 R26, c[0x0][0x2e8] ;  /* 0x0000ba00ff1a7b82 */ /* 0x002e620000000a00 */
[----:B------:R-:W-:-:S04]  /*a940*/  IADD3 R0, R0, -UR29, RZ ;  /* 0x8000001d00007c10 */ /* 0x000fc8000fffe0ff */
[----:B------:R-:W-:Y:S01]  /*a950*/  LOP3.LUT P0, RZ, R0, 0x8, RZ, 0xc0, !PT ;  /* 0x0000000800ff7812 */ /* 0x000fe2000780c0ff */
[----:B---3--:R-:W-:-:S04]  /*a960*/  IMAD R25, R30, R31, R32 ;  /* 0x0000001f1e197224 */ /* 0x008fc800078e0220 */
[----:B------:R-:W-:-:S04]  /*a970*/  IMAD R25, R25, 0x80, R12 ;  /* 0x0000008019197824 */ /* 0x000fc800078e020c */
[----:B-1----:R-:W-:-:S04]  /*a980*/  IMAD.WIDE R26, R25, 0x4, R26 ;  /* 0x00000004191a7825 */ /* 0x002fc800078e021a */
[----:B------:R-:W-:Y:S05]  /*a990*/  @P0 BRA `(.L_x_1018) ;  /* 0x0000000400040947 */ /* 0x000fea0003800000 */
[----:B------:R-:W-:Y:S01]  /*a9a0*/  ISETP.GE.AND P0, PT, R24, R49, PT ;  /* 0x000000311800720c */ /* 0x000fe20003f06270 */
[----:B------:R-:W-:-:S12]  /*a9b0*/  BSSY B2, `(.L_x_1019) ;  /* 0x000003e000027945 */ /* 0x000fd80003800000 */
[----:B------:R-:W-:Y:S05]  /*a9c0*/  @!P0 BRA `(.L_x_1020) ;  /* 0x0000000000f08947 */ /* 0x000fea0003800000 */
[----:B------:R-:W-:Y:S01]  /*a9d0*/  IABS R30, R49 ;  /* 0x00000031001e7213 */ /* 0x000fe20000000000 */
[----:B------:R-:W-:Y:S01]  /*a9e0*/  IMAD.MOV.U32 R28, RZ, RZ, RZ ;  /* 0x000000ffff1c7224 */ /* 0x000fe200078e00ff */
[----:B------:R-:W-:Y:S01]  /*a9f0*/  IABS R33, R24 ;  /* 0x0000001800217213 */ /* 0x000fe20000000000 */
[----:B------:R-:W1:Y:S01]  /*aa00*/  S2R R35, SR_CTAID.Y ;  /* 0x0000000000237919 */ /* 0x000e620000002600 */
[----:B------:R-:W2:Y:S01]  /*aa10*/  I2F.RP R32, R30 ;  /* 0x0000001e00207306 */ /* 0x000ea20000209400 */
[----:B------:R-:W-:Y:S01]  /*aa20*/  ISETP.GE.AND P2, PT, R24, RZ, PT ;  /* 0x000000ff1800720c */ /* 0x000fe20003f46270 */
[----:B------:R-:W-:Y:S01]  /*aa30*/  ULDC.64 UR4, c[0x0][0x258] ;  /* 0x0000960000047ab9 */ /* 0x000fe20000000a00 */
[----:B------:R-:W-:-:S05]  /*aa40*/  ISETP.NE.AND P3, PT, R49, RZ, PT ;  /* 0x000000ff3100720c */ /* 0x000fca0003f65270 */
[----:B--2---:R-:W2:Y:S02]  /*aa50*/  MUFU.RCP R32, R32 ;  /* 0x0000002000207308 */ /* 0x004ea40000001000 */
[----:B--2---:R-:W-:-:S06]  /*aa60*/  IADD3 R29, R32, 0xffffffe, RZ ;  /* 0x0ffffffe201d7810 */ /* 0x004fcc0007ffe0ff */
[----:B------:R-:W2:Y:S02]  /*aa70*/  F2I.FTZ.U32.TRUNC.NTZ R29, R29 ;  /* 0x0000001d001d7305 */ /* 0x000ea4000021f000 */
[----:B--2---:R-:W-:-:S05]  /*aa80*/  IADD3 R25, RZ, -R29, RZ ;  /* 0x8000001dff197210 */ /* 0x004fca0007ffe0ff */
[----:B------:R-:W-:-:S04]  /*aa90*/  IMAD R25, R25, R30, RZ ;  /* 0x0000001e19197224 */ /* 0x000fc800078e02ff */
[----:B------:R-:W-:Y:S01]  /*aaa0*/  IMAD.HI.U32 R25, R29, R25, R28 ;  /* 0x000000191d197227 */ /* 0x000fe200078e001c */
[----:B------:R-:W-:-:S05]  /*aab0*/  MOV R28, R33 ;  /* 0x00000021001c7202 */ /* 0x000fca0000000f00 */
[----:B------:R-:W-:-:S05]  /*aac0*/  IMAD.HI.U32 R25, R25, R28, RZ ;  /* 0x0000001c19197227 */ /* 0x000fca00078e00ff */
[----:B------:R-:W-:-:S05]  /*aad0*/  IADD3 R25, -R25, RZ, RZ ;  /* 0x000000ff19197210 */ /* 0x000fca0007ffe1ff */
[----:B------:R-:W-:-:S05]  /*aae0*/  IMAD R25, R30, R25, R28 ;  /* 0x000000191e197224 */ /* 0x000fca00078e021c */
[----:B------:R-:W-:-:S13]  /*aaf0*/  ISETP.GT.U32.AND P0, PT, R30, R25, PT ;  /* 0x000000191e00720c */ /* 0x000fda0003f04070 */
[----:B------:R-:W-:-:S05]  /*ab00*/  @!P0 IMAD.IADD R25, R25, 0x1, -R30 ;  /* 0x0000000119198824 */ /* 0x000fca00078e0a1e */
[----:B------:R-:W-:-:S13]  /*ab10*/  ISETP.GT.U32.AND P0, PT, R30, R25, PT ;  /* 0x000000191e00720c */ /* 0x000fda0003f04070 */
[----:B------:R-:W-:Y:S01]  /*ab20*/  @!P0 IADD3 R25, R25, -R30, RZ ;  /* 0x8000001e19198210 */ /* 0x000fe20007ffe0ff */
[----:B-1----:R-:W-:-:S03]  /*ab30*/  IMAD R30, R35, R49, RZ ;  /* 0x00000031231e7224 */ /* 0x002fc600078e02ff */
        /* <DEDUP_REMOVED lines=33> */
.L_x_1021:
[C---:B--2--5:R-:W-:Y:S01]  /*ad50*/  FFMA.FTZ R8, R25.reuse, R36, R8 ;  /* 0x0000002419087223 */ /* 0x064fe20000010008 */
[C---:B------:R-:W-:Y:S01]  /*ad60*/  FFMA.FTZ R9, R25.reuse, R37, R9 ;  /* 0x0000002519097223 */ /* 0x040fe20000010009 */
[C---:B------:R-:W-:Y:S01]  /*ad70*/  FFMA.FTZ R10, R25.reuse, R38, R10 ;  /* 0x00000026190a7223 */ /* 0x040fe2000001000a */
[----:B------:R-:W-:-:S07]  /*ad80*/  FFMA.FTZ R11, R25, R39, R11 ;  /* 0x00000027190b7223 */ /* 0x000fce000001000b */
.L_x_1020:
[----:B------:R-:W-:Y:S05]  /*ad90*/  BSYNC B2 ;  /* 0x0000000000027941 */ /* 0x000fea0003800000 */
.L_x_1019:
[----:B------:R-:W-:-:S07]  /*ada0*/  IADD3 R24, R24, 0x8, RZ ;  /* 0x0000000818187810 */ /* 0x000fce0007ffe0ff */
.L_x_1018:
[----:B------:R-:W-:Y:S05]  /*adb0*/  BSYNC B1 ;  /* 0x0000000000017941 */ /* 0x000fea0003800000 */
.L_x_1017:
[----:B------:R-:W-:-:S13]  /*adc0*/  LOP3.LUT P0, RZ, R0, 0xfffffff8, RZ, 0xc0, !PT ;  /* 0xfffffff800ff7812 */ /* 0x000fda000780c0ff */
[----:B------:R-:W-:Y:S05]  /*add0*/  @!P0 BRA `(.L_x_1016) ;  /* 0x0000000800488947 */ /* 0x000fea0003800000 */
[----:B------:R-:W-:Y:S01]  /*ade0*/  USHF.L.U32 UR4, UR29, 0x2, URZ ;  /* 0x000000021d047899 */ /* 0x000fe2000800063f */
[----:B------:R-:W-:Y:S01]  /*adf0*/  HFMA2.MMA R0, -RZ, RZ, 0, 0 ;  /* 0x00000000ff007435 */ /* 0x000fe200000001ff */
[----:B------:R-:W-:-:S04]  /*ae00*/  LEA R47, R24, 0x400, 0x7 ;  /* 0x00000400182f7811 */ /* 0x000fc800078e38ff */
[----:B------:R-:W-:-:S05]  /*ae10*/  LEA R17, R24, -UR4, 0x2 ;  /* 0x8000000418117c11 */ /* 0x000fca000f8e10ff */
[----:B------:R-:W-:-:S07]  /*ae20*/  IMAD.IADD R45, R252, 0x1, R17 ;  /* 0x00000001fc2d7824 */ /* 0x000fce00078e0211 */
.L_x_1028:
[----:B------:R-:W2:Y:S01]  /*ae30*/  LDC R46, c[0x0][0x284] ;  /* 0x0000a100ff2e7b82 */ /* 0x000ea20000000800 */
[----:B-1----:R-:W-:Y:S01]  /*ae40*/  IADD3 R19, R47, -0x400, RZ ;  /* 0xfffffc002f137810 */ /* 0x002fe20007ffe0ff */
        /* <DEDUP_REMOVED lines=11> */
[----:B------:R-:W1:Y:S01]  /*af00*/  S2R R34, SR_CTAID.Y ;  /* 0x0000000000227919 */ /* 0x000e620000002600 */
[----:B------:R-:W-:Y:S02]  /*af10*/  IABS R32, R24 ;  /* 0x0000001800207213 */ /* 0x000fe40000000000 */
[----:B------:R-:W2:Y:S01]  /*af20*/  I2F.RP R28, R25 ;  /* 0x00000019001c7306 */ /* 0x000ea20000209400 */
[----:B------:R-:W-:Y:S02]  /*af30*/  ISETP.GE.AND P2, PT, R24, RZ, PT ;  /* 0x000000ff1800720c */ /* 0x000fe40003f46270 */
[----:B------:R-:W-:-:S05]  /*af40*/  ISETP.NE.AND P3, PT, R46, RZ, PT ;  /* 0x000000ff2e00720c */ /* 0x000fca0003f65270 */
[----:B--2---:R-:W2:Y:S02]  /*af50*/  MUFU.RCP R28, R28 ;  /* 0x0000001c001c7308 */ /* 0x004ea40000001000 */
[----:B--2---:R-:W-:Y:S01]  /*af60*/  IADD3 R29, R28, 0xffffffe, RZ ;  /* 0x0ffffffe1c1d7810 */ /* 0x004fe20007ffe0ff */
[----:B-1----:R-:W-:-:S05]  /*af70*/  IMAD R28, R34, R46, RZ ;  /* 0x0000002e221c7224 */ /* 0x002fca00078e02ff */
[----:B------:R-:W1:Y:S02]  /*af80*/  F2I.FTZ.U32.TRUNC.NTZ R19, R29 ;  /* 0x0000001d00137305 */ /* 0x000e64000021f000 */
[----:B-1----:R-:W-:-:S04]  /*af90*/  IMAD.MOV R18, RZ, RZ, -R19 ;  /* 0x000000ffff127224 */ /* 0x002fc800078e0a13 */
[----:B------:R-:W-:Y:S01]  /*afa0*/  IMAD R33, R18, R25, RZ ;  /* 0x0000001912217224 */ /* 0x000fe200078e02ff */
[----:B------:R-:W-:-:S05]  /*afb0*/  MOV R18, RZ ;  /* 0x000000ff00127202 */ /* 0x000fca0000000f00 */
        /* <DEDUP_REMOVED lines=8> */
[----:B------:R-:W-:-:S05]  /*b040*/  @!P0 IADD3 R18, R18, -R25, RZ ;  /* 0x8000001912128210 */ /* 0x000fca0007ffe0ff */
[----:B------:R-:W-:-:S05]  /*b050*/  IMAD.MOV.U32 R25, RZ, RZ, R18 ;  /* 0x000000ffff197224 */ /* 0x000fca00078e0012 */
        /* <DEDUP_REMOVED lines=32> */
.L_x_1024:
[C---:B--2--5:R-:W-:Y:S01]  /*b260*/  FFMA.FTZ R8, R25.reuse, R32, R8 ;  /* 0x0000002019087223 */ /* 0x064fe20000010008 */
[C---:B------:R-:W-:Y:S01]  /*b270*/  FFMA.FTZ R9, R25.reuse, R33, R9 ;  /* 0x0000002119097223 */ /* 0x040fe20000010009 */
[C---:B------:R-:W-:Y:S01]  /*b280*/  FFMA.FTZ R10, R25.reuse, R34, R10 ;  /* 0x00000022190a7223 */ /* 0x040fe2000001000a */
[----:B------:R-:W-:-:S07]  /*b290*/  FFMA.FTZ R11, R25, R35, R11 ;  /* 0x00000023190b7223 */ /* 0x000fce000001000b */
.L_x_1023:
[----:B------:R-:W-:Y:S05]  /*b2a0*/  BSYNC B1 ;  /* 0x0000000000017941 */ /* 0x000fea0003800000 */
.L_x_1022:
[----:B------:R-:W-:Y:S01]  /*b2b0*/  VIADD R25, R24, 0x8 ;  /* 0x0000000818197836 */ /* 0x000fe20000000000 */
[----:B------:R-:W-:Y:S04]  /*b2c0*/  BSSY B1, `(.L_x_1025) ;  /* 0x000003e000017945 */ /* 0x000fe80003800000 */
[----:B------:R-:W-:-:S13]  /*b2d0*/  ISETP.GE.AND P0, PT, R25, R46, PT ;  /* 0x0000002e1900720c */ /* 0x000fda0003f06270 */
[----:B------:R-:W-:Y:S05]  /*b2e0*/  @!P0 BRA `(.L_x_1026) ;  /* 0x0000000000ec8947 */ /* 0x000fea0003800000 */
[----:B------:R-:W-:Y:S01]  /*b2f0*/  IABS R29, R46 ;  /* 0x0000002e001d7213 */ /* 0x000fe20000000000 */
[----:B-1----:R-:W1:Y:S01]  /*b300*/  S2R R35, SR_CTAID.Y ;  /* 0x0000000000237919 */ /* 0x002e620000002600 */
        /* <DEDUP_REMOVED lines=8> */
[----:B-1----:R-:W-:-:S05]  /*b390*/  IADD3 R18, RZ, -R19, RZ ;  /* 0x80000013ff127210 */ /* 0x002fca0007ffe0ff */
[----:B------:R-:W-:Y:S02]  /*b3a0*/  IMAD R33, R18, R29, RZ ;  /* 0x0000001d12217224 */ /* 0x000fe400078e02ff */
[----:B------:R-:W-:-:S04]  /*b3b0*/  IMAD.MOV.U32 R18, RZ, RZ, RZ ;  /* 0x000000ffff127224 */ /* 0x000fc800078e00ff */
        /* <DEDUP_REMOVED lines=8> */
[----:B------:R-:W-:-:S04]  /*b440*/  @!P0 IADD3 R18, R18, -R29, RZ ;  /* 0x8000001d12128210 */ /* 0x000fc80007ffe0ff */
[----:B------:R-:W-:-:S05]  /*b450*/  MOV R25, R18 ;  /* 0x0000001200197202 */ /* 0x000fca0000000f00 */
[----:B------:R-:W-:Y:S01]  /*b460*/  @!P2 IMAD.MOV R25, RZ, RZ, -R25 ;  /* 0x000000ffff19a224 */ /* 0x000fe200078e0a19 */
        /* <DEDUP_REMOVED lines=14> */
[----:B------:R1:W2:Y:S04]  /*b550*/  LDS R25, [R44+0x20] ;  /* 0x000020002c197984 */ /* 0x0002a80000000800 */
        /* <DEDUP_REMOVED lines=16> */
.L_x_1027:
[C---:B--2--5:R-:W-:Y:S01]  /*b660*/  FFMA.FTZ R8, R25.reuse, R32, R8 ;  /* 0x0000002019087223 */ /* 0x064fe20000010008 */
[C---:B------:R-:W-:Y:S01]  /*b670*/  FFMA.FTZ R9, R25.reuse, R33, R9 ;  /* 0x0000002119097223 */ /* 0x040fe20000010009 */
[C---:B------:R-:W-:Y:S01]  /*b680*/  FFMA.FTZ R10, R25.reuse, R34, R10 ;  /* 0x00000022190a7223 */ /* 0x040fe2000001000a */
[----:B------:R-:W-:-:S07]  /*b690*/  FFMA.FTZ R11, R25, R35, R11 ;  /* 0x00000023190b7223 */ /* 0x000fce000001000b */
.L_x_1026:
[----:B------:R-:W-:Y:S05]  /*b6a0*/  BSYNC B1 ;  /* 0x0000000000017941 */ /* 0x000fea0003800000 */
.L_x_1025:
[----:B------:R-:W-:Y:S01]  /*b6b0*/  IADD3 R24, R24, 0x10, RZ ;  /* 0x0000001018187810 */ /* 0x000fe20007ffe0ff */
[----:B------:R-:W-:Y:S01]  /*b6c0*/  VIADD R0, R0, 0x40 ;  /* 0x0000004000007836 */ /* 0x000fe20000000000 */
[----:B------:R-:W-:Y:S02]  /*b6d0*/  IADD3 R47, R47, 0x800, RZ ;  /* 0x000008002f2f7810 */ /* 0x000fe40007ffe0ff */
[----:B------:R-:W-:-:S13]  /*b6e0*/  ISETP.GE.AND P0, PT, R24, UR14, PT ;  /* 0x0000000e18007c0c */ /* 0x000fda000bf06270 */
[----:B------:R-:W-:Y:S05]  /*b6f0*/  @!P0 BRA `(.L_x_1028) ;  /* 0xfffffff400cc8947 */ /* 0x000fea000383ffff */
.L_x_1016:
[----:B------:R-:W-:Y:S05]  /*b700*/  BSYNC B0 ;  /* 0x0000000000007941 */ /* 0x000fea0003800000 */
.L_x_1015:
[----:B------:R-:W-:Y:S04]  /*b710*/  BSSY B0, `(.L_x_1029) ;  /* 0x0000031000007945 */ /* 0x000fe80003800000 */
[----:B------:R-:W-:Y:S05]  /*b720*/  @P1 BRA `(.L_x_1030) ;  /* 0x0000000000bc1947 */ /* 0x000fea0003800000 */
[----:B------:R-:W-:-:S06]  /*b730*/  USHF.L.U32 UR4, UR14, 0x7, URZ ;  /* 0x000000070e047899 */ /* 0x000fcc000800063f */
[----:B------:R-:W-:Y:S02]  /*b740*/  IADD3 R0, P0, R16, UR4, RZ ;  /* 0x0000000410007c10 */ /* 0x000fe4000ff1e0ff */
[----:B-1----:R-:W-:-:S04]  /*b750*/  MOV R19, UR4 ;  /* 0x0000000400137c02 */ /* 0x002fc80008000f00 */
[----:B------:R-:W-:Y:S02]  /*b760*/  LEA.HI.X.SX32 R19, R19, R14, 0x1, P0 ;  /* 0x0000000e13137211 */ /* 0x000fe400000f0eff */
[----:B------:R-:W-:-:S04]  /*b770*/  LEA R18, P0, R0, R20, 0x2 ;  /* 0x0000001400127211 */ /* 0x000fc800078010ff */
[----:B------:R-:W-:-:S05]  /*b780*/  LEA.HI.X R19, R0, R17, R19, 0x2, P0 ;  /* 0x0000001100137211 */ /* 0x000fca00000f1413 */
[----:B------:R1:W5:Y:S01]  /*b790*/  LDG.E.128 R24, desc[UR60][R18.64] ;  /* 0x0000003c12187981 */ /* 0x000362000c1e1d00 */
[----:B------:R-:W-:Y:S04]  /*b7a0*/  BSSY B1, `(.L_x_1031) ;  /* 0x000001a000017945 */ /* 0x000fe80003800000 */
[----:B------:R-:W-:Y:S05]  /*b7b0*/  @P2 BRA `(.L_x_1032) ;  /* 0x0000000000602947 */ /* 0x000fea0003800000 */
[----:B------:R-:W3:Y:S01]  /*b7c0*/  LDL.LU R28, [R1+0x194] ;  /* 0x00019400011c7983 */ /* 0x000ee20000300800 */
[----:B------:R-:W-:Y:S01]  /*b7d0*/  LOP3.LUT P3, RZ, R2, 0x10, RZ, 0xc0, !PT ;  /* 0x0000001002ff7812 */ /* 0x000fe2000786c0ff */
[----:B------:R-:W3:-:S12]  /*b7e0*/  S2R R29, SR_CTAID.X ;  /* 0x00000000001d7919 */ /* 0x000ed80000002500 */
[----:B------:R-:W3:Y:S08]  /*b7f0*/  @P3 LDC R0, c[0x0][0x288] ;  /* 0x0000a200ff003b82 */ /* 0x000ef00000000800 */
[----:B-1----:R-:W1:Y:S01]  /*b800*/  @P3 LDC.64 R18, c[0x0][0x2e8] ;  /* 0x0000ba00ff123b82 */ /* 0x002e620000000a00 */
[----:B---3--:R-:W-:-:S04]  /*b810*/  @P3 IMAD R21, R28, R0, R29 ;  /* 0x000000001c153224 */ /* 0x008fc800078e021d */
[----:B------:R-:W-:-:S04]  /*b820*/  @P3 IMAD R21, R21, 0x80, R12 ;  /* 0x0000008015153824 */ /* 0x000fc800078e020c */
[----:B-1----:R-:W-:-:S05]  /*b830*/  @P3 IMAD.WIDE R18, R21, 0x4, R18 ;  /* 0x0000000415123825 */ /* 0x002fca00078e0212 */
[----:B------:R-:W3:Y:S01]  /*b840*/  @P3 LDG.E.128 R28, desc[UR60][R18.64] ;  /* 0x0000003c121c3981 */ /* 0x000ee2000c1e1d00 */
[----:B------:R-:W-:Y:S01]  /*b850*/  USHF.L.U32 UR4, UR36, 0x7, URZ ;  /* 0x0000000724047899 */ /* 0x000fe2000800063f */
[----:B-----5:R-:W-:Y:S01]  /*b860*/  FADD.FTZ R24, R24, R4 ;  /* 0x0000000418187221 */ /* 0x020fe20000010000 */
[----:B------:R-:W-:Y:S01]  /*b870*/  FADD.FTZ R25, R25, R5 ;  /* 0x0000000519197221 */ /* 0x000fe20000010000 */
[----:B------:R-:W-:Y:S01]  /*b880*/  FADD.FTZ R26, R26, R6 ;  /* 0x000000061a1a7221 */ /* 0x000fe20000010000 */
[----:B------:R-:W-:Y:S02]  /*b890*/  FADD.FTZ R27, R27, R7 ;  /* 0x000000071b1b7221 */ /* 0x000fe40000010000 */
[----:B------:R-:W-:Y:S02]  /*b8a0*/  IADD3 R16, P0, R16, UR4, RZ ;  /* 0x0000000410107c10 */ /* 0x000fe4000ff1e0ff */
[----:B------:R-:W-:-:S04]  /*b8b0*/  MOV R21, UR4 ;  /* 0x0000000400157c02 */ /* 0x000fc80008000f00 */
[----:B------:R-:W-:Y:S02]  /*b8c0*/  LEA.HI.X.SX32 R14, R21, R14, 0x1, P0 ;  /* 0x0000000e150e7211 */ /* 0x000fe400000f0eff */
[----:B------:R-:W-:-:S04]  /*b8d0*/  LEA R20, P0, R16, R20, 0x2 ;  /* 0x0000001410147211 */ /* 0x000fc800078010ff */
[----:B------:R-:W-:Y:S01]  /*b8e0*/  LEA.HI.X R21, R16, R17, R14, 0x2, P0 ;  /* 0x0000001110157211 */ /* 0x000fe200000f140e */
[----:B---3--:R-:W-:Y:S01]  /*b8f0*/  @P3 FMUL.FTZ R24, R24, R28 ;  /* 0x0000001c18183220 */ /* 0x008fe20000410000 */
[----:B------:R-:W-:Y:S01]  /*b900*/  @P3 FMUL.FTZ R25, R25, R29 ;  /* 0x0000001d19193220 */ /* 0x000fe20000410000 */
[----:B------:R-:W-:Y:S01]  /*b910*/  @P3 FMUL.FTZ R26, R26, R30 ;  /* 0x0000001e1a1a3220 */ /* 0x000fe20000410000 */
[----:B------:R-:W-:-:S05]  /*b920*/  @P3 FMUL.FTZ R27, R27, R31 ;  /* 0x0000001f1b1b3220 */ /* 0x000fca0000410000 */
[----:B------:R3:W-:Y:S02]  /*b930*/  STG.E.128 desc[UR60][R20.64], R24 ;  /* 0x0000001814007986 */ /* 0x0007e4000c101d3c */
.L_x_1032:
[----:B------:R-:W-:Y:S05]  /*b940*/  BSYNC B1 ;  /* 0x0000000000017941 */ /* 0x000fea0003800000 */
.L_x_1031:
[----:B------:R-:W4:Y:S01]  /*b950*/  S2UR UR5, SR_CgaCtaId ;  /* 0x00000000000579c3 */ /* 0x000f220000008800 */
[----:B------:R-:W-:Y:S01]  /*b960*/  UMOV UR4, 0x400 ;  /* 0x0000040000047882 */ /* 0x000fe20000000000 */
[----:B------:R-:W-:Y:S02]  /*b970*/  UIADD3 UR6, UR14, -UR29, URZ ;  /* 0x8000001d0e067290 */ /* 0x000fe4000fffe03f */
[----:B------:R-:W-:-:S04]  /*b980*/  UIADD3 UR4, UR4, 0x440, URZ ;  /* 0x0000044004047890 */ /* 0x000fc8000fffe03f */
[----:B0-----:R-:W-:Y:S01]  /*b990*/  MOV R5, UR6 ;  /* 0x0000000600057c02 */ /* 0x001fe20008000f00 */
[----:B----4-:R-:W-:-:S06]  /*b9a0*/  ULEA UR4, UR5, UR4, 0x18 ;  /* 0x0000000405047291 */ /* 0x010fcc000f8ec03f */
[----:B------:R-:W-:-:S05]  /*b9b0*/  IMAD.U32 R252, RZ, RZ, UR4 ;  /* 0x00000004fffc7e24 */ /* 0x000fca000f8e00ff */
[----:B------:R-:W-:-:S06]  /*b9c0*/  LEA R5, R5, R252, 0x2 ;  /* 0x000000fc05057211 */ /* 0x000fcc00078e10ff */
[----:B------:R-:W0:Y:S02]  /*b9d0*/  LDS R5, [R5] ;  /* 0x0000000005057984 */ /* 0x000e240000000800 */
[C---:B0----5:R-:W-:Y:S01]  /*b9e0*/  FFMA.FTZ R8, R5.reuse, R24, R8 ;  /* 0x0000001805087223 */ /* 0x061fe20000010008 */
[C---:B------:R-:W-:Y:S01]  /*b9f0*/  FFMA.FTZ R9, R5.reuse, R25, R9 ;  /* 0x0000001905097223 */ /* 0x040fe20000010009 */
[C---:B------:R-:W-:Y:S01]  /*ba00*/  FFMA.FTZ R10, R5.reuse, R26, R10 ;  /* 0x0000001a050a7223 */ /* 0x040fe2000001000a */
[----:B------:R-:W-:-:S07]  /*ba10*/  FFMA.FTZ R11, R5, R27, R11 ;  /* 0x0000001b050b7223 */ /* 0x000fce000001000b */
.L_x_1030:
[----:B------:R-:W-:Y:S05]  /*ba20*/  BSYNC B0 ;  /* 0x0000000000007941 */ /* 0x000fea0003800000 */
.L_x_1029:
[----:B------:R-:W-:Y:S01]  /*ba30*/  BAR.SYNC.DEFER_BLOCKING 0x0 ;  /* 0x0000000000007b1d */ /* 0x000fe20000010000 */
[----:B------:R-:W-:Y:S02]  /*ba40*/  LOP3.LUT R0, R3, 0xffffff80, RZ, 0xc0, !PT ;  /* 0xffffff8003007812 */ /* 0x000fe400078ec0ff */
[----:B------:R-:W-:Y:S02]  /*ba50*/  LEA R15, R15, R12, 0x7 ;  /* 0x0000000c0f0f7211 */ /* 0x000fe400078e38ff */
[----:B------:R-:W-:Y:S02]  /*ba60*/  ISETP.NE.AND P0, PT, R0, 0x80, PT ;  /* 0x000000800000780c */ /* 0x000fe40003f05270 */
[----:B------:R-:W-:Y:S01]  /*ba70*/  ISETP.GT.AND P1, PT, R3, 0x7f, PT ;  /* 0x0000007f0300780c */ /* 0x000fe20003f24270 */
[----:B------:R-:W-:Y:S01]  /*ba80*/  IMAD R15, R15, 0x4, R252 ;  /* 0x000000040f0f7824 */ /* 0x000fe200078e02fc */
[C---:B------:R-:W-:Y:S02]  /*ba90*/  LOP3.LUT R0, R3.reuse, 0xffffffc0, RZ, 0xc0, !PT ;  /* 0xffffffc003007812 */ /* 0x040fe400078ec0ff */
[----:B------:R-:W-:-:S02]  /*baa0*/  ISETP.GT.AND P2, PT, R3, 0x3f, PT ;  /* 0x0000003f0300780c */ /* 0x000fc40003f44270 */
[----:B------:R-:W-:-:S05]  /*bab0*/  ISETP.GT.AND P3, PT, R3, 0x1f, PT ;  /* 0x0000001f0300780c */ /* 0x000fca0003f64270 */
[----:B------:R-:W-:Y:S01]  /*bac0*/  @!P0 STS.128 [R15+-0x800], R8 ;  /* 0xfff800080f008388 */ /* 0x000fe20000000c00 */
[----:B------:R-:W-:Y:S01]  /*bad0*/  BAR.SYNC.DEFER_BLOCKING 0x0 ;  /* 0x0000000000007b1d */ /* 0x000fe20000010000 */
[----:B------:R-:W-:Y:S02]  /*bae0*/  ISETP.NE.AND P0, PT, R0, 0x40, PT ;  /* 0x000000400000780c */ /* 0x000fe40003f05270 */
[C---:B------:R-:W-:Y:S02]  /*baf0*/  LOP3.LUT R0, R3.reuse, 0xffffffe0, RZ, 0xc0, !PT ;  /* 0xffffffe003007812 */ /* 0x040fe400078ec0ff */
[----:B------:R-:W-:Y:S01]  /*bb00*/  IADD3 R3, R3, 0x1f, RZ ;  /* 0x0000001f03037810 */ /* 0x000fe20007ffe0ff */
[----:B0-----:R-:W0:Y:S02]  /*bb10*/  @!P1 LDS.128 R4, [R15] ;  /* 0x000000000f049984 */ /* 0x001e240000000c00 */
[----:B0-----:R-:W-:Y:S01]  /*bb20*/  @!P1 FADD.FTZ R8, R8, R4 ;  /* 0x0000000408089221 */ /* 0x001fe20000010000 */
[----:B------:R-:W-:Y:S01]  /*bb30*/  @!P1 FADD.FTZ R9, R9, R5 ;  /* 0x0000000509099221 */ /* 0x000fe20000010000 */
[----:B------:R-:W-:Y:S01]  /*bb40*/  @!P1 FADD.FTZ R10, R10, R6 ;  /* 0x000000060a0a9221 */ /* 0x000fe20000010000 */
[----:B------:R-:W-:Y:S01]  /*bb50*/  @!P1 FADD.FTZ R11, R11, R7 ;  /* 0x000000070b0b9221 */ /* 0x000fe20000010000 */
[----:B------:R-:W-:Y:S01]  /*bb60*/  BAR.SYNC.DEFER_BLOCKING 0x0 ;  /* 0x0000000000007b1d */ /* 0x000fe20000010000 */
[----:B------:R-:W-:-:S05]  /*bb70*/  ISETP.GT.U32.AND P1, PT, R3, 0x3e, PT ;  /* 0x0000003e0300780c */ /* 0x000fca0003f24070 */
[----:B------:R-:W-:Y:S02]  /*bb80*/  @!P0 STS.128 [R15+-0x400], R8 ;  /* 0xfffc00080f008388 */ /* 0x000fe40000000c00 */
[----:B------:R-:W-:Y:S01]  /*bb90*/  BAR.SYNC.DEFER_BLOCKING 0x0 ;  /* 0x0000000000007b1d */ /* 0x000fe20000010000 */
[----:B------:R-:W-:-:S05]  /*bba0*/  ISETP.NE.AND P0, PT, R0, 0x20, PT ;  /* 0x000000200000780c */ /* 0x000fca0003f05270 */
[----:B------:R-:W0:Y:S02]  /*bbb0*/  @!P2 LDS.128 R4, [R15] ;  /* 0x000000000f04a984 */ /* 0x000e240000000c00 */
[----:B0-----:R-:W-:Y:S01]  /*bbc0*/  @!P2 FADD.FTZ R8, R8, R4 ;  /* 0x000000040808a221 */ /* 0x001fe20000010000 */
[----:B------:R-:W-:Y:S01]  /*bbd0*/  @!P2 FADD.FTZ R9, R9, R5 ;  /* 0x000000050909a221 */ /* 0x000fe20000010000 */
[----:B------:R-:W-:Y:S01]  /*bbe0*/  @!P2 FADD.FTZ R10, R10, R6 ;  /* 0x000000060a0aa221 */ /* 0x000fe20000010000 */
[----:B------:R-:W-:Y:S01]  /*bbf0*/  @!P2 FADD.FTZ R11, R11, R7 ;  /* 0x000000070b0ba221 */ /* 0x000fe20000010000 */
[----:B------:R-:W-:Y:S06]  /*bc00*/  BAR.SYNC.DEFER_BLOCKING 0x0 ;  /* 0x0000000000007b1d */ /* 0x000fec0000010000 */
[----:B------:R0:W-:Y:S02]  /*bc10*/  @!P0 STS.128 [R15+-0x200], R8 ;  /* 0xfffe00080f008388 */ /* 0x0001e40000000c00 */
[----:B------:R-:W-:Y:S06]  /*bc20*/  BAR.SYNC.DEFER_BLOCKING 0x0 ;  /* 0x0000000000007b1d */ /* 0x000fec0000010000 */
[----:B------:R0:W4:Y:S02]  /*bc30*/  @!P3 LDS.128 R4, [R15] ;  /* 0x000000000f04b984 */ /* 0x0001240000000c00 */
[----:B------:R-:W-:Y:S06]  /*bc40*/  BAR.SYNC.DEFER_BLOCKING 0x0 ;  /* 0x0000000000007b1d */ /* 0x000fec0000010000 */
[----:B------:R-:W-:Y:S05]  /*bc50*/  @P1 EXIT ;  /* 0x000000000000194d */ /* 0x000fea0003800000 */
[----:B------:R-:W5:Y:S01]  /*bc60*/  LDC R0, c[0x0][0x308] ;  /* 0x0000c200ff007b82 */ /* 0x000f620000000800 */
[----:B0---4-:R-:W-:Y:S01]  /*bc70*/  @!P3 FADD.FTZ R8, R8, R4 ;  /* 0x000000040808b221 */ /* 0x011fe20000010000 */
[----:B------:R-:W-:Y:S01]  /*bc80*/  @!P3 FADD.FTZ R9, R9, R5 ;  /* 0x000000050909b221 */ /* 0x000fe20000010000 */
[----:B------:R-:W-:Y:S01]  /*bc90*/  @!P3 FADD.FTZ R10, R10, R6 ;  /* 0x000000060a0ab221 */ /* 0x000fe20000010000 */
[----:B------:R-:W-:Y:S01]  /*bca0*/  @!P3 FADD.FTZ R11, R11, R7 ;  /* 0x000000070b0bb221 */ /* 0x000fe20000010000 */
[----:B-----5:R-:W-:-:S13]  /*bcb0*/  ISETP.NE.AND P0, PT, R0, 0x2, PT ;  /* 0x000000020000780c */ /* 0x020fda0003f05270 */
[----:B------:R-:W0:Y:S01]  /*bcc0*/  @P0 LDC.64 R2, c[0x0][0x210] ;  /* 0x00008400ff020b82 */ /* 0x000e220000000a00 */
[----:B------:R-:W-:-:S05]  /*bcd0*/  @P0 IADD3 R15, R13, R12, RZ ;  /* 0x0000000c0d0f0210 */ /* 0x000fca0007ffe0ff */
[----:B0-----:R-:W-:-:S05]  /*bce0*/  @P0 IMAD.WIDE R2, R15, 0x4, R2 ;  /* 0x000000040f020825 */ /* 0x001fca00078e0202 */
[----:B------:R0:W-:Y:S01]  /*bcf0*/  @P0 STG.E.128 desc[UR60][R2.64], R8 ;  /* 0x0000000802000986 */ /* 0x0001e2000c101d3c */
[----:B------:R-:W-:Y:S05]  /*bd00*/  @P0 EXIT ;  /* 0x000000000000094d */ /* 0x000fea0003800000 */
[----:B0-----:R-:W0:Y:S01]  /*bd10*/  LDC.64 R2, c[0x0][0x300] ;  /* 0x0000c000ff027b82 */ /* 0x001e220000000a00 */
[----:B------:R-:W-:Y:S01]  /*bd20*/  IMAD.IADD R12, R13, 0x1, R12 ;  /* 0x000000010d0c7824 */ /* 0x000fe200078e020c */
[----:B------:R-:W-:Y:S01]  /*bd30*/  ULDC.64 UR4, c[0x0][0x210] ;  /* 0x0000840000047ab9 */ /* 0x000fe20000000a00 */
[----:B0-----:R-:W4:Y:S02]  /*bd40*/  LDG.E R2, desc[UR60][R2.64] ;  /* 0x0000003c02027981 */ /* 0x001f24000c1e1900 */
[C---:B----4-:R-:W-:Y:S01]  /*bd50*/  FMUL.FTZ R8, R2.reuse, R8 ;  /* 0x0000000802087220 */ /* 0x050fe20000410000 */
[C---:B------:R-:W-:Y:S01]  /*bd60*/  FMUL.FTZ R9, R2.reuse, R9 ;  /* 0x0000000902097220 */ /* 0x040fe20000410000 */
[C---:B------:R-:W-:Y:S01]  /*bd70*/  FMUL.FTZ R10, R2.reuse, R10 ;  /* 0x0000000a020a7220 */ /* 0x040fe20000410000 */
[----:B------:R-:W-:-:S03]  /*bd80*/  FMUL.FTZ R11, R2, R11 ;  /* 0x0000000b020b7220 */ /* 0x000fc60000410000 */
[----:B------:R-:W0:Y:S08]  /*bd90*/  F2I.S8.NTZ R8, R8 ;  /* 0x0000000800087305 */ /* 0x000e300000202100 */
[----:B------:R-:W4:Y:S01]  /*bda0*/  F2I.S8.NTZ R9, R9 ;  /* 0x0000000900097305 */ /* 0x000f220000202100 */
[----:B0-----:R-:W-:-:S07]  /*bdb0*/  PRMT R0, R8, 0x8880, RZ ;  /* 0x0000888008007816 */ /* 0x001fce00000000ff */
[----:B------:R-:W0:Y:S01]  /*bdc0*/  F2I.S8.NTZ R10, R10 ;  /* 0x0000000a000a7305 */ /* 0x000e220000202100 */
[----:B------:R-:W-:Y:S02]  /*bdd0*/  PRMT R0, R0, 0x7710, RZ ;  /* 0x0000771000007816 */ /* 0x000fe400000000ff */
[----:B----4-:R-:W-:-:S05]  /*bde0*/  PRMT R4, R9, 0x8880, RZ ;  /* 0x0000888009047816 */ /* 0x010fca00000000ff */
[----:B------:R-:W4:Y:S01]  /*bdf0*/  F2I.S8.NTZ R11, R11 ;  /* 0x0000000b000b7305 */ /* 0x000f220000202100 */
[----:B------:R-:W-:Y:S02]  /*be00*/  LOP3.LUT R3, R0, 0xff, RZ, 0xc0, !PT ;  /* 0x000000ff00037812 */ /* 0x000fe400078ec0ff */
[----:B------:R-:W-:Y:S02]  /*be10*/  PRMT R2, R4, 0x7710, RZ ;  /* 0x0000771004027816 */ /* 0x000fe400000000ff */
[----:B0-----:R-:W-:Y:S02]  /*be20*/  PRMT R0, R10, 0x8880, RZ ;  /* 0x000088800a007816 */ /* 0x001fe400000000ff */
[----:B------:R-:W-:Y:S02]  /*be30*/  PRMT R3, R2, 0x7604, R3 ;  /* 0x0000760402037816 */ /* 0x000fe40000000003 */
[----:B------:R-:W-:Y:S02]  /*be40*/  PRMT R0, R0, 0x7710, RZ ;  /* 0x0000771000007816 */ /* 0x000fe400000000ff */
[----:B------:R-:W-:-:S02]  /*be50*/  IADD3 R2, P0, R12, UR4, RZ ;  /* 0x000000040c027c10 */ /* 0x000fc4000ff1e0ff */
[----:B----4-:R-:W-:Y:S02]  /*be60*/  PRMT R4, R11, 0x8880, RZ ;  /* 0x000088800b047816 */ /* 0x010fe400000000ff */
[----:B------:R-:W-:Y:S02]  /*be70*/  PRMT R5, R0, 0x7054, R3 ;  /* 0x0000705400057816 */ /* 0x000fe40000000003 */
[----:B------:R-:W-:Y:S02]  /*be80*/  PRMT R4, R4, 0x7710, RZ ;  /* 0x0000771004047816 */ /* 0x000fe400000000ff */
[----:B------:R-:W-:Y:S02]  /*be90*/  LEA.HI.X.SX32 R3, R12, UR5, 0x1, P0 ;  /* 0x000000050c037c11 */ /* 0x000fe400080f0eff */
[----:B------:R-:W-:-:S05]  /*bea0*/  PRMT R5, R4, 0x654, R5 ;  /* 0x0000065404057816 */ /* 0x000fca0000000005 */
[----:B------:R-:W-:Y:S01]  /*beb0*/  STG.E desc[UR60][R2.64], R5 ;  /* 0x0000000502007986 */ /* 0x000fe2000c10193c */
[----:B------:R-:W-:Y:S05]  /*bec0*/  EXIT ;  /* 0x000000000000794d */ /* 0x000fea0003800000 */
.L_x_903:
[----:B------:R-:W-:Y:S01]  /*bed0*/  HFMA2.MMA R12, -RZ, RZ, 0, 9.5367431640625e-07 ;  /* 0x00000010ff0c7435 */ /* 0x000fe200000001ff */
[----:B------:R-:W-:Y:S01]  /*bee0*/  MOV R11, 0x1f ;  /* 0x0000001f000b7802 */ /* 0x000fe20000000f00 */
[----:B------:R-:W-:-:S09]  /*bef0*/  IMAD.MOV.U32 R15, RZ, RZ, -0x1 ;  /* 0xffffffffff0f7424 */ /* 0x000fd200078e00ff */
[----:B-1--4-:R-:W-:Y:S05]  /*bf00*/  WARPSYNC.COLLECTIVE R15, `(.L_x_1033) ;  /* 0x000000000f087348 */ /* 0x012fea0003c00000 */
[----:B------:R0:W2:Y:S02]  /*bf10*/  SHFL.BFLY P6, R14, R13, R12, R11 ;  /* 0x0c00000c0d0e7389 */ /* 0x0000a400000c000b */
[----:B012-4-:R-:W-:Y:S01]  /*bf20*/  ENDCOLLECTIVE ;  /* 0x000000000000791b */ /* 0x017fe20003800000 */
.L_x_1033:
[----:B------:R-:W-:Y:S01]  /*bf30*/  HFMA2.MMA R12, -RZ, RZ, 0, 4.76837158203125e-07 ;  /* 0x00000008ff0c7435 */ /* 0x000fe200000001ff */
[----:B------:R-:W-:-:S05]  /*bf40*/  FADD.FTZ R3, R13, R14 ;  /* 0x0000000e0d037221 */ /* 0x000fca0000010000 */
[----:B------:R-:W-:-:S07]  /*bf50*/  MOV R13, R3 ;  /* 0x00000003000d7202 */ /* 0x000fce0000000f00 */
[----:B------:R-:W-:Y:S05]  /*bf60*/  WARPSYNC.COLLECTIVE R15, `(.L_x_1034) ;  /* 0x000000000f087348 */ /* 0x000fea0003c00000 */
[----:B------:R0:W1:Y:S02]  /*bf70*/  SHFL.BFLY P6, R14, R13, R12, R11 ;  /* 0x0c00000c0d0e7389 */ /* 0x00006400000c000b */
[----:B01----:R-:W-:Y:S01]  /*bf80*/  ENDCOLLECTIVE ;  /* 0x000000000000791b */ /* 0x003fe20003800000 */
.L_x_1034:
[----:B------:R-:W-:Y:S01]  /*bf90*/  MOV R12, 0x4 ;  /* 0x00000004000c7802 */ /* 0x000fe20000000f00 */
[----:B------:R-:W-:-:S04]  /*bfa0*/  FADD.FTZ R4, R3, R14 ;  /* 0x0000000e03047221 */ /* 0x000fc80000010000 */
[----:B------:R-:W-:-:S07]  /*bfb0*/  IMAD.MOV.U32 R13, RZ, RZ, R4 ;  /* 0x000000ffff0d7224 */ /* 0x000fce00078e0004 */
[----:B------:R-:W-:Y:S05]  /*bfc0*/  WARPSYNC.COLLECTIVE R15, `(.L_x_1035) ;  /* 0x000000000f087348 */ /* 0x000fea0003c00000 */
[----:B------:R0:W1:Y:S02]  /*bfd0*/  SHFL.BFLY P6, R14, R13, R12, R11 ;  /* 0x0c00000c0d0e7389 */ /* 0x00006400000c000b */
[----:B01----:R-:W-:Y:S01]  /*bfe0*/  ENDCOLLECTIVE ;  /* 0x000000000000791b */ /* 0x003fe20003800000 */
.L_x_1035:
[----:B------:R-:W-:Y:S02]  /*bff0*/  IMAD.MOV.U32 R12, RZ, RZ, 0x2 ;  /* 0x00000002ff0c7424 */ /* 0x000fe400078e00ff */
[----:B------:R-:W-:-:S05]  /*c000*/  FADD.FTZ R5, R4, R14 ;  /* 0x0000000e04057221 */ /* 0x000fca0000010000 */
[----:B------:R-:W-:-:S07]  /*c010*/  MOV R13, R5 ;  /* 0x00000005000d7202 */ /* 0x000fce0000000f00 */
[----:B------:R-:W-:Y:S05]  /*c020*/  WARPSYNC.COLLECTIVE R15, `(.L_x_1036) ;  /* 0x000000000f087348 */ /* 0x000fea0003c00000 */
[----:B------:R0:W1:Y:S02]  /*c030*/  SHFL.BFLY P6, R14, R13, R12, R11 ;  /* 0x0c00000c0d0e7389 */ /* 0x00006400000c000b */
[----:B01----:R-:W-:Y:S01]  /*c040*/  ENDCOLLECTIVE ;  /* 0x000000000000791b */ /* 0x003fe20003800000 */
.L_x_1036:
[----:B------:R-:W-:Y:S01]  /*c050*/  HFMA2.MMA R12, -RZ, RZ, 0, 5.9604644775390625e-08 ;  /* 0x00000001ff0c7435 */ /* 0x000fe200000001ff */
[----:B------:R-:W-:-:S05]  /*c060*/  FADD.FTZ R6, R5, R14 ;  /* 0x0000000e05067221 */ /* 0x000fca0000010000 */
[----:B------:R-:W-:-:S07]  /*c070*/  MOV R13, R6 ;  /* 0x00000006000d7202 */ /* 0x000fce0000000f00 */
[----:B------:R-:W-:Y:S05]  /*c080*/  WARPSYNC.COLLECTIVE R15, `(.L_x_1037) ;  /* 0x000000000f087348 */ /* 0x000fea0003c00000 */
[----:B------:R0:W1:Y:S02]  /*c090*/  SHFL.BFLY P6, R14, R13, R12, R11 ;  /* 0x0c00000c0d0e7389 */ /* 0x00006400000c000b */
[----:B01----:R-:W-:Y:S01]  /*c0a0*/  ENDCOLLECTIVE ;  /* 0x000000000000791b */ /* 0x003fe20003800000 */
.L_x_1037:
[----:B------:R-:W-:Y:S05]  /*c0b0*/  BRA `(.L_x_1038) ;  /* 0xffffff5c00a47947 */ /* 0x000fea000383ffff */
.L_x_1039:
        /* <DEDUP_REMOVED lines=12> */
.L_x_2837:


//--------------------- .text._ZN4mmha33masked_multihead_attention_kernelIfLi128ELi128ELi2ELi32ELi128ELb1ELb1EEEv26Multihead_attention_paramsIT_XT5_EE --------------------------
	.section	.text._ZN4mmha33masked_multihead_attention_kernelIfLi128ELi128ELi2ELi32ELi128ELb1ELb1EEEv26Multihead_attention_paramsIT_XT5_EE,"ax",@progbits
	.align	128
        .global         _ZN4mmha33masked_multihead_attention_kernelIfLi128ELi128ELi2ELi32ELi128ELb1ELb1EEEv26Multihead_attention_paramsIT_XT5_EE
        .type           _ZN4mmha33masked_multihead_attention_kernelIfLi128ELi128ELi2ELi32ELi128ELb1ELb1EEEv26Multihead_attention_paramsIT_XT5_EE,@function
        .size           _ZN4mmha33masked_multihead_attention_kernelIfLi128ELi128ELi2ELi32ELi128ELb1ELb1EEEv26Multihead_attention_paramsIT_XT5_EE,(.L_x_2838 - _ZN4mmha33masked_multihead_attention_kernelIfLi128ELi128ELi2ELi32ELi128ELb1ELb1EEEv26Multihead_attention_paramsIT_XT5_EE)
        .other          _ZN4mmha33masked_multihead_attention_kernelIfLi128ELi128ELi2ELi32ELi128ELb1ELb1EEEv26Multihead_attention_paramsIT_XT5_EE,@"STO_CUDA_ENTRY STV_DEFAULT"
_ZN4mmha33masked_multihead_attention_kernelIfLi128ELi128ELi2ELi32ELi128ELb1ELb1EEEv26Multihead_attention_paramsIT_XT5_EE:
.text._ZN4mmha33masked_multihead_attention_kernelIfLi128ELi128ELi2ELi32ELi128ELb1ELb1EEEv26Multihead_attention_paramsIT_XT5_EE:
        /* <DEDUP_REMOVED lines=12> */
.L_x_1040:
[----:B------:R-:W0:Y:S01]  /*00c0*/  LDC R9, c[0x0][0x280] ;  /* 0x0000a000ff097b82 */ /* 0x000e220000000800 */
[----:B------:R-:W-:Y:S01]  /*00d0*/  IABS R7, R2 ;  /* 0x0000000200077213 */ /* 0x000fe20000000000 */
[----:B------:R-:W-:-:S06]  /*00e0*/  IMAD.MOV.U32 R16, RZ, RZ, RZ ;  /* 0x000000ffff107224 */ /* 0x000fcc00078e00ff */
[----:B------:R-:W1:Y:S08]  /*00f0*/  LDC.64 R10, c[0x0][0x2f0] ;  /* 0x0000bc00ff0a7b82 */ /* 0x000e700000000a00 */
[----:B------:R-:W2:Y:S01]  /*0100*/  LDC R27, c[0x0][0x29c] ;  /* 0x0000a700ff1b7b82 */ /* 0x000ea20000000800 */
[----:B------:R-:W3:Y:S01]  /*0110*/  S2R R18, SR_TID.X ;  /* 0x0000000000127919 */ /* 0x000ee20000002100 */
[----:B------:R-:W-:Y:S01]  /*0120*/  ULDC UR4, c[0x0][0x288] ;  /* 0x0000a20000047ab9 */ /* 0x000fe20000000800 */
[----:B------:R-:W-:-:S02]  /*0130*/  LOP3.LUT R26, R26, 0xffffffef, RZ, 0xc0, !PT ;  /* 0xffffffef1a1a7812 */ /* 0x000fc400078ec0ff */
[----:B0-----:R-:W-:Y:S01]  /*0140*/  IABS R6, R9 ;  /* 0x0000000900067213 */ /* 0x001fe20000000000 */
[----:B------:R-:W0:Y:S02]  /*0150*/  S2R R19, SR_CTAID.X ;  /* 0x0000000000137919 */ /* 0x000e240000002500 */
[----:B------:R-:W4:Y:S01]  /*0160*/  LDC.64 R12, c[0x0][0x2a8] ;  /* 0x0000aa00ff0c7b82 */ /* 0x000f220000000a00 */
[----:B------:R-:W3:Y:S01]  /*0170*/  I2F.RP R0, R6 ;  /* 0x0000000600007306 */ /* 0x000ee20000209400 */
[----:B-1----:R-:W-:-:S04]  /*0180*/  ISETP.NE.U32.AND P0, PT, R10, RZ, PT ;  /* 0x000000ff0a00720c */ /* 0x002fc80003f05070 */
[----:B------:R-:W-:-:S04]  /*0190*/  ISETP.NE.AND.EX P0, PT, R11, RZ, PT, P0 ;  /* 0x000000ff0b00720c */ /* 0x000fc80003f05300 */
[----:B--2---:R-:W-:Y:S01]  /*01a0*/  ISETP.EQ.AND P3, PT, R27, RZ, P0 ;  /* 0x000000ff1b00720c */ /* 0x004fe20000762270 */
[----:B---3--:R-:W1:Y:S01]  /*01b0*/  MUFU.RCP R0, R0 ;  /* 0x0000000000007308 */ /* 0x008e620000001000 */
[----:B------:R-:W-:Y:S01]  /*01c0*/  ISETP.GT.AND P5, PT, R18, 0x1f, PT ;  /* 0x0000001f1200780c */ /* 0x000fe20003fa4270 */
[----:B------:R-:W-:Y:S01]  /*01d0*/  BSSY B0, `(.L_x_1041) ;  /* 0x0000041000007945 */ /* 0x000fe20003800000 */
[----:B------:R-:W-:Y:S02]  /*01e0*/  CS2R R36, SRZ ;  /* 0x0000000000247805 */ /* 0x000fe4000001ff00 */
[----:B------:R-:W-:-:S07]  /*01f0*/  CS2R R38, SRZ ;  /* 0x0000000000267805 */ /* 0x000fce000001ff00 */
[----:B------:R-:W-:Y:S01]  /*0200*/  @P3 LOP3.LUT R26, R26, 0x10, RZ, 0xfc, !PT ;  /* 0x000000101a1a3812 */ /* 0x000fe200078efcff */
[----:B-1----:R-:W-:-:S04]  /*0210*/  VIADD R4, R0, 0xffffffe ;  /* 0x0ffffffe00047836 */ /* 0x002fc80000000000 */
[----:B------:R1:W2:Y:S02]  /*0220*/  F2I.FTZ.U32.TRUNC.NTZ R5, R4 ;  /* 0x0000000400057305 */ /* 0x0002a4000021f000 */
[----:B-1----:R-:W-:Y:S02]  /*0230*/  IMAD.MOV.U32 R4, RZ, RZ, RZ ;  /* 0x000000ffff047224 */ /* 0x002fe400078e00ff */
[----:B--2---:R-:W-:-:S04]  /*0240*/  IMAD.MOV R3, RZ, RZ, -R5 ;  /* 0x000000ffff037224 */ /* 0x004fc800078e0a05 */
[----:B------:R-:W-:-:S04]  /*0250*/  IMAD R3, R3, R6, RZ ;  /* 0x0000000603037224 */ /* 0x000fc800078e02ff */
[----:B------:R-:W-:Y:S01]  /*0260*/  IMAD.HI.U32 R5, R5, R3, R4 ;  /* 0x0000000305057227 */ /* 0x000fe200078e0004 */
[----:B------:R-:W-:-:S05]  /*0270*/  MOV R3, R7 ;  /* 0x0000000700037202 */ /* 0x000fca0000000f00 */
[----:B------:R-:W-:-:S04]  /*0280*/  IMAD.HI.U32 R0, R5, R3, RZ ;  /* 0x0000000305007227 */ /* 0x000fc800078e00ff */
[----:B------:R-:W-:-:S04]  /*0290*/  IMAD.MOV R4, RZ, RZ, -R0 ;  /* 0x000000ffff047224 */ /* 0x000fc800078e0a00 */
[C---:B------:R-:W-:Y:S02]  /*02a0*/  IMAD R3, R6.reuse, R4, R3 ;  /* 0x0000000406037224 */ /* 0x040fe400078e0203 */
[----:B------:R-:W1:Y:S03]  /*02b0*/  LDC.64 R4, c[0x0][0x328] ;  /* 0x0000ca00ff047b82 */ /* 0x000e660000000a00 */
[----:B------:R-:W-:-:S13]  /*02c0*/  ISETP.GT.U32.AND P1, PT, R6, R3, PT ;  /* 0x000000030600720c */ /* 0x000fda0003f24070 */
[----:B------:R-:W-:Y:S02]  /*02d0*/  @!P1 IMAD.IADD R3, R3, 0x1, -R6 ;  /* 0x0000000103039824 */ /* 0x000fe400078e0a06 */
[----:B------:R-:W-:Y:S01]  /*02e0*/  @!P1 VIADD R0, R0, 0x1 ;  /* 0x0000000100009836 */ /* 0x000fe20000000000 */
[----:B------:R-:W-:Y:S02]  /*02f0*/  ISETP.NE.AND P1, PT, R9, RZ, PT ;  /* 0x000000ff0900720c */ /* 0x000fe40003f25270 */
[----:B------:R-:W-:Y:S02]  /*0300*/  ISETP.GE.U32.AND P0, PT, R3, R6, PT ;  /* 0x000000060300720c */ /* 0x000fe40003f06070 */
[----:B------:R-:W2:Y:S01]  /*0310*/  @P3 LDC.64 R6, c[0x0][0x2f0] ;  /* 0x0000bc00ff063b82 */ /* 0x000ea20000000a00 */
[C---:B------:R-:W-:Y:S01]  /*0320*/  LOP3.LUT R3, R2.reuse, R9, RZ, 0x3c, !PT ;  /* 0x0000000902037212 */ /* 0x040fe200078e3cff */
[----:B-1----:R-:W-:-:S03]  /*0330*/  IMAD.WIDE R4, R2, 0x4, R4 ;  /* 0x0000000402047825 */ /* 0x002fc600078e0204 */
[----:B------:R-:W-:-:S06]  /*0340*/  ISETP.GE.AND P2, PT, R3, RZ, PT ;  /* 0x000000ff0300720c */ /* 0x000fcc0003f46270 */
[----:B------:R-:W-:Y:S01]  /*0350*/  @P0 IADD3 R0, R0, 0x1, RZ ;  /* 0x0000000100000810 */ /* 0x000fe20007ffe0ff */
[----:B0-----:R-:W-:Y:S01]  /*0360*/  IMAD R22, R2, UR4, R19 ;  /* 0x0000000402167c24 */ /* 0x001fe2000f8e0213 */
[----:B------:R0:W5:Y:S03]  /*0370*/  LDG.E R17, desc[UR36][R4.64] ;  /* 0x0000002404117981 */ /* 0x000166000c1e1900 */
[----:B------:R-:W-:Y:S02]  /*0380*/  IMAD.MOV.U32 R21, RZ, RZ, R0 ;  /* 0x000000ffff157224 */ /* 0x000fe400078e0000 */
[----:B------:R-:W0:Y:S02]  /*0390*/  LDC R0, c[0x0][0x278] ;  /* 0x00009e00ff007b82 */ /* 0x000e240000000800 */
[----:B------:R-:W-:Y:S01]  /*03a0*/  @!P2 IMAD.MOV R21, RZ, RZ, -R21 ;  /* 0x000000ffff15a224 */ /* 0x000fe200078e0a15 */
[----:B------:R-:W-:-:S05]  /*03b0*/  @!P1 LOP3.LUT R21, RZ, R9, RZ, 0x33, !PT ;  /* 0x00000009ff159212 */ /* 0x000fca00078e33ff */
[----:B--2---:R-:W-:-:S05]  /*03c0*/  @P3 IMAD.WIDE R6, R21, 0x4, R6 ;  /* 0x0000000415063825 */ /* 0x004fca00078e0206 */
[----:B------:R1:W5:Y:S01]  /*03d0*/  @P3 LDG.E R16, desc[UR36][R6.64] ;  /* 0x0000002406103981 */ /* 0x000362000c1e1900 */
[----:B------:R-:W-:Y:S01]  /*03e0*/  SHF.L.U32 R3, R19, 0x7, RZ ;  /* 0x0000000713037819 */ /* 0x000fe200000006ff */
[----:B------:R-:W-:Y:S02]  /*03f0*/  IMAD.SHL.U32 R22, R22, 0x80, RZ ;  /* 0x0000008016167824 */ /* 0x000fe400078e00ff */
[----:B------:R-:W-:Y:S02]  /*0400*/  IMAD.SHL.U32 R14, R18, 0x4, RZ ;  /* 0x00000004120e7824 */ /* 0x000fe400078e00ff */
[----:B0-----:R-:W-:Y:S01]  /*0410*/  IMAD R5, R2, R0, R3 ;  /* 0x0000000002057224 */ /* 0x001fe200078e0203 */
[----:B------:R-:W-:Y:S02]  /*0420*/  ISETP.NE.AND P0, PT, R0, RZ, PT ;  /* 0x000000ff0000720c */ /* 0x000fe40003f05270 */
[----:B------:R-:W-:Y:S02]  /*0430*/  P2R R0, PR, RZ, 0x20 ;  /* 0x00000020ff007803 */ /* 0x000fe40000000000 */
[----:B------:R-:W-:Y:S01]  /*0440*/  SEL R5, R22, R5, !P0 ;  /* 0x0000000516057207 */ /* 0x000fe20004000000 */
[----:B-1--4-:R-:W-:Y:S08]  /*0450*/  @P5 BRA `(.L_x_1042) ;  /* 0x0000000000605947 */ /* 0x012ff00003800000 */
[----:B------:R-:W0:Y:S01]  /*0460*/  LDC R0, c[0x0][0x308] ;  /* 0x0000c200ff007b82 */ /* 0x000e220000000800 */
[----:B------:R-:W-:Y:S01]  /*0470*/  IMAD.IADD R9, R5, 0x1, R14 ;  /* 0x0000000105097824 */ /* 0x000fe200078e020e */
[----:B0-----:R-:W-:-:S13]  /*0480*/  ISETP.NE.AND P0, PT, R0, 0x2, PT ;  /* 0x000000020000780c */ /* 0x001fda0003f05270 */
[----:B------:R-:W0:Y:S08]  /*0490*/  @!P0 LDC.64 R6, c[0x0][0x218] ;  /* 0x00008600ff068b82 */ /* 0x000e300000000a00 */
[----:B------:R-:W1:Y:S01]  /*04a0*/  @P0 LDC.64 R38, c[0x0][0x218] ;  /* 0x00008600ff260b82 */ /* 0x000e620000000a00 */
[----:B0-----:R-:W-:-:S04]  /*04b0*/  @!P0 IADD3 R6, P1, R9, R6, RZ ;  /* 0x0000000609068210 */ /* 0x001fc80007f3e0ff */
[----:B------:R-:W-:-:S03]  /*04c0*/  @!P0 LEA.HI.X.SX32 R7, R9, R7, 0x1, P1 ;  /* 0x0000000709078211 */ /* 0x000fc600008f0eff */
[----:B------:R-:W0:Y:S02]  /*04d0*/  @!P0 LDC.64 R4, c[0x0][0x2f8] ;  /* 0x0000be00ff048b82 */ /* 0x000e240000000a00 */
[----:B------:R-:W2:Y:S01]  /*04e0*/  @!P0 LDG.E R6, desc[UR36][R6.64] ;  /* 0x0000002406068981 */ /* 0x000ea2000c1e1900 */
[----:B-1----:R-:W-:-:S06]  /*04f0*/  @P0 IMAD.WIDE R38, R9, 0x4, R38 ;  /* 0x0000000409260825 */ /* 0x002fcc00078e0226 */
[----:B------:R-:W5:Y:S04]  /*0500*/  @P0 LDG.E.128 R36, desc[UR36][R38.64] ;  /* 0x0000002426240981 */ /* 0x000f68000c1e1d00 */
[----:B0-----:R-:W3:Y:S01]  /*0510*/  @!P0 LDG.E R5, desc[UR36][R4.64] ;  /* 0x0000002404058981 */ /* 0x001ee2000c1e1900 */
[----:B--2---:R-:W-:Y:S02]  /*0520*/  @!P0 PRMT R0, R6, 0x9910, RZ ;  /* 0x0000991006008816 */ /* 0x004fe400000000ff */
[--C-:B------:R-:W-:Y:S02]  /*0530*/  @!P0 SHF.R.U32.HI R8, RZ, 0x10, R6.reuse ;  /* 0x00000010ff088819 */ /* 0x100fe40000011606 */
[----:B------:R-:W-:Y:S02]  /*0540*/  @!P0 SHF.R.U32.HI R9, RZ, 0x18, R6 ;  /* 0x00000018ff098819 */ /* 0x000fe40000011606 */
[----:B------:R-:W-:Y:S01]  /*0550*/  @!P0 SHF.R.S32.HI R0, RZ, 0x8, R0 ;  /* 0x00000008ff008819 */ /* 0x000fe20000011400 */
[----:B------:R-:W3:Y:S08]  /*0560*/  @!P0 I2F.S8 R10, R6 ;  /* 0x00000006000a8306 */ /* 0x000ef00000001400 */
[----:B------:R-:W0:Y:S08]  /*0570*/  @!P0 I2F.S8 R8, R8 ;  /* 0x0000000800088306 */ /* 0x000e300000001400 */
[----:B------:R-:W1:Y:S08]  /*0580*/  @!P0 I2F.S8 R9, R9 ;  /* 0x0000000900098306 */ /* 0x000e700000001400 */
[----:B------:R-:W2:Y:S01]  /*0590*/  @!P0 I2F.S16 R0, R0 ;  /* 0x0000000000008306 */ /* 0x000ea20000101400 */
[-C--:B---3--:R-:W-:Y:S01]  /*05a0*/  @!P0 FMUL.FTZ R36, R10, R5.reuse ;  /* 0x000000050a248220 */ /* 0x088fe20000410000 */
[-C--:B0-----:R-:W-:Y:S01]  /*05b0*/  @!P0 FMUL.FTZ R38, R8, R5.reuse ;  /* 0x0000000508268220 */ /* 0x081fe20000410000 */
[-C--:B-1----:R-:W-:Y:S01]  /*05c0*/  @!P0 FMUL.FTZ R39, R9, R5.reuse ;  /* 0x0000000509278220 */ /* 0x082fe20000410000 */
[----:B--2---:R-:W-:-:S07]  /*05d0*/  @!P0 FMUL.FTZ R37, R0, R5 ;  /* 0x0000000500258220 */ /* 0x004fce0000410000 */
.L_x_1042:
[----:B------:R-:W-:Y:S05]  /*05e0*/  BSYNC B0 ;  /* 0x0000000000007941 */ /* 0x000fea0003800000 */
.L_x_1041:
[----:B------:R-:W0:Y:S01]  /*05f0*/  LDC R15, c[0x0][0x284] ;  /* 0x0000a100ff0f7b82 */ /* 0x000e220000000800 */
[----:B------:R-:W-:Y:S01]  /*0600*/  ISETP.LT.AND P2, PT, R18, 0x20, P3 ;  /* 0x000000201200780c */ /* 0x000fe20001f41270 */
[----:B------:R-:W-:Y:S01]  /*0610*/  IMAD.IADD R42, R22, 0x1, R14 ;  /* 0x00000001162a7824 */ /* 0x000fe200078e020e */
[----:B------:R-:W-:Y:S01]  /*0620*/  ISETP.NE.U32.AND P1, PT, R12, RZ, PT ;  /* 0x000000ff0c00720c */ /* 0x000fe20003f25070 */
[----:B------:R-:W-:Y:S01]  /*0630*/  ULDC.64 UR6, c[0x0][0x220] ;  /* 0x0000880000067ab9 */ /* 0x000fe20000000a00 */
[----:B-----5:R-:W-:Y:S01]  /*0640*/  IADD3 R23, R17, -0x1, RZ ;  /* 0xffffffff11177810 */ /* 0x020fe20007ffe0ff */
[----:B------:R-:W-:Y:S01]  /*0650*/  HFMA2.MMA R24, -RZ, RZ, 0, 0 ;  /* 0x00000000ff187435 */ /* 0x000fe200000001ff */
[----:B------:R-:W-:Y:S01]  /*0660*/  ISETP.NE.AND.EX P1, PT, R13, RZ, PT, P1 ;  /* 0x000000ff0d00720c */ /* 0x000fe20003f25310 */
[----:B------:R-:W1:Y:S01]  /*0670*/  @!P5 LDC.64 R4, c[0x0][0x248] ;  /* 0x00009200ff04db82 */ /* 0x000e620000000a00 */
[----:B------:R-:W-:Y:S01]  /*0680*/  SHF.R.S32.HI R0, RZ, 0x1f, R2 ;  /* 0x0000001fff007819 */ /* 0x000fe20000011402 */
[----:B------:R-:W-:Y:S01]  /*0690*/  @!P5 IMAD.SHL.U32 R11, R23, 0x4, RZ ;  /* 0x00000004170bd824 */ /* 0x000fe200078e00ff */
[----:B------:R-:W-:-:S02]  /*06a0*/  ISETP.EQ.U32.AND P0, PT, RZ, UR6, PT ;  /* 0x00000006ff007c0c */ /* 0x000fc4000bf02070 */
[----:B------:R-:W-:Y:S02]  /*06b0*/  CS2R R28, SRZ ;  /* 0x00000000001c7805 */ /* 0x000fe4000001ff00 */
[----:B------:R-:W-:Y:S01]  /*06c0*/  CS2R R30, SRZ ;  /* 0x00000000001e7805 */ /* 0x000fe2000001ff00 */
[----:B------:R-:W-:Y:S01]  /*06d0*/  IMAD.IADD R3, R3, 0x1, R14 ;  /* 0x0000000103037824 */ /* 0x000fe200078e020e */
[----:B------:R-:W-:Y:S01]  /*06e0*/  ISETP.EQ.OR.EX P0, PT, RZ, UR7, P5, P0 ;  /* 0x00000007ff007c0c */ /* 0x000fe2000af02700 */
[----:B------:R-:W2:Y:S01]  /*06f0*/  @P2 LDC.64 R8, c[0x0][0x2e0] ;  /* 0x0000b800ff082b82 */ /* 0x000ea20000000a00 */
[----:B------:R-:W-:Y:S02]  /*0700*/  CS2R R44, SRZ ;  /* 0x00000000002c7805 */ /* 0x000fe4000001ff00 */
[----:B------:R-:W-:Y:S02]  /*0710*/  CS2R R46, SRZ ;  /* 0x00000000002e7805 */ /* 0x000fe4000001ff00 */
[----:B------:R-:W-:Y:S01]  /*0720*/  @P1 LEA R10, P3, R2, R12, 0x2 ;  /* 0x0000000c020a1211 */ /* 0x000fe200078610ff */
[-C--:B0-----:R-:W-:Y:S01]  /*0730*/  @!P5 IMAD R11, R42, R15.reuse, R11 ;  /* 0x0000000f2a0bd224 */ /* 0x081fe200078e020b */
[----:B------:R-:W-:-:S05]  /*0740*/  IABS R20, R15 ;  /* 0x0000000f00147213 */ /* 0x000fca0000000000 */
[----:B------:R-:W0:Y:S01]  /*0750*/  @!P0 LDC.64 R6, c[0x0][0x220] ;  /* 0x00008800ff068b82 */ /* 0x000e220000000a00 */
[----:B-1----:R-:W-:Y:S01]  /*0760*/  @!P5 IMAD.WIDE R4, R11, 0x4, R4 ;  /* 0x000000040b04d825 */ /* 0x002fe200078e0204 */
[----:B------:R-:W-:-:S03]  /*0770*/  @P1 LEA.HI.X R11, R2, R13, R0, 0x2, P3 ;  /* 0x0000000d020b1211 */ /* 0x000fc600018f1400 */
[----:B------:R-:W-:Y:S01]  /*0780*/  @P2 IMAD R13, R16, UR4, R19 ;  /* 0x00000004100d2c24 */ /* 0x000fe2000f8e0213 */
[----:B------:R-:W1:Y:S01]  /*0790*/  I2F.RP R0, R20 ;  /* 0x0000001400007306 */ /* 0x000e620000209400 */
[----:B------:R-:W5:Y:S02]  /*07a0*/  @P1 LDG.E R24, desc[UR36][R10.64] ;  /* 0x000000240a181981 */ /* 0x000f64000c1e1900 */
[----:B------:R-:W-:Y:S02]  /*07b0*/  @P2 IMAD R13, R13, 0x80, R14 ;  /* 0x000000800d0d2824 */ /* 0x000fe400078e020e */
[----:B------:R-:W5:Y:S02]  /*07c0*/  @!P5 LDG.E.128 R28, desc[UR36][R4.64] ;  /* 0x00000024041cd981 */ /* 0x000f64000c1e1d00 */
[----:B--2---:R-:W-:-:S05]  /*07d0*/  @P2 IMAD.WIDE R8, R13, 0x4, R8 ;  /* 0x000000040d082825 */ /* 0x004fca00078e0208 */
[----:B------:R-:W5:Y:S01]  /*07e0*/  @P2 LDG.E.128 R48, desc[UR36][R8.64] ;  /* 0x0000002408302981 */ /* 0x000f62000c1e1d00 */
[----:B-1----:R-:W1:Y:S01]  /*07f0*/  MUFU.RCP R0, R0 ;  /* 0x0000000000007308 */ /* 0x002e620000001000 */
[----:B------:R-:W-:Y:S01]  /*0800*/  IABS R25, R23 ;  /* 0x0000001700197213 */ /* 0x000fe20000000000 */
[----:B0-----:R-:W-:-:S05]  /*0810*/  @!P0 IMAD.WIDE R6, R3, 0x4, R6 ;  /* 0x0000000403068825 */ /* 0x001fca00078e0206 */
[----:B------:R0:W5:Y:S01]  /*0820*/  @!P0 LDG.E.128 R44, desc[UR36][R6.64] ;  /* 0x00000024062c8981 */ /* 0x000162000c1e1d00 */
[----:B-1----:R-:W-:Y:S01]  /*0830*/  IADD3 R12, R0, 0xffffffe, RZ ;  /* 0x0ffffffe000c7810 */ /* 0x002fe20007ffe0ff */
[----:B0-----:R-:W0:Y:S03]  /*0840*/  LDC R7, c[0x0][0x290] ;  /* 0x0000a400ff077b82 */ /* 0x001e260000000800 */
[----:B------:R1:W2:Y:S02]  /*0850*/  F2I.FTZ.U32.TRUNC.NTZ R13, R12 ;  /* 0x0000000c000d7305 */ /* 0x0002a4000021f000 */
[----:B-1----:R-:W-:Y:S02]  /*0860*/  IMAD.MOV.U32 R12, RZ, RZ, RZ ;  /* 0x000000ffff0c7224 */ /* 0x002fe400078e00ff */
[----:B--2---:R-:W-:-:S04]  /*0870*/  IMAD.MOV R11, RZ, RZ, -R13 ;  /* 0x000000ffff0b7224 */ /* 0x004fc800078e0a0d */
[----:B------:R-:W-:-:S04]  /*0880*/  IMAD R5, R11, R20, RZ ;  /* 0x000000140b057224 */ /* 0x000fc800078e02ff */
[----:B------:R-:W-:-:S06]  /*0890*/  IMAD.HI.U32 R13, R13, R5, R12 ;  /* 0x000000050d0d7227 */ /* 0x000fcc00078e000c */
[----:B------:R-:W-:-:S05]  /*08a0*/  IMAD.HI.U32 R13, R13, R25, RZ ;  /* 0x000000190d0d7227 */ /* 0x000fca00078e00ff */
[----:B------:R-:W-:-:S05]  /*08b0*/  IADD3 R13, -R13, RZ, RZ ;  /* 0x000000ff0d0d7210 */ /* 0x000fca0007ffe1ff */
[----:B------:R-:W-:-:S05]  /*08c0*/  IMAD R25, R20, R13, R25 ;  /* 0x0000000d14197224 */ /* 0x000fca00078e0219 */
[----:B------:R-:W-:Y:S02]  /*08d0*/  ISETP.GT.U32.AND P0, PT, R20, R25, PT ;  /* 0x000000191400720c */ /* 0x000fe40003f04070 */
[----:B------:R-:W-:-:S11]  /*08e0*/  ISETP.NE.AND P4, PT, R27, RZ, PT ;  /* 0x000000ff1b00720c */ /* 0x000fd60003f85270 */
[----:B------:R-:W-:-:S05]  /*08f0*/  @!P0 IMAD.IADD R25, R25, 0x1, -R20 ;  /* 0x0000000119198824 */ /* 0x000fca00078e0a14 */
[----:B------:R-:W-:Y:S02]  /*0900*/  ISETP.GT.U32.AND P1, PT, R20, R25, PT ;  /* 0x000000191400720c */ /* 0x000fe40003f24070 */
[----:B------:R-:W-:Y:S02]  /*0910*/  ISETP.GE.AND P3, PT, R23, RZ, PT ;  /* 0x000000ff1700720c */ /* 0x000fe40003f66270 */
[----:B------:R-:W-:Y:S02]  /*0920*/  ISETP.NE.AND P0, PT, R15, RZ, PT ;  /* 0x000000ff0f00720c */ /* 0x000fe40003f05270 */
[----:B------:R-:W-:Y:S02]  /*0930*/  CS2R R34, SRZ ;  /* 0x0000000000227805 */ /* 0x000fe4000001ff00 */
[----:B------:R-:W-:Y:S02]  /*0940*/  P2R R0, PR, RZ, 0x10 ;  /* 0x00000010ff007803 */ /* 0x000fe40000000000 */
[----:B------:R-:W-:-:S03]  /*0950*/  CS2R R32, SRZ ;  /* 0x0000000000207805 */ /* 0x000fc6000001ff00 */
[----:B------:R-:W-:-:S05]  /*0960*/  @!P1 IMAD.IADD R25, R25, 0x1, -R20 ;  /* 0x0000000119199824 */ /* 0x000fca00078e0a14 */
[----:B------:R-:W-:Y:S02]  /*0970*/  @!P3 IADD3 R25, -R25, RZ, RZ ;  /* 0x000000ff1919b210 */ /* 0x000fe40007ffe1ff */
[----:B------:R-:W-:Y:S01]  /*0980*/  @!P0 LOP3.LUT R25, RZ, R15, RZ, 0x33, !PT ;  /* 0x0000000fff198212 */ /* 0x000fe200078e33ff */
[----:B0-----:R-:W-:Y:S06]  /*0990*/  @P4 BRA `(.L_x_1043) ;  /* 0x00000000002c4947 */ /* 0x001fec0003800000 */
        /* <DEDUP_REMOVED lines=10> */
.L_x_1044:
[----:B------:R-:W-:Y:S05]  /*0a40*/  BSYNC B0 ;  /* 0x0000000000007941 */ /* 0x000fea0003800000 */
.L_x_1043:
[----:B-----5:R-:W-:Y:S01]  /*0a50*/  @!P4 FADD.FTZ R28, R28, R32 ;  /* 0x000000201c1cc221 */ /* 0x020fe20000010000 */
[----:B------:R-:W-:Y:S01]  /*0a60*/  @!P4 FADD.FTZ R29, R29, R33 ;  /* 0x000000211d1dc221 */ /* 0x000fe20000010000 */
[----:B------:R-:W-:Y:S01]  /*0a70*/  @!P4 FADD.FTZ R30, R30, R34 ;  /* 0x000000221e1ec221 */ /* 0x000fe20000010000 */
[----:B------:R-:W-:Y:S01]  /*0a80*/  @!P4 FADD.FTZ R31, R31, R35 ;  /* 0x000000231f1fc221 */ /* 0x000fe20000010000 */
[----:B------:R-:W-:Y:S01]  /*0a90*/  ISETP.NE.AND P1, PT, R27, RZ, PT ;  /* 0x000000ff1b00720c */ /* 0x000fe20003f25270 */
[----:B------:R-:W-:Y:S01]  /*0aa0*/  ULDC.U8 UR5, c[0x0][0x294] ;  /* 0x0000a50000057ab9 */ /* 0x000fe20000000000 */
[----:B------:R-:W-:Y:S01]  /*0ab0*/  @P2 FMUL.FTZ R28, R28, R48 ;  /* 0x000000301c1c2220 */ /* 0x000fe20000410000 */
[----:B------:R-:W-:Y:S01]  /*0ac0*/  @P2 FMUL.FTZ R29, R29, R49 ;  /* 0x000000311d1d2220 */ /* 0x000fe20000410000 */
[----:B------:R-:W-:Y:S01]  /*0ad0*/  @P2 FMUL.FTZ R30, R30, R50 ;  /* 0x000000321e1e2220 */ /* 0x000fe20000410000 */
[----:B------:R-:W-:Y:S01]  /*0ae0*/  @P2 FMUL.FTZ R31, R31, R51 ;  /* 0x000000331f1f2220 */ /* 0x000fe20000410000 */
[----:B------:R-:W-:Y:S01]  /*0af0*/  P2R R0, PR, RZ, 0x2 ;  /* 0x00000002ff007803 */ /* 0x000fe20000000000 */
        /* <DEDUP_REMOVED lines=61> */
.L_x_1047:
[----:B------:R-:W0:Y:S01]  /*0ed0*/  S2R R4, SR_CgaCtaId ;  /* 0x0000000000047919 */ /* 0x000e220000008800 */
[----:B------:R-:W1:Y:S01]  /*0ee0*/  LDC R6, c[0x0][0x290] ;  /* 0x0000a400ff067b82 */ /* 0x000e620000000800 */
[----:B------:R-:W-:Y:S02]  /*0ef0*/  MOV R0, 0x400 ;  /* 0x0000040000007802 */ /* 0x000fe40000000f00 */
[----:B------:R-:W-:Y:S02]  /*0f00*/  ISETP.NE.AND P6, PT, R45, RZ, PT ;  /* 0x000000ff2d00720c */ /* 0x000fe40003fc5270 */
[----:B------:R-:W-:Y:S01]  /*0f10*/  IADD3 R3, R0, 0x420, RZ ;  /* 0x0000042000037810 */ /* 0x000fe20007ffe0ff */
[----:B------:R-:W-:-:S03]  /*0f20*/  IMAD R0, R41, R44, R43 ;  /* 0x0000002c29007224 */ /* 0x000fc600078e022b */
[----:B0-----:R-:W-:-:S05]  /*0f30*/  LEA R3, R4, R3, 0x18 ;  /* 0x0000000304037211 */ /* 0x001fca00078ec0ff */
[----:B------:R-:W-:-:S04]  /*0f40*/  IMAD R13, R0, 0x4, R3 ;  /* 0x00000004000d7824 */ /* 0x000fc800078e0203 */
[----:B-1----:R-:W-:Y:S01]  /*0f50*/  IMAD R14, R6, 0x4, R13 ;  /* 0x00000004060e7824 */ /* 0x002fe200078e020d */
[----:B------:R-:W-:Y:S06]  /*0f60*/  @!P6 BRA `(.L_x_1048) ;  /* 0x00000000000ce947 */ /* 0x000fec0003800000 */
[----:B------:R-:W-:Y:S01]  /*0f70*/  ISETP.NE.AND P5, PT, R27, RZ, PT ;  /* 0x000000ff1b00720c */ /* 0x000fe20003fa5270 */
[----:B------:R0:W-:-:S12]  /*0f80*/  STS.128 [R13], R36 ;  /* 0x000000240d007388 */ /* 0x0001d80000000c00 */
[----:B------:R0:W-:Y:S02]  /*0f90*/  @!P5 STS.128 [R14], R28 ;  /* 0x0000001c0e00d388 */ /* 0x0001e40000000c00 */
.L_x_1048:
        /* <DEDUP_REMOVED lines=11> */
[----:B------:R-:W-:Y:S01]  /*1050*/  LEA R15, R0, R3, 0x2 ;  /* 0x00000003000f7211 */ /* 0x000fe200078e10ff */
[----:B------:R-:W-:Y:S01]  /*1060*/  BSSY B1, `(.L_x_1051) ;  /* 0x0000064000017945 */ /* 0x000fe20003800000 */
[----:B------:R-:W-:-:S03]  /*1070*/  ISETP.NE.AND P0, PT, R27, RZ, PT ;  /* 0x000000ff1b00720c */ /* 0x000fc60003f05270 */
[----:B------:R-:W-:Y:S01]  /*1080*/  IMAD R20, R41, 0x4, R15 ;  /* 0x0000000429147824 */ /* 0x000fe200078e020f */
        /* <DEDUP_REMOVED lines=40> */
.L_x_1052:
[C---:B------:R-:W-:Y:S01]  /*1310*/  IMAD R21, R6.reuse, 0x4, R15 ;  /* 0x0000000406157824 */ /* 0x040fe200078e020f */
[----:B------:R-:W-:Y:S01]  /*1320*/  LEA R44, R6, R20, 0x2 ;  /* 0x00000014062c7211 */ /* 0x000fe200078e10ff */
[----:B------:R-:W-:Y:S01]  /*1330*/  BSSY B2, `(.L_x_1054) ;  /* 0x0000032000027945 */ /* 0x000fe20003800000 */
[----:B------:R-:W-:Y:S02]  /*1340*/  LEA.HI R0, R0, R0, RZ, 0x1 ;  /* 0x0000000000007211 */ /* 0x000fe400078f08ff */
[----:B------:R0:W0:Y:S03]  /*1350*/  LDS R28, [R21] ;  /* 0x00000000151c7984 */ /* 0x0000260000000800 */
[----:B------:R-:W-:Y:S01]  /*1360*/  IMAD.SHL.U32 R0, R0, 0x2, RZ ;  /* 0x0000000200007824 */ /* 0x000fe200078e00ff */
[----:B------:R0:W0:Y:S04]  /*1370*/  LDS R30, [R21+0x4] ;  /* 0x00000400151e7984 */ /* 0x0000280000000800 */
[----:B------:R0:W0:Y:S01]  /*1380*/  LDS R29, [R44] ;  /* 0x000000002c1d7984 */ /* 0x0000220000000800 */
[----:B------:R-:W-:-:S03]  /*1390*/  LOP3.LUT R5, R0, 0xfffffffc, RZ, 0xc0, !PT ;  /* 0xfffffffc00057812 */ /* 0x000fc600078ec0ff */
[----:B------:R0:W0:Y:S01]  /*13a0*/  LDS R31, [R44+0x4] ;  /* 0x000004002c1f7984 */ /* 0x0000220000000800 */
[----:B------:R-:W-:-:S13]  /*13b0*/  ISETP.GE.AND P0, PT, R5, R6, PT ;  /* 0x000000060500720c */ /* 0x000fda0003f06270 */
[----:B------:R-:W-:Y:S05]  /*13c0*/  @P0 BRA `(.L_x_1055) ;  /* 0x0000000000a00947 */ /* 0x000fea0003800000 */
[----:B------:R-:W-:Y:S01]  /*13d0*/  I2FP.F32.S32 R6, R6 ;  /* 0x0000000600067245 */ /* 0x000fe20000201400 */
[----:B------:R-:W-:Y:S01]  /*13e0*/  VIADD R0, R5, 0x2 ;  /* 0x0000000205007836 */ /* 0x000fe20000000000 */
[----:B------:R-:W-:Y:S02]  /*13f0*/  ULDC UR4, c[0x0][0x29c] ;  /* 0x0000a70000047ab9 */ /* 0x000fe40000000800 */
        /* <DEDUP_REMOVED lines=37> */
.L_x_1055:
[----:B------:R-:W-:Y:S05]  /*1650*/  BSYNC B2 ;  /* 0x0000000000027941 */ /* 0x000fea0003800000 */
.L_x_1054:
[----:B0-----:R0:W-:Y:S04]  /*1660*/  STS [R21], R28 ;  /* 0x0000001c15007388 */ /* 0x0011e80000000800 */
[----:B------:R0:W-:Y:S04]  /*1670*/  STS [R21+0x4], R30 ;  /* 0x0000041e15007388 */ /* 0x0001e80000000800 */
[----:B------:R0:W-:Y:S04]  /*1680*/  STS [R44], R29 ;  /* 0x0000001d2c007388 */ /* 0x0001e80000000800 */
[----:B------:R0:W-:Y:S02]  /*1690*/  STS [R44+0x4], R31 ;  /* 0x0000041f2c007388 */ /* 0x0001e40000000800 */
.L_x_1053:
[----:B------:R-:W-:Y:S05]  /*16a0*/  BSYNC B1 ;  /* 0x0000000000017941 */ /* 0x000fea0003800000 */
.L_x_1051:
[----:B-1----:R1:W-:Y:S04]  /*16b0*/  STS [R15], R36 ;  /* 0x000000240f007388 */ /* 0x0023e80000000800 */
[----:B--2---:R1:W-:Y:S04]  /*16c0*/  STS [R15+0x4], R38 ;  /* 0x000004260f007388 */ /* 0x0043e80000000800 */
[----:B---3--:R1:W-:Y:S04]  /*16d0*/  STS [R20], R37 ;  /* 0x0000002514007388 */ /* 0x0083e80000000800 */
[----:B----4-:R1:W-:Y:S02]  /*16e0*/  STS [R20+0x4], R39 ;  /* 0x0000042714007388 */ /* 0x0103e40000000800 */
.L_x_1050:
[----:B------:R-:W-:Y:S05]  /*16f0*/  BSYNC B0 ;  /* 0x0000000000007941 */ /* 0x000fea0003800000 */
.L_x_1049:
[----:B------:R-:W-:Y:S06]  /*1700*/  BAR.SYNC.DEFER_BLOCKING 0x0 ;  /* 0x0000000000007b1d */ /* 0x000fec0000010000 */
[----:B------:R-:W-:Y:S04]  /*1710*/  BSSY B0, `(.L_x_1056) ;  /* 0x0000005000007945 */ /* 0x000fe80003800000 */
[----:B------:R-:W-:Y:S05]  /*1720*/  @!P6 BRA `(.L_x_1057) ;  /* 0x00000000000ce947 */ /* 0x000fea0003800000 */
[----:B------:R-:W-:Y:S01]  /*1730*/  ISETP.NE.AND P0, PT, R27, RZ, PT ;  /* 0x000000ff1b00720c */ /* 0x000fe20003f05270 */
[----:B01----:R2:W3:-:S12]  /*1740*/  LDS.128 R36, [R13] ;  /* 0x000000000d247984 */ /* 0x0034d80000000c00 */
[----:B------:R2:W4:Y:S02]  /*1750*/  @!P0 LDS.128 R28, [R14] ;  /* 0x000000000e1c8984 */ /* 0x0005240000000c00 */
.L_x_1057:
[----:B------:R-:W-:Y:S05]  /*1760*/  BSYNC B0 ;  /* 0x0000000000007941 */ /* 0x000fea0003800000 */
.L_x_1056:
[----:B------:R-:W-:Y:S06]  /*1770*/  BAR.SYNC.DEFER_BLOCKING 0x0 ;  /* 0x0000000000007b1d */ /* 0x000fec0000010000 */
[----:B------:R-:W-:Y:S05]  /*1780*/  BRA `(.L_x_1046) ;  /* 0x0000000400307947 */ /* 0x000fea0003800000 */
.L_x_1045:
        /* <DEDUP_REMOVED lines=8> */
[----:B------:R-:W-:-:S04]  /*1810*/  I2FP.F32.S32 R14, R14 ;  /* 0x0000000e000e7245 */ /* 0x000fc80000201400 */
[----:B------:R-:W0:Y:S01]  /*1820*/  MUFU.RCP R7, R7 ;  /* 0x0000000700077308 */ /* 0x000e220000001000 */
[----:B------:R-:W-:-:S05]  /*1830*/  I2FP.F32.S32 R0, R0 ;  /* 0x0000000000007245 */ /* 0x000fca0000201400 */
        /* <DEDUP_REMOVED lines=24> */
.L_x_1058:
[----:B------:R-:W-:-:S13]  /*19c0*/  ISETP.GE.AND P0, PT, R14, R7, PT ;  /* 0x000000070e00720c */ /* 0x000fda0003f06270 */
[----:B------:R-:W-:Y:S05]  /*19d0*/  @P0 BRA `(.L_x_1059) ;  /* 0x0000000000980947 */ /* 0x000fea0003800000 */
[----:B------:R-:W-:Y:S02]  /*19e0*/  I2FP.F32.S32 R7, R7 ;  /* 0x0000000700077245 */ /* 0x000fe40000201400 */
        /* <DEDUP_REMOVED lines=26> */
[----:B------:R-:W-:Y:S01]  /*1b90*/  FFMA.FTZ R31, R31, R8, R4 ;  /* 0x000000081f1f7223 */ /* 0x000fe20000010004 */
[----:B------:R-:W-:Y:S02]  /*1ba0*/  IMAD.MOV.U32 R38, RZ, RZ, R9 ;  /* 0x000000ffff267224 */ /* 0x000fe400078e0009 */
        /* <DEDUP_REMOVED lines=9> */
.L_x_1059:
[----:B------:R-:W-:Y:S05]  /*1c40*/  BSYNC B0 ;  /* 0x0000000000007941 */ /* 0x000fea0003800000 */
.L_x_1046:
[----:B------:R-:W-:Y:S01]  /*1c50*/  ISETP.GT.AND P0, PT, R18, 0x1f, PT ;  /* 0x0000001f1200780c */ /* 0x000fe20003f04270 */
[----:B------:R-:W-:Y:S01]  /*1c60*/  ULDC UR4, c[0x0][0x284] ;  /* 0x0000a10000047ab9 */ /* 0x000fe20000000800 */
[----:B------:R-:W-:Y:S01]  /*1c70*/  BSSY B0, `(.L_x_1060) ;  /* 0x0000027000007945 */ /* 0x000fe20003800000 */
[----:B------:R-:W-:Y:S01]  /*1c80*/  MOV R3, UR4 ;  /* 0x0000000400037c02 */ /* 0x000fe20008000f00 */
[----:B------:R-:W-:-:S03]  /*1c90*/  IMAD.MOV.U32 R7, RZ, RZ, RZ ;  /* 0x000000ffff077224 */ /* 0x000fc600078e00ff */
[----:B------:R-:W-:-:S06]  /*1ca0*/  VIADDMNMX R4, R17, -R3, RZ, !PT ;  /* 0x8000000311047246 */ /* 0x000fcc00078001ff */
[----:B------:R-:W-:Y:S05]  /*1cb0*/  @P0 BRA `(.L_x_1061) ;  /* 0x0000000000880947 */ /* 0x000fea0003800000 */
[----:B------:R-:W5:Y:S01]  /*1cc0*/  S2UR UR6, SR_CgaCtaId ;  /* 0x00000000000679c3 */ /* 0x000f620000008800 */
[----:B------:R-:W-:Y:S01]  /*1cd0*/  UMOV UR5, 0x400 ;  /* 0x0000040000057882 */ /* 0x000fe20000000000 */
[----:B---34-:R-:W-:Y:S01]  /*1ce0*/  FMUL.FTZ R6, R36, R28 ;  /* 0x0000001c24067220 */ /* 0x018fe20000410000 */
[----:B------:R-:W-:-:S03]  /*1cf0*/  UIADD3 UR4, UR5, 0x20, URZ ;  /* 0x0000002005047890 */ /* 0x000fc6000fffe03f */
[----:B------:R-:W-:-:S04]  /*1d00*/  FFMA.FTZ R5, R37, R29, R6 ;  /* 0x0000001d25057223 */ /* 0x000fc80000010006 */
[----:B------:R-:W-:Y:S01]  /*1d10*/  FFMA.FTZ R8, R38, R30, R5 ;  /* 0x0000001e26087223 */ /* 0x000fe20000010005 */
[----:B-----5:R-:W-:-:S06]  /*1d20*/  ULEA UR4, UR6, UR4, 0x18 ;  /* 0x0000000406047291 */ /* 0x020fcc000f8ec03f */
[----:B------:R-:W-:Y:S01]  /*1d30*/  LEA R0, R18, UR4, 0x4 ;  /* 0x0000000412007c11 */ /* 0x000fe2000f8e20ff */
[----:B------:R-:W-:Y:S02]  /*1d40*/  ULDC UR4, c[0x0][0x29c] ;  /* 0x0000a70000047ab9 */ /* 0x000fe40000000800 */
[----:B------:R-:W-:Y:S02]  /*1d50*/  ISETP.NE.AND P0, PT, RZ, UR4, PT ;  /* 0x00000004ff007c0c */ /* 0x000fe4000bf05270 */
[----:B------:R3:W-:Y:S11]  /*1d60*/  STS.128 [R0], R36 ;  /* 0x0000002400007388 */ /* 0x0007f60000000c00 */
[----:B------:R-:W-:Y:S05]  /*1d70*/  @P0 BRA `(.L_x_1062) ;  /* 0x0000000000240947 */ /* 0x000fea0003800000 */
[----:B------:R-:W4:Y:S01]  /*1d80*/  LDC.64 R6, c[0x0][0x248] ;  /* 0x00009200ff067b82 */ /* 0x000f220000000a00 */
[----:B------:R-:W-:Y:S01]  /*1d90*/  UIADD3 UR4, UR5, 0x220, URZ ;  /* 0x0000022005047890 */ /* 0x000fe2000fffe03f */
[----:B---3--:R-:W-:-:S03]  /*1da0*/  IMAD.SHL.U32 R0, R25, 0x4, RZ ;  /* 0x0000000419007824 */ /* 0x008fc600078e00ff */
[----:B------:R-:W-:Y:S01]  /*1db0*/  ULEA UR4, UR6, UR4, 0x18 ;  /* 0x0000000406047291 */ /* 0x000fe2000f8ec03f */
[----:B------:R-:W-:-:S05]  /*1dc0*/  IMAD R5, R42, R3, R0 ;  /* 0x000000032a057224 */ /* 0x000fca00078e0200 */
[----:B------:R-:W-:-:S05]  /*1dd0*/  LEA R0, R18, UR4, 0x4 ;  /* 0x0000000412007c11 */ /* 0x000fca000f8e20ff */
[----:B------:R3:W-:Y:S01]  /*1de0*/  STS.128 [R0], R32 ;  /* 0x0000002000007388 */ /* 0x0007e20000000c00 */
[----:B----4-:R-:W-:-:S05]  /*1df0*/  IMAD.WIDE R6, R5, 0x4, R6 ;  /* 0x0000000405067825 */ /* 0x010fca00078e0206 */
[----:B------:R3:W-:Y:S02]  /*1e00*/  STG.E.128 desc[UR36][R6.64], R28 ;  /* 0x0000001c06007986 */ /* 0x0007e4000c101d24 */
.L_x_1062:
[----:B------:R-:W-:Y:S01]  /*1e10*/  UMOV UR4, 0xffffffff ;  /* 0xffffffff00047882 */ /* 0x000fe20000000000 */
[----:B0-2---:R-:W-:Y:S02]  /*1e20*/  FFMA.FTZ R13, R39, R31, R8 ;  /* 0x0000001f270d7223 */ /* 0x005fe40000010008 */
[----:B------:R-:W-:Y:S05]  /*1e30*/  BRA.DIV UR4, `(.L_x_1063) ;  /* 0x0000007a04ec7947 */ /* 0x000fea000b800000 */
[----:B------:R-:W3:Y:S02]  /*1e40*/  SHFL.BFLY PT, R14, R13, 0x10, 0x1f ;  /* 0x0e001f000d0e7f89 */ /* 0x000ee400000e0000 */
[----:B---3--:R-:W-:-:S05]  /*1e50*/  FADD.FTZ R0, R13, R14 ;  /* 0x0000000e0d007221 */ /* 0x008fca0000010000 */
[----:B------:R-:W0:Y:S02]  /*1e60*/  SHFL.BFLY PT, R14, R0, 0x8, 0x1f ;  /* 0x0d001f00000e7f89 */ /* 0x000e2400000e0000 */
[----:B0-----:R-:W-:-:S05]  /*1e70*/  FADD.FTZ R5, R0, R14 ;  /* 0x0000000e00057221 */ /* 0x001fca0000010000 */
[----:B------:R-:W0:Y:S02]  /*1e80*/  SHFL.BFLY PT, R14, R5, 0x4, 0x1f ;  /* 0x0c801f00050e7f89 */ /* 0x000e2400000e0000 */
[----:B0-----:R-:W-:-:S05]  /*1e90*/  FADD.FTZ R6, R5, R14 ;  /* 0x0000000e05067221 */ /* 0x001fca0000010000 */
[----:B------:R-:W0:Y:S02]  /*1ea0*/  SHFL.BFLY PT, R14, R6, 0x2, 0x1f ;  /* 0x0c401f00060e7f89 */ /* 0x000e2400000e0000 */
[----:B0-----:R-:W-:-:S05]  /*1eb0*/  FADD.FTZ R7, R6, R14 ;  /* 0x0000000e06077221 */ /* 0x001fca0000010000 */
[----:B------:R0:W2:Y:S02]  /*1ec0*/  SHFL.BFLY PT, R14, R7, 0x1, 0x1f ;  /* 0x0c201f00070e7f89 */ /* 0x0000a400000e0000 */
.L_x_1200:
[----:B0-2---:R-:W-:-:S07]  /*1ed0*/  FADD.FTZ R7, R7, R14 ;  /* 0x0000000e07077221 */ /* 0x005fce0000010000 */
.L_x_1061:
[----:B------:R-:W-:Y:S05]  /*1ee0*/  BSYNC B0 ;  /* 0x0000000000007941 */ /* 0x000fea0003800000 */
.L_x_1060:
[----:B0-2---:R-:W0:Y:S01]  /*1ef0*/  S2R R14, SR_CgaCtaId ;  /* 0x00000000000e7919 */ /* 0x005e220000008800 */
[----:B------:R-:W-:Y:S01]  /*1f00*/  ISETP.NE.AND P0, PT, R18, RZ, PT ;  /* 0x000000ff1200720c */ /* 0x000fe20003f05270 */
[----:B------:R-:W-:Y:S01]  /*1f10*/  IMAD.IADD R8, R23, 0x1, -R4 ;  /* 0x0000000117087824 */ /* 0x000fe200078e0a04 */
[----:B------:R-:W-:Y:S01]  /*1f20*/  MOV R12, 0x400 ;  /* 0x00000400000c7802 */ /* 0x000fe20000000f00 */
[----:B------:R-:W-:-:S03]  /*1f30*/  IMAD.MOV.U32 R0, RZ, RZ, -0x800001 ;  /* 0xff7fffffff007424 */ /* 0x000fc600078e00ff */
[----:B------:R-:W-:-:S04]  /*1f40*/  IADD3 R5, R12, 0x420, RZ ;  /* 0x000004200c057810 */ /* 0x000fc80007ffe0ff */
[----:B0-----:R-:W-:-:S03]  /*1f50*/  LEA R5, R14, R5, 0x18 ;  /* 0x000000050e057211 */ /* 0x001fc600078ec0ff */
[----:B------:R-:W-:Y:S05]  /*1f60*/  @P0 BRA `(.L_x_1064) ;  /* 0x0000000000400947 */ /* 0x000fea0003800000 */
[----:B------:R-:W-:Y:S01]  /*1f70*/  ULDC.64 UR4, c[0x0][0x2c8] ;  /* 0x0000b20000047ab9 */ /* 0x000fe20000000a00 */
[----:B------:R-:W-:Y:S02]  /*1f80*/  LEA R9, R8, R5, 0x2 ;  /* 0x0000000508097211 */ /* 0x000fe400078e10ff */
[----:B------:R-:W-:Y:S01]  /*1f90*/  ISETP.NE.U32.AND P0, PT, RZ, UR4, PT ;  /* 0x00000004ff007c0c */ /* 0x000fe2000bf05070 */
[----:B------:R-:W-:Y:S02]  /*1fa0*/  ULDC UR4, c[0x0][0x2a0] ;  /* 0x0000a80000047ab9 */ /* 0x000fe40000000800 */
[----:B------:R-:W-:Y:S01]  /*1fb0*/  FMUL.FTZ R0, R7, UR4 ;  /* 0x0000000407007c20 */ /* 0x000fe20008410000 */
[----:B------:R-:W-:-:S13]  /*1fc0*/  ISETP.NE.AND.EX P0, PT, RZ, UR5, PT, P0 ;  /* 0x00000005ff007c0c */ /* 0x000fda000bf05300 */
[----:B------:R-:W-:Y:S05]  /*1fd0*/  @!P0 BRA `(.L_x_1065) ;  /* 0x0000000000208947 */ /* 0x000fea0003800000 */
[----:B------:R-:W0:Y:S01]  /*1fe0*/  LDC.64 R6, c[0x0][0x2c8] ;  /* 0x0000b200ff067b82 */ /* 0x000e220000000a00 */
[----:B------:R-:W-:Y:S01]  /*1ff0*/  IMAD.IADD R10, R23, 0x1, -R24 ;  /* 0x00000001170a7824 */ /* 0x000fe200078e0a18 */
[----:B------:R-:W-:-:S03]  /*2000*/  ULDC UR4, c[0x0][0x2d0] ;  /* 0x0000b40000047ab9 */ /* 0x000fc60000000800 */
[----:B------:R-:W-:-:S04]  /*2010*/  IMAD R11, R19, UR4, R10 ;  /* 0x00000004130b7c24 */ /* 0x000fc8000f8e020a */
[----:B------:R-:W-:-:S04]  /*2020*/  IMAD R11, R11, UR4, R10 ;  /* 0x000000040b0b7c24 */ /* 0x000fc8000f8e020a */
[----:B0-----:R-:W-:-:S06]  /*2030*/  IMAD.WIDE R6, R11, 0x4, R6 ;  /* 0x000000040b067825 */ /* 0x001fcc00078e0206 */
[----:B------:R-:W2:Y:S02]  /*2040*/  LDG.E R7, desc[UR36][R6.64] ;  /* 0x0000002406077981 */ /* 0x000ea4000c1e1900 */
[----:B--2---:R-:W-:-:S07]  /*2050*/  FADD.FTZ R0, R0, R7 ;  /* 0x0000000700007221 */ /* 0x004fce0000010000 */
.L_x_1065:
[----:B------:R0:W-:Y:S02]  /*2060*/  STS [R9], R0 ;  /* 0x0000000009007388 */ /* 0x0001e40000000800 */
.L_x_1064:
[----:B------:R-:W-:Y:S05]  /*2070*/  WARPSYNC.ALL ;  /* 0x0000000000007948 */ /* 0x000fea0003800000 */
[----:B------:R-:W-:Y:S01]  /*2080*/  BAR.SYNC.DEFER_BLOCKING 0x0 ;  /* 0x0000000000007b1d */ /* 0x000fe20000010000 */
[-C--:B------:R-:W-:Y:S01]  /*2090*/  LEA.HI R7, R18, R18.reuse, RZ, 0x1 ;  /* 0x0000001212077211 */ /* 0x080fe200078f08ff */
[----:B------:R-:W-:Y:S02]  /*20a0*/  VIADD R11, R12, 0x20 ;  /* 0x000000200c0b7836 */ /* 0x000fe40000000000 */
[----:B------:R-:W-:Y:S01]  /*20b0*/  VIADD R8, R8, 0xf ;  /* 0x0000000f08087836 */ /* 0x000fe20000000000 */
[----:B0-----:R-:W-:Y:S01]  /*20c0*/  LOP3.LUT R9, R7, 0xfffffffe, RZ, 0xc0, !PT ;  /* 0xfffffffe07097812 */ /* 0x001fe200078ec0ff */
[----:B------:R-:W-:Y:S01]  /*20d0*/  ULDC UR4, c[0x0][0x29c] ;  /* 0x0000a70000047ab9 */ /* 0x000fe20000000800 */
[----:B------:R-:W-:Y:S01]  /*20e0*/  LEA R10, R14, R11, 0x18 ;  /* 0x0000000b0e0a7211 */ /* 0x000fe200078ec0ff */
[----:B------:R-:W-:Y:S01]  /*20f0*/  UISETP.NE.AND UP0, UPT, UR4, URZ, UPT ;  /* 0x0000003f0400728c */ /* 0x000fe2000bf05270 */
[----:B------:R-:W-:-:S02]  /*2100*/  IADD3 R9, -R9, R18, RZ ;  /* 0x0000001209097210 */ /* 0x000fc40007ffe1ff */
[----:B------:R-:W-:Y:S01]  /*2110*/  SHF.R.S32.HI R11, RZ, 0x1f, R8 ;  /* 0x0000001fff0b7819 */ /* 0x000fe20000011408 */
[----:B------:R-:W-:Y:S01]  /*2120*/  ULDC UR4, c[0x0][0x280] ;  /* 0x0000a00000047ab9 */ /* 0x000fe20000000800 */
[----:B------:R-:W-:Y:S01]  /*2130*/  LEA.HI.SX32 R13, R7, R4, 0x1f ;  /* 0x00000004070d7211 */ /* 0x000fe200078ffaff */
[----:B------:R-:W-:Y:S01]  /*2140*/  IMAD R10, R9, 0x8, R10 ;  /* 0x00000008090a7824 */ /* 0x000fe200078e020a */
[----:B------:R-:W-:Y:S02]  /*2150*/  PLOP3.LUT P2, PT, PT, PT, UP0, 0x80, 0x0 ;  /* 0x000000000000781c */ /* 0x000fe40003f4f008 */
[----:B------:R-:W-:Y:S01]  /*2160*/  LEA.HI R11, R11, R8, RZ, 0x4 ;  /* 0x000000080b0b7211 */ /* 0x000fe200078f20ff */
[----:B------:R-:W-:-:S03]  /*2170*/  IMAD R8, R40, UR4, R19 ;  /* 0x0000000428087c24 */ /* 0x000fc6000f8e0213 */
[----:B------:R-:W-:Y:S01]  /*2180*/  LOP3.LUT R11, R11, 0xfffffff0, RZ, 0xc0, !PT ;  /* 0xfffffff00b0b7812 */ /* 0x000fe200078ec0ff */
[----:B------:R0:W2:Y:S03]  /*2190*/  LDS.64 R160, [R10] ;  /* 0x000000000aa07984 */ /* 0x0000a60000000a00 */
[----:B------:R-:W-:Y:S01]  /*21a0*/  IADD3 R6, R11, R4, RZ ;  /* 0x000000040b067210 */ /* 0x000fe20007ffe0ff */
        /* <DEDUP_REMOVED lines=31> */
[----:B--2---:R-:W-:Y:S05]  /*23a0*/  @P2 BRA `(.L_x_1066) ;  /* 0x00000000008c2947 */ /* 0x004fea0003800000 */
[----:B------:R-:W-:-:S05]  /*23b0*/  VIADD R7, R12, 0x220 ;  /* 0x000002200c077836 */ /* 0x000fca0000000000 */
[----:B------:R-:W-:-:S05]  /*23c0*/  LEA R14, R14, R7, 0x18 ;  /* 0x000000070e0e7211 */ /* 0x000fca00078ec0ff */
[----:B------:R-:W-:-:S05]  /*23d0*/  IMAD R7, R9, 0x8, R14 ;  /* 0x0000000809077824 */ /* 0x000fca00078e020e */
[----:B------:R2:W0:Y:S04]  /*23e0*/  LDS.64 R96, [R7] ;  /* 0x0000000007607984 */ /* 0x0004280000000a00 */
        /* <DEDUP_REMOVED lines=28> */
[----:B-1-3--:R2:W1:Y:S04]  /*25b0*/  LDS.64 R38, [R7+0x1d0] ;  /* 0x0001d00007267984 */ /* 0x00a4680000000a00 */
[----:B------:R2:W3:Y:S04]  /*25c0*/  LDS.64 R36, [R7+0x1e0] ;  /* 0x0001e00007247984 */ /* 0x0004e80000000a00 */
[----:B------:R2:W0:Y:S02]  /*25d0*/  LDS.64 R34, [R7+0x1f0] ;  /* 0x0001f00007227984 */ /* 0x0004240000000a00 */
.L_x_1066:
[----:B------:R-:W-:Y:S01]  /*25e0*/  ISETP.GE.AND P0, PT, R13, R6, PT ;  /* 0x000000060d00720c */ /* 0x000fe20003f06270 */
[----:B------:R-:W-:Y:S01]  /*25f0*/  ULDC UR5, c[0x0][0x29c] ;  /* 0x0000a70000057ab9 */ /* 0x000fe20000000800 */
        /* <DEDUP_REMOVED lines=11> */
[-C--:B--2---:R-:W-:Y:S01]  /*26b0*/  IABS R7, R3.reuse ;  /* 0x0000000300077213 */ /* 0x084fe20000000000 */
[----:B----4-:R-:W2:Y:S01]  /*26c0*/  LDC R30, c[0x0][0x2c0] ;  /* 0x0000b000ff1e7b82 */ /* 0x010ea20000000800 */
[----:B------:R-:W-:Y:S01]  /*26d0*/  ULDC UR4, c[0x0][0x288] ;  /* 0x0000a20000047ab9 */ /* 0x000fe20000000800 */
[----:B------:R-:W-:Y:S01]  /*26e0*/  IMAD R9, R22, R3, R11 ;  /* 0x0000000316097224 */ /* 0x000fe200078e020b */
[----:B0-----:R-:W0:Y:S01]  /*26f0*/  I2F.RP R10, R7 ;  /* 0x00000007000a7306 */ /* 0x001e220000209400 */
[----:B------:R-:W-:Y:S01]  /*2700*/  IMAD R12, R16, UR4, R19 ;  /* 0x00000004100c7c24 */ /* 0x000fe2000f8e0213 */
[----:B------:R-:W-:Y:S02]  /*2710*/  ULDC UR4, c[0x0][0x298] ;  /* 0x0000a60000047ab9 */ /* 0x000fe40000000800 */
[----:B------:R-:W-:Y:S01]  /*2720*/  SHF.R.S32.HI R27, RZ, 0x1f, R9 ;  /* 0x0000001fff1b7819 */ /* 0x000fe20000011409 */
[----:B------:R-:W4:Y:S03]  /*2730*/  LDC.64 R32, c[0x0][0x2e0] ;  /* 0x0000b800ff207b82 */ /* 0x000f260000000a00 */
[----:B0-----:R-:W1:Y:S01]  /*2740*/  MUFU.RCP R10, R10 ;  /* 0x0000000a000a7308 */ /* 0x001e620000001000 */
[----:B--2---:R-:W-:-:S02]  /*2750*/  VIADD R30, R30, UR4 ;  /* 0x000000041e1e7c36 */ /* 0x004fc40008000000 */
[----:B-1----:R-:W-:Y:S02]  /*2760*/  VIADD R20, R10, 0xffffffe ;  /* 0x0ffffffe0a147836 */ /* 0x002fe40000000000 */
[----:B------:R-:W-:-:S03]  /*2770*/  IMAD R10, R8, R3, R11 ;  /* 0x00000003080a7224 */ /* 0x000fc600078e020b */
[----:B------:R0:W1:Y:S01]  /*2780*/  F2I.FTZ.U32.TRUNC.NTZ R21, R20 ;  /* 0x0000001400157305 */ /* 0x000062000021f000 */
[----:B------:R-:W-:Y:S01]  /*2790*/  IMAD R11, R12, 0x80, R11 ;  /* 0x000000800c0b7824 */ /* 0x000fe200078e020b */
[----:B------:R-:W-:-:S03]  /*27a0*/  SHF.R.S32.HI R28, RZ, 0x1f, R10 ;  /* 0x0000001fff1c7819 */ /* 0x000fc6000001140a */
[----:B----4-:R-:W-:-:S04]  /*27b0*/  IMAD.WIDE R32, R11, 0x4, R32 ;  /* 0x000000040b207825 */ /* 0x010fc800078e0220 */
[----:B0-----:R-:W-:Y:S02]  /*27c0*/  IMAD.MOV.U32 R20, RZ, RZ, RZ ;  /* 0x000000ffff147224 */ /* 0x001fe400078e00ff */
[----:B------:R-:W-:Y:S01]  /*27d0*/  VIADD R29, R11, 0x4 ;  /* 0x000000040b1d7836 */ /* 0x000fe20000000000 */
[----:B-1----:R-:W-:-:S05]  /*27e0*/  IADD3 R14, RZ, -R21, RZ ;  /* 0x80000015ff0e7210 */ /* 0x002fca0007ffe0ff */
[----:B------:R-:W-:-:S04]  /*27f0*/  IMAD R15, R14, R7, RZ ;  /* 0x000000070e0f7224 */ /* 0x000fc800078e02ff */
[----:B------:R-:W-:Y:S01]  /*2800*/  IMAD.HI.U32 R20, R21, R15, R20 ;  /* 0x0000000f15147227 */ /* 0x000fe200078e0014 */
[----:B------:R-:W-:-:S07]  /*2810*/  MOV R21, R13 ;  /* 0x0000000d00157202 */ /* 0x000fce0000000f00 */
.L_x_1136:
[----:B--2---:R-:W-:Y:S01]  /*2820*/  IABS R13, R21 ;  /* 0x00000015000d7213 */ /* 0x004fe20000000000 */
[----:B0-----:R-:W0:Y:S01]  /*2830*/  LDC.64 R226, c[0x0][0x2e0] ;  /* 0x0000b800ffe27b82 */ /* 0x001e220000000a00 */
[----:B------:R-:W-:Y:S02]  /*2840*/  MOV R3, UR16 ;  /* 0x0000001000037c02 */ /* 0x000fe40008000f00 */
[----:B------:R-:W-:Y:S01]  /*2850*/  ISETP.GE.AND P3, PT, R21, RZ, PT ;  /* 0x000000ff1500720c */ /* 0x000fe20003f66270 */
[----:B------:R-:W-:Y:S01]  /*2860*/  IMAD.HI.U32 R11, R20, R13, RZ ;  /* 0x0000000d140b7227 */ /* 0x000fe200078e00ff */
[-C--:B------:R-:W-:Y:S02]  /*2870*/  IABS R15, R3.reuse ;  /* 0x00000003000f7213 */ /* 0x080fe40000000000 */
[----:B------:R-:W-:Y:S01]  /*2880*/  ISETP.NE.AND P4, PT, R3, RZ, PT ;  /* 0x000000ff0300720c */ /* 0x000fe20003f85270 */
[----:B------:R-:W-:Y:S02]  /*2890*/  IMAD.MOV R12, RZ, RZ, -R11 ;  /* 0x000000ffff0c7224 */ /* 0x000fe400078e0a0b */
[----:B-1--4-:R-:W-:-:S02]  /*28a0*/  IMAD R230, R2, R3, RZ ;  /* 0x0000000302e67224 */ /* 0x012fc400078e02ff */
[----:B------:R-:W-:-:S05]  /*28b0*/  IMAD R12, R15, R12, R13 ;  /* 0x0000000c0f0c7224 */ /* 0x000fca00078e020d */
[----:B------:R-:W-:-:S13]  /*28c0*/  ISETP.GT.U32.AND P0, PT, R7, R12, PT ;  /* 0x0000000c0700720c */ /* 0x000fda0003f04070 */
[----:B------:R-:W-:Y:S01]  /*28d0*/  @!P0 IMAD.IADD R12, R12, 0x1, -R15 ;  /* 0x000000010c0c8824 */ /* 0x000fe200078e0a0f */
[----:B------:R-:W-:-:S04]  /*28e0*/  ISETP.NE.U32.AND P0, PT, RZ, UR6, PT ;  /* 0x00000006ff007c0c */ /* 0x000fc8000bf05070 */
[----:B------:R-:W-:Y:S02]  /*28f0*/  ISETP.GT.U32.AND P1, PT, R7, R12, PT ;  /* 0x0000000c0700720c */ /* 0x000fe40003f24070 */
[----:B------:R-:W-:-:S11]  /*2900*/  ISETP.NE.AND.EX P0, PT, RZ, UR7, PT, P0 ;  /* 0x00000007ff007c0c */ /* 0x000fd6000bf05300 */
[----:B------:R-:W-:Y:S02]  /*2910*/  @!P1 IADD3 R12, R12, -R15, RZ ;  /* 0x8000000f0c0c9210 */ /* 0x000fe40007ffe0ff */
[-C--:B------:R-:W-:Y:S01]  /*2920*/  @P0 IMAD R14, R2, R3.reuse, RZ ;  /* 0x00000003020e0224 */ /* 0x080fe200078e02ff */
[----:B------:R-:W-:Y:S02]  /*2930*/  @P0 SHF.R.S32.HI R11, RZ, 0x1f, R21 ;  /* 0x0000001fff0b0819 */ /* 0x000fe40000011415 */
[----:B------:R-:W-:Y:S01]  /*2940*/  @!P3 IMAD.MOV R12, RZ, RZ, -R12 ;  /* 0x000000ffff0cb224 */ /* 0x000fe200078e0a0c */
[----:B------:R-:W-:Y:S02]  /*2950*/  @!P4 LOP3.LUT R12, RZ, R3, RZ, 0x33, !PT ;  /* 0x00000003ff0cc212 */ /* 0x000fe400078e33ff */
[--C-:B------:R-:W-:Y:S02]  /*2960*/  @P0 SHF.R.S32.HI R228, RZ, 0x1f, R14.reuse ;  /* 0x0000001fffe40819 */ /* 0x100fe4000001140e */
[----:B------:R-:W-:-:S02]  /*2970*/  @P0 IADD3 R14, P1, P3, R21, UR6, R14 ;  /* 0x00000006150e0c10 */ /* 0x000fc4000fb3e00e */
[----:B------:R-:W-:Y:S02]  /*2980*/  SHF.R.S32.HI R13, RZ, 0x1f, R12 ;  /* 0x0000001fff0d7819 */ /* 0x000fe4000001140c */
[----:B------:R-:W-:Y:S02]  /*2990*/  @P0 IADD3.X R15, R11, UR7, R228, P1, P3 ;  /* 0x000000070b0f0c10 */ /* 0x000fe40008fe64e4 */
[----:B------:R-:W-:Y:S02]  /*29a0*/  ISETP.GE.AND P1, PT, R21, R23, PT ;  /* 0x000000171500720c */ /* 0x000fe40003f26270 */
[----:B------:R-:W-:Y:S01]  /*29b0*/  IADD3 R31, P4, R12, R230, RZ ;  /* 0x000000e60c1f7210 */ /* 0x000fe20007f9e0ff */
[----:B------:R1:W5:Y:S01]  /*29c0*/  @P0 LDG.E.U8 R11, desc[UR36][R14.64] ;  /* 0x000000240e0b0981 */ /* 0x000362000c1e1100 */
[----:B------:R-:W-:Y:S02]  /*29d0*/  BSSY B1, `(.L_x_1069) ;  /* 0x000001e000017945 */ /* 0x000fe40003800000 */
[----:B------:R-:W-:-:S02]  /*29e0*/  LEA.HI.X.SX32 R230, R230, R13, 0x1, P4 ;  /* 0x0000000de6e67211 */ /* 0x000fc400020f0eff */
[----:B------:R-:W-:Y:S01]  /*29f0*/  LEA R228, P3, R31, UR8, 0x2 ;  /* 0x000000081fe47c11 */ /* 0x000fe2000f8610ff */
[----:B0-----:R-:W-:-:S03]  /*2a00*/  IMAD.WIDE R226, R29, 0x4, R226 ;  /* 0x000000041de27825 */ /* 0x001fc600078e02e2 */
[----:B------:R-:W-:Y:S01]  /*2a10*/  LEA.HI.X R229, R31, UR9, R230, 0x2, P3 ;  /* 0x000000091fe57c11 */ /* 0x000fe200098f14e6 */
[----:B-1----:R-:W-:Y:S08]  /*2a20*/  @P1 BRA `(.L_x_1070) ;  /* 0x0000000000601947 */ /* 0x002ff00003800000 */
        /* <DEDUP_REMOVED lines=13> */
[----:B------:R-:W-:-:S13]  /*2b00*/  LOP3.LUT P5, RZ, R26, 0x10, RZ, 0xc0, !PT ;  /* 0x000000101aff7812 */ /* 0x000fda00078ac0ff */
[----:B------:R-:W2:Y:S01]  /*2b10*/  @P5 LDG.E.64 R14, desc[UR36][R32.64] ;  /* 0x00000024200e5981 */ /* 0x000ea2000c1e1b00 */
[----:B------:R-:W-:Y:S01]  /*2b20*/  IADD3 R13, P3, R9, R232, RZ ;  /* 0x000000e8090d7210 */ /* 0x000fe20007f7e0ff */
[----:B-----5:R-:W-:Y:S01]  /*2b30*/  FADD.FTZ R162, R96, R162 ;  /* 0x000000a260a27221 */ /* 0x020fe20000010000 */
[----:B------:R-:W-:Y:S02]  /*2b40*/  FADD.FTZ R163, R97, R163 ;  /* 0x000000a361a37221 */ /* 0x000fe40000010000 */
[----:B------:R-:W-:Y:S02]  /*2b50*/  LEA.HI.X.SX32 R232, R232, R27, 0x1, P3 ;  /* 0x0000001be8e87211 */ /* 0x000fe400018f0eff */
[----:B------:R-:W-:-:S04]  /*2b60*/  LEA R230, P3, R13, UR10, 0x2 ;  /* 0x0000000a0de67c11 */ /* 0x000fc8000f8610ff */
[----:B------:R-:W-:Y:S01]  /*2b70*/  LEA.HI.X R231, R13, UR11, R232, 0x2, P3 ;  /* 0x0000000b0de77c11 */ /* 0x000fe200098f14e8 */
[----:B--2---:R-:W-:Y:S01]  /*2b80*/  @P5 FMUL.FTZ R162, R162, R14 ;  /* 0x0000000ea2a25220 */ /* 0x004fe20000410000 */
[----:B------:R-:W-:-:S05]  /*2b90*/  @P5 FMUL.FTZ R163, R163, R15 ;  /* 0x0000000fa3a35220 */ /* 0x000fca0000410000 */
[----:B------:R0:W-:Y:S02]  /*2ba0*/  STG.E.64 desc[UR36][R230.64], R162 ;  /* 0x000000a2e6007986 */ /* 0x0001e4000c101b24 */
.L_x_1070:
[----:B------:R-:W-:Y:S05]  /*2bb0*/  BSYNC B1 ;  /* 0x0000000000017941 */ /* 0x000fea0003800000 */
.L_x_1069:
[----:B------:R-:W-:Y:S04]  /*2bc0*/  BSSY B1, `(.L_x_1071) ;  /* 0x000001b000017945 */ /* 0x000fe80003800000 */
[----:B------:R-:W-:Y:S05]  /*2bd0*/  @P1 BRA `(.L_x_1072) ;  /* 0x0000000000641947 */ /* 0x000fea0003800000 */
[----:B------:R-:W2:Y:S01]  /*2be0*/  LDG.E R13, desc[UR36][R228.64] ;  /* 0x00000024e40d7981 */ /* 0x000ea2000c1e1900 */
[----:B------:R-:W-:-:S04]  /*2bf0*/  IMAD.IADD R14, R12, 0x1, R3 ;  /* 0x000000010c0e7824 */ /* 0x000fc800078e0203 */
        /* <DEDUP_REMOVED lines=18> */
[----:B0-----:R-:W-:-:S04]  /*2d20*/  LEA R230, P3, R13, UR10, 0x2 ;  /* 0x0000000a0de67c11 */ /* 0x001fc8000f8610ff */
[----:B------:R-:W-:Y:S01]  /*2d30*/  LEA.HI.X R231, R13, UR11, R232, 0x2, P3 ;  /* 0x0000000b0de77c11 */ /* 0x000fe200098f14e8 */
[----:B--2---:R-:W-:Y:S01]  /*2d40*/  @P4 FMUL.FTZ R164, R164, R14 ;  /* 0x0000000ea4a44220 */ /* 0x004fe20000410000 */
[----:B------:R-:W-:-:S05]  /*2d50*/  @P4 FMUL.FTZ R165, R165, R15 ;  /* 0x0000000fa5a54220 */ /* 0x000fca0000410000 */
[----:B------:R1:W-:Y:S02]  /*2d60*/  STG.E.64 desc[UR36][R230.64], R164 ;  /* 0x000000a4e6007986 */ /* 0x0003e4000c101b24 */
.L_x_1072:
[----:B------:R-:W-:Y:S05]  /*2d70*/  BSYNC B1 ;  /* 0x0000000000017941 */ /* 0x000fea0003800000 */
.L_x_1071:
        /* <DEDUP_REMOVED lines=22> */
[----:B01----:R-:W-:-:S04]  /*2ee0*/  LEA R230, P3, R13, UR10, 0x2 ;  /* 0x0000000a0de67c11 */ /* 0x003fc8000f8610ff */
[----:B------:R-:W-:Y:S01]  /*2ef0*/  LEA.HI.X R231, R13, UR11, R232, 0x2, P3 ;  /* 0x0000000b0de77c11 */ /* 0x000fe200098f14e8 */
[----:B--2---:R-:W-:Y:S01]  /*2f00*/  @P4 FMUL.FTZ R166, R166, R14 ;  /* 0x0000000ea6a64220 */ /* 0x004fe20000410000 */
[----:B------:R-:W-:-:S05]  /*2f10*/  @P4 FMUL.FTZ R167, R167, R15 ;  /* 0x0000000fa7a74220 */ /* 0x000fca0000410000 */
[----:B------:R2:W-:Y:S02]  /*2f20*/  STG.E.64 desc[UR36][R230.64], R166 ;  /* 0x000000a6e6007986 */ /* 0x0005e4000c101b24 */
.L_x_1074:
[----:B------:R-:W-:Y:S05]  /*2f30*/  BSYNC B1 ;  /* 0x0000000000017941 */ /* 0x000fea0003800000 */
.L_x_1073:
[----:B------:R-:W-:Y:S04]  /*2f40*/  BSSY B1, `(.L_x_1075) ;  /* 0x000001b000017945 */ /* 0x000fe80003800000 */
[----:B------:R-:W-:Y:S05]  /*2f50*/  @P1 BRA `(.L_x_1076) ;  /* 0x0000000000641947 */ /* 0x000fea0003800000 */
[----:B------:R-:W4:Y:S01]  /*2f60*/  LDG.E R13, desc[UR36][R228.64] ;  /* 0x00000024e40d7981 */ /* 0x000f22000c1e1900 */
[----:B------:R-:W-:-:S04]  /*2f70*/  IMAD R14, R3, 0x3, R12 ;  /* 0x00000003030e7824 */ /* 0x000fc800078e020c */
[----:B------:R-:W-:Y:S02]  /*2f80*/  IMAD.SHL.U32 R232, R14, 0x4, RZ ;  /* 0x000000040ee87824 */ /* 0x000fe400078e00ff */
[----:B----4-:R-:W-:-:S04]  /*2f90*/  IMAD R13, R13, UR12, RZ ;  /* 0x0000000c0d0d7c24 */ /* 0x010fc8000f8e02ff */
        /* <DEDUP_REMOVED lines=11> */
[----:B------:R-:W4:Y:S01]  /*3050*/  @P4 LDG.E.64 R14, desc[UR36][R226.64+0x20] ;  /* 0x00002024e20e4981 */ /* 0x000f22000c1e1b00 */
[----:B------:R-:W-:Y:S01]  /*3060*/  IADD3 R13, P3, R9, R232, RZ ;  /* 0x000000e8090d7210 */ /* 0x000fe20007f7e0ff */
[----:B-----5:R-:W-:Y:S01]  /*3070*/  FADD.FTZ R168, R90, R168 ;  /* 0x000000a85aa87221 */ /* 0x020fe20000010000 */
[----:B------:R-:W-:Y:S02]  /*3080*/  FADD.FTZ R169, R91, R169 ;  /* 0x000000a95ba97221 */ /* 0x000fe40000010000 */
[----:B------:R-:W-:Y:S02]  /*3090*/  LEA.HI.X.SX32 R232, R232, R27, 0x1, P3 ;  /* 0x0000001be8e87211 */ /* 0x000fe400018f0eff */
[----:B012---:R-:W-:-:S04]  /*30a0*/  LEA R230, P3, R13, UR10, 0x2 ;  /* 0x0000000a0de67c11 */ /* 0x007fc8000f8610ff */
[----:B------:R-:W-:Y:S01]  /*30b0*/  LEA.HI.X R231, R13, UR11, R232, 0x2, P3 ;  /* 0x0000000b0de77c11 */ /* 0x000fe200098f14e8 */
[----:B----4-:R-:W-:Y:S01]  /*30c0*/  @P4 FMUL.FTZ R168, R168, R14 ;  /* 0x0000000ea8a84220 */ /* 0x010fe20000410000 */
[----:B------:R-:W-:-:S05]  /*30d0*/  @P4 FMUL.FTZ R169, R169, R15 ;  /* 0x0000000fa9a94220 */ /* 0x000fca0000410000 */
[----:B------:R4:W-:Y:S02]  /*30e0*/  STG.E.64 desc[UR36][R230.64], R168 ;  /* 0x000000a8e6007986 */ /* 0x0009e4000c101b24 */
.L_x_1076:
[----:B------:R-:W-:Y:S05]  /*30f0*/  BSYNC B1 ;  /* 0x0000000000017941 */ /* 0x000fea0003800000 */
.L_x_1075:
[----:B------:R-:W-:Y:S04]  /*3100*/  BSSY B1, `(.L_x_1077) ;  /* 0x000001b000017945 */ /* 0x000fe80003800000 */
[----:B------:R-:W-:Y:S05]  /*3110*/  @P1 BRA `(.L_x_1078) ;  /* 0x0000000000641947 */ /* 0x000fea0003800000 */
[----:B------:R-:W2:Y:S01]  /*3120*/  LDG.E R13, desc[UR36][R228.64] ;  /* 0x00000024e40d7981 */ /* 0x000ea2000c1e1900 */
[----:B------:R-:W-:-:S05]  /*3130*/  LEA R14, R3, R12, 0x2 ;  /* 0x0000000c030e7211 */ /* 0x000fca00078e10ff */
[----:B------:R-:W-:Y:S02]  /*3140*/  IMAD.SHL.U32 R232, R14, 0x4, RZ ;  /* 0x000000040ee87824 */ /* 0x000fe400078e00ff */
        /* <DEDUP_REMOVED lines=17> */
[----:B01--4-:R-:W-:-:S04]  /*3260*/  LEA R230, P3, R13, UR10, 0x2 ;  /* 0x0000000a0de67c11 */ /* 0x013fc8000f8610ff */
[----:B------:R-:W-:Y:S01]  /*3270*/  LEA.HI.X R231, R13, UR11, R232, 0x2, P3 ;  /* 0x0000000b0de77c11 */ /* 0x000fe200098f14e8 */
[----:B--2---:R-:W-:Y:S01]  /*3280*/  @P4 FMUL.FTZ R170, R170, R14 ;  /* 0x0000000eaaaa4220 */ /* 0x004fe20000410000 */
[----:B------:R-:W-:-:S05]  /*3290*/  @P4 FMUL.FTZ R171, R171, R15 ;  /* 0x0000000fabab4220 */ /* 0x000fca0000410000 */
[----:B------:R0:W-:Y:S02]  /*32a0*/  STG.E.64 desc[UR36][R230.64], R170 ;  /* 0x000000aae6007986 */ /* 0x0001e4000c101b24 */
.L_x_1078:
[----:B------:R-:W-:Y:S05]  /*32b0*/  BSYNC B1 ;  /* 0x0000000000017941 */ /* 0x000fea0003800000 */
.L_x_1077:
        /* <DEDUP_REMOVED lines=27> */
.L_x_1080:
[----:B------:R-:W-:Y:S05]  /*3470*/  BSYNC B1 ;  /* 0x0000000000017941 */ /* 0x000fea0003800000 */
.L_x_1079:
        /* <DEDUP_REMOVED lines=27> */
.L_x_1082:
[----:B------:R-:W-:Y:S05]  /*3630*/  BSYNC B1 ;  /* 0x0000000000017941 */ /* 0x000fea0003800000 */
.L_x_1081:
[----:B------:R-:W-:Y:S04]  /*3640*/  BSSY B1, `(.L_x_1083) ;  /* 0x000001b000017945 */ /* 0x000fe80003800000 */
[----:B------:R-:W-:Y:S05]  /*3650*/  @P1 BRA `(.L_x_1084) ;  /* 0x0000000000641947 */ /* 0x000fea0003800000 */
[----:B------:R-:W2:Y:S01]  /*3660*/  LDG.E R13, desc[UR36][R228.64] ;  /* 0x00000024e40d7981 */ /* 0x000ea2000c1e1900 */
        /* <DEDUP_REMOVED lines=24> */
.L_x_1084:
[----:B------:R-:W-:Y:S05]  /*37f0*/  BSYNC B1 ;  /* 0x0000000000017941 */ /* 0x000fea0003800000 */
.L_x_1083:
        /* <DEDUP_REMOVED lines=27> */
.L_x_1086:
[----:B------:R-:W-:Y:S05]  /*39b0*/  BSYNC B1 ;  /* 0x0000000000017941 */ /* 0x000fea0003800000 */
.L_x_1085:
        /* <DEDUP_REMOVED lines=27> */
.L_x_1088:
[----:B------:R-:W-:Y:S05]  /*3b70*/  BSYNC B1 ;  /* 0x0000000000017941 */ /* 0x000fea0003800000 */
.L_x_1087:
        /* <DEDUP_REMOVED lines=27> */
.L_x_1090:
[----:B------:R-:W-:Y:S05]  /*3d30*/  BSYNC B1 ;  /* 0x0000000000017941 */ /* 0x000fea0003800000 */
.L_x_1089:
        /* <DEDUP_REMOVED lines=27> */
.L_x_1092:
[----:B------:R-:W-:Y:S05]  /*3ef0*/  BSYNC B1 ;  /* 0x0000000000017941 */ /* 0x000fea0003800000 */
.L_x_1091:
        /* <DEDUP_REMOVED lines=27> */
.L_x_1094:
[----:B------:R-:W-:Y:S05]  /*40b0*/  BSYNC B1 ;  /* 0x0000000000017941 */ /* 0x000fea0003800000 */
.L_x_1093:
        /* <DEDUP_REMOVED lines=27> */
.L_x_1096:
[----:B------:R-:W-:Y:S05]  /*4270*/  BSYNC B1 ;  /* 0x0000000000017941 */ /* 0x000fea0003800000 */
.L_x_1095:
        /* <DEDUP_REMOVED lines=27> */
.L_x_1098:
[----:B------:R-:W-:Y:S05]  /*4430*/  BSYNC B1 ;  /* 0x0000000000017941 */ /* 0x000fea0003800000 */
.L_x_1097:
        /* <DEDUP_REMOVED lines=27> */
.L_x_1100:
[----:B------:R-:W-:Y:S05]  /*45f0*/  BSYNC B1 ;  /* 0x0000000000017941 */ /* 0x000fea0003800000 */
.L_x_1099:
        /* <DEDUP_REMOVED lines=27> */
.L_x_1102:
[----:B------:R-:W-:Y:S05]  /*47b0*/  BSYNC B1 ;  /* 0x0000000000017941 */ /* 0x000fea0003800000 */
.L_x_1101:
        /* <DEDUP_REMOVED lines=27> */
.L_x_1104:
[----:B------:R-:W-:Y:S05]  /*4970*/  BSYNC B1 ;  /* 0x0000000000017941 */ /* 0x000fea0003800000 */
.L_x_1103:
        /* <DEDUP_REMOVED lines=27> */
.L_x_1106:
[----:B------:R-:W-:Y:S05]  /*4b30*/  BSYNC B1 ;  /* 0x0000000000017941 */ /* 0x000fea0003800000 */
.L_x_1105:
        /* <DEDUP_REMOVED lines=27> */
.L_x_1108:
[----:B------:R-:W-:Y:S05]  /*4cf0*/  BSYNC B1 ;  /* 0x0000000000017941 */ /* 0x000fea0003800000 */
.L_x_1107:
        /* <DEDUP_REMOVED lines=27> */
.L_x_1110:
[----:B------:R-:W-:Y:S05]  /*4eb0*/  BSYNC B1 ;  /* 0x0000000000017941 */ /* 0x000fea0003800000 */
.L_x_1109:
        /* <DEDUP_REMOVED lines=27> */
.L_x_1112:
[----:B------:R-:W-:Y:S05]  /*5070*/  BSYNC B1 ;  /* 0x0000000000017941 */ /* 0x000fea0003800000 */
.L_x_1111:
        /* <DEDUP_REMOVED lines=27> */
.L_x_1114:
[----:B------:R-:W-:Y:S05]  /*5230*/  BSYNC B1 ;  /* 0x0000000000017941 */ /* 0x000fea0003800000 */
.L_x_1113:
        /* <DEDUP_REMOVED lines=27> */
.L_x_1116:
[----:B------:R-:W-:Y:S05]  /*53f0*/  BSYNC B1 ;  /* 0x0000000000017941 */ /* 0x000fea0003800000 */
.L_x_1115:
        /* <DEDUP_REMOVED lines=27> */
.L_x_1118:
[----:B------:R-:W-:Y:S05]  /*55b0*/  BSYNC B1 ;  /* 0x0000000000017941 */ /* 0x000fea0003800000 */
.L_x_1117:
        /* <DEDUP_REMOVED lines=27> */
.L_x_1120:
[----:B------:R-:W-:Y:S05]  /*5770*/  BSYNC B1 ;  /* 0x0000000000017941 */ /* 0x000fea0003800000 */
.L_x_1119:
        /* <DEDUP_REMOVED lines=27> */
.L_x_1122:
[----:B------:R-:W-:Y:S05]  /*5930*/  BSYNC B1 ;  /* 0x0000000000017941 */ /* 0x000fea0003800000 */
.L_x_1121:
        /* <DEDUP_REMOVED lines=27> */
.L_x_1124:
[----:B------:R-:W-:Y:S05]  /*5af0*/  BSYNC B1 ;  /* 0x0000000000017941 */ /* 0x000fea0003800000 */
.L_x_1123:
        /* <DEDUP_REMOVED lines=27> */
.L_x_1126:
[----:B------:R-:W-:Y:S05]  /*5cb0*/  BSYNC B1 ;  /* 0x0000000000017941 */ /* 0x000fea0003800000 */
.L_x_1125:
        /* <DEDUP_REMOVED lines=19> */
[----:B---3-5:R-:W-:Y:S01]  /*5df0*/  FADD.FTZ R220, R38, R220 ;  /* 0x000000dc26dc7221 */ /* 0x028fe20000010000 */
[----:B------:R-:W-:Y:S02]  /*5e00*/  FADD.FTZ R221, R39, R221 ;  /* 0x000000dd27dd7221 */ /* 0x000fe40000010000 */
[----:B------:R-:W-:Y:S02]  /*5e10*/  LEA.HI.X.SX32 R232, R232, R27, 0x1, P3 ;  /* 0x0000001be8e87211 */ /* 0x000fe400018f0eff */
[----:B01--4-:R-:W-:-:S04]  /*5e20*/  LEA R230, P3, R13, UR10, 0x2 ;  /* 0x0000000a0de67c11 */ /* 0x013fc8000f8610ff */
[----:B------:R-:W-:Y:S01]  /*5e30*/  LEA.HI.X R231, R13, UR11, R232, 0x2, P3 ;  /* 0x0000000b0de77c11 */ /* 0x000fe200098f14e8 */
[----:B--2---:R-:W-:Y:S01]  /*5e40*/  @P4 FMUL.FTZ R220, R220, R14 ;  /* 0x0000000edcdc4220 */ /* 0x004fe20000410000 */
[----:B------:R-:W-:-:S05]  /*5e50*/  @P4 FMUL.FTZ R221, R221, R15 ;  /* 0x0000000fdddd4220 */ /* 0x000fca0000410000 */
[----:B------:R0:W-:Y:S02]  /*5e60*/  STG.E.64 desc[UR36][R230.64], R220 ;  /* 0x000000dce6007986 */ /* 0x0001e4000c101b24 */
.L_x_1128:
[----:B------:R-:W-:Y:S05]  /*5e70*/  BSYNC B1 ;  /* 0x0000000000017941 */ /* 0x000fea0003800000 */
.L_x_1127:
        /* <DEDUP_REMOVED lines=27> */
.L_x_1130:
[----:B------:R-:W-:Y:S05]  /*6030*/  BSYNC B1 ;  /* 0x0000000000017941 */ /* 0x000fea0003800000 */
.L_x_1129:
        /* <DEDUP_REMOVED lines=27> */
.L_x_1132:
[----:B------:R-:W-:Y:S05]  /*61f0*/  BSYNC B1 ;  /* 0x0000000000017941 */ /* 0x000fea0003800000 */
.L_x_1131:
[----:B--2--5:R-:W-:Y:S01]  /*6200*/  FMUL.FTZ R13, R158, R164 ;  /* 0x000000a49e0d7220 */ /* 0x024fe20000410000 */
[----:B------:R-:W-:Y:S01]  /*6210*/  FMUL.FTZ R12, R159, R165 ;  /* 0x000000a59f0c7220 */ /* 0x000fe20000410000 */
[----:B------:R-:W-:Y:S01]  /*6220*/  UMOV UR4, 0xffffffff ;  /* 0xffffffff00047882 */ /* 0x000fe20000000000 */
[----:B------:R-:W-:Y:S01]  /*6230*/  ISETP.NE.AND P0, PT, R11, RZ, P0 ;  /* 0x000000ff0b00720c */ /* 0x000fe20000705270 */
[----:B------:R-:W-:Y:S01]  /*6240*/  FFMA.FTZ R13, R160, R162, R13 ;  /* 0x000000a2a00d7223 */ /* 0x000fe2000001000d */
[----:B------:R-:W-:Y:S01]  /*6250*/  FFMA.FTZ R12, R161, R163, R12 ;  /* 0x000000a3a10c7223 */ /* 0x000fe2000001000c */
[----:B------:R-:W-:Y:S02]  /*6260*/  LOP3.LUT R31, R18, 0x1, RZ, 0xc0, !PT ;  /* 0x00000001121f7812 */ /* 0x000fe400078ec0ff */
[----:B------:R-:W-:Y:S01]  /*6270*/  FFMA.FTZ R13, R156, R166, R13 ;  /* 0x000000a69c0d7223 */ /* 0x000fe2000001000d */
[----:B------:R-:W-:-:S03]  /*6280*/  FFMA.FTZ R12, R157, R167, R12 ;  /* 0x000000a79d0c7223 */ /* 0x000fc6000001000c */
        /* <DEDUP_REMOVED lines=57> */
[----:B------:R-:W-:-:S04]  /*6620*/  FFMA.FTZ R12, R99, R225, R12 ;  /* 0x000000e1630c7223 */ /* 0x000fc8000001000c */
[----:B------:R-:W-:Y:S01]  /*6630*/  FADD.FTZ R13, R13, R12 ;  /* 0x0000000c0d0d7221 */ /* 0x000fe20000010000 */
[----:B------:R-:W-:Y:S06]  /*6640*/  BRA.DIV UR4, `(.L_x_1133) ;  /* 0x0000003604647947 */ /* 0x000fec000b800000 */
[----:B------:R2:W0:Y:S02]  /*6650*/  SHFL.BFLY PT, R14, R13, 0x1, 0x1f ;  /* 0x0c201f000d0e7f89 */ /* 0x00042400000e0000 */
.L_x_1203:
        /* <DEDUP_REMOVED lines=9> */
[----:B0-----:R-:W-:-:S07]  /*66f0*/  ISETP.NE.U32.AND P1, PT, R12, RZ, PT ;  /* 0x000000ff0c00720c */ /* 0x001fce0003f25070 */
[----:B------:R-:W0:Y:S01]  /*6700*/  @P3 LDC.64 R14, c[0x0][0x2c8] ;  /* 0x0000b200ff0e3b82 */ /* 0x000e220000000a00 */
[----:B------:R-:W-:-:S13]  /*6710*/  ISETP.NE.AND.EX P1, PT, R13, RZ, PT, P1 ;  /* 0x000000ff0d00720c */ /* 0x000fda0003f25310 */
[----:B------:R-:W5:Y:S01]  /*6720*/  @P1 LDC.64 R12, c[0x0][0x2d8] ;  /* 0x0000b600ff0c1b82 */ /* 0x000f620000000a00 */
[----:B--2---:R-:W-:-:S04]  /*6730*/  @P3 IMAD R31, R19, R228, R17 ;  /* 0x000000e4131f3224 */ /* 0x004fc800078e0211 */
[----:B------:R-:W-:-:S04]  /*6740*/  @P3 VIADD R226, R31, 0xffffffff ;  /* 0xffffffff1fe23836 */ /* 0x000fc80000000000 */
[----:B------:R-:W-:-:S04]  /*6750*/  @P3 IMAD R31, R226, R228, R21 ;  /* 0x000000e4e21f3224 */ /* 0x000fc800078e0215 */
[----:B0-----:R-:W-:-:S06]  /*6760*/  @P3 IMAD.WIDE R14, R31, 0x4, R14 ;  /* 0x000000041f0e3825 */ /* 0x001fcc00078e020e */
[----:B------:R-:W2:Y:S01]  /*6770*/  @P3 LDG.E R14, desc[UR36][R14.64] ;  /* 0x000000240e0e3981 */ /* 0x000ea2000c1e1900 */
[----:B-----5:R-:W-:-:S06]  /*6780*/  @P1 IMAD.WIDE R12, R19, 0x4, R12 ;  /* 0x00000004130c1825 */ /* 0x020fcc00078e020c */
[----:B------:R-:W5:Y:S01]  /*6790*/  @P1 LDG.E R12, desc[UR36][R12.64] ;  /* 0x000000240c0c1981 */ /* 0x000f62000c1e1900 */
[C---:B------:R-:W-:Y:S02]  /*67a0*/  @P1 ISETP.GE.AND P4, PT, R21.reuse, R30, PT ;  /* 0x0000001e1500120c */ /* 0x040fe40003f86270 */
[----:B------:R-:W-:Y:S02]  /*67b0*/  @P1 IADD3 R226, R21, 0x1, -R17 ;  /* 0x0000000115e21810 */ /* 0x000fe40007ffe811 */
[----:B------:R-:W-:-:S04]  /*67c0*/  @P1 SEL R31, R24, RZ, !P4 ;  /* 0x000000ff181f1207 */ /* 0x000fc80006000000 */
[----:B------:R-:W-:Y:S01]  /*67d0*/  @P1 IADD3 R31, R31, R226, RZ ;  /* 0x000000e21f1f1210 */ /* 0x000fe20007ffe0ff */
[----:B------:R-:W-:-:S03]  /*67e0*/  IMAD.IADD R228, R21, 0x1, -R4 ;  /* 0x0000000115e47824 */ /* 0x000fc600078e0a04 */
[----:B------:R-:W-:Y:S01]  /*67f0*/  @P1 I2FP.F32.S32 R226, R31 ;  /* 0x0000001f00e21245 */ /* 0x000fe20000201400 */
[----:B------:R-:W-:Y:S02]  /*6800*/  IMAD R228, R228, 0x4, R5 ;  /* 0x00000004e4e47824 */ /* 0x000fe400078e0205 */
[----:B--2---:R-:W-:-:S04]  /*6810*/  @P3 FADD.FTZ R11, R11, R14 ;  /* 0x0000000e0b0b3221 */ /* 0x004fc80000010000 */
[----:B-----5:R-:W-:-:S05]  /*6820*/  @P1 FFMA.FTZ R11, R226, R12, R11 ;  /* 0x0000000ce20b1223 */ /* 0x020fca000001000b */
[----:B------:R0:W-:Y:S01]  /*6830*/  STS [R228], R11 ;  /* 0x0000000be4007388 */ /* 0x0001e20000000800 */
[----:B------:R-:W-:-:S07]  /*6840*/  @!P0 FMNMX.FTZ R0, R0, R11, !PT ;  /* 0x0000000b00008209 */ /* 0x000fce0007810000 */
.L_x_1135:
[----:B------:R-:W-:Y:S05]  /*6850*/  BSYNC B1 ;  /* 0x0000000000017941 */ /* 0x000fea0003800000 */
.L_x_1134:
[----:B------:R-:W-:-:S04]  /*6860*/  IADD3 R21, R21, 0x40, RZ ;  /* 0x0000004015157810 */ /* 0x000fc80007ffe0ff */
[----:B------:R-:W-:-:S13]  /*6870*/  ISETP.GE.AND P0, PT, R21, R6, PT ;  /* 0x000000061500720c */ /* 0x000fda0003f06270 */
[----:B------:R-:W-:Y:S05]  /*6880*/  @!P0 BRA `(.L_x_1136) ;  /* 0xffffffbc00e48947 */ /* 0x000fea000383ffff */
.L_x_1068:
[----:B------:R-:W-:Y:S05]  /*6890*/  BSYNC B0 ;  /* 0x0000000000007941 */ /* 0x000fea0003800000 */
.L_x_1067:
        /* <DEDUP_REMOVED lines=9> */
.L_x_1209:
[----:B------:R-:W-:Y:S01]  /*6930*/  SHF.R.S32.HI R9, RZ, 0x1f, R18 ;  /* 0x0000001fff097819 */ /* 0x000fe20000011412 */
[----:B------:R-:W-:Y:S05]  /*6940*/  WARPSYNC.ALL ;  /* 0x0000000000007948 */ /* 0x000fea0003800000 */
[----:B------:R-:W-:Y:S02]  /*6950*/  LEA.HI R9, R9, R18, RZ, 0x5 ;  /* 0x0000001209097211 */ /* 0x000fe400078f28ff */
[----:B0-2---:R-:W-:Y:S02]  /*6960*/  FMNMX.FTZ R7, R7, R14, !PT ;  /* 0x0000000e07077209 */ /* 0x005fe40007810000 */
[----:B------:R-:W-:-:S05]  /*6970*/  LOP3.LUT R11, R9, 0xffffffe0, RZ, 0xc0, !PT ;  /* 0xffffffe0090b7812 */ /* 0x000fca00078ec0ff */
[----:B----4-:R-:W-:-:S05]  /*6980*/  IMAD.IADD R30, R18, 0x1, -R11 ;  /* 0x00000001121e7824 */ /* 0x010fca00078e0a0b */
[----:B------:R-:W-:-:S13]  /*6990*/  ISETP.NE.AND P0, PT, R30, RZ, PT ;  /* 0x000000ff1e00720c */ /* 0x000fda0003f05270 */
[----:B------:R-:W0:Y:S01]  /*69a0*/  @!P0 S2R R6, SR_CgaCtaId ;  /* 0x0000000000068919 */ /* 0x000e220000008800 */
[----:B------:R-:W-:Y:S02]  /*69b0*/  @!P0 MOV R11, 0x400 ;  /* 0x00000400000b8802 */ /* 0x000fe40000000f00 */
[----:B------:R-:W-:Y:S02]  /*69c0*/  @!P0 SHF.R.S32.HI R0, RZ, 0x5, R9 ;  /* 0x00000005ff008819 */ /* 0x000fe40000011409 */
[----:B0-----:R-:W-:-:S05]  /*69d0*/  @!P0 LEA R11, R6, R11, 0x18 ;  /* 0x0000000b060b8211 */ /* 0x001fca00078ec0ff */
[----:B------:R-:W-:-:S05]  /*69e0*/  @!P0 IMAD R0, R0, 0x4, R11 ;  /* 0x0000000400008824 */ /* 0x000fca00078e020b */
[----:B------:R0:W-:Y:S01]  /*69f0*/  @!P0 STS [R0], R7 ;  /* 0x0000000700008388 */ /* 0x0001e20000000800 */
[----:B------:R-:W-:Y:S01]  /*6a00*/  BAR.SYNC.DEFER_BLOCKING 0x0 ;  /* 0x0000000000007b1d */ /* 0x000fe20000010000 */
[----:B------:R-:W-:Y:S01]  /*6a10*/  ISETP.GT.AND P0, PT, R30, 0x3, PT ;  /* 0x000000031e00780c */ /* 0x000fe20003f04270 */
[----:B------:R-:W-:Y:S01]  /*6a20*/  IMAD.IADD R13, R18, 0x1, R4 ;  /* 0x00000001120d7824 */ /* 0x000fe200078e0204 */
[----:B------:R-:W-:-:S03]  /*6a30*/  HFMA2.MMA R11, -RZ, RZ, 0, 0 ;  /* 0x00000000ff0b7435 */ /* 0x000fc600000001ff */
[----:B------:R-:W-:Y:S01]  /*6a40*/  BSSY B0, `(.L_x_1138) ;  /* 0x0000080000007945 */ /* 0x000fe20003800000 */
[----:B------:R-:W-:-:S07]  /*6a50*/  ISETP.GE.AND P1, PT, R13, R17, PT ;  /* 0x000000110d00720c */ /* 0x000fce0003f26270 */
[----:B0-----:R-:W0:Y:S01]  /*6a60*/  @!P0 S2R R7, SR_CgaCtaId ;  /* 0x0000000000078919 */ /* 0x001e220000008800 */
[----:B------:R-:W-:-:S04]  /*6a70*/  @!P0 MOV R0, 0x400 ;  /* 0x0000040000008802 */ /* 0x000fc80000000f00 */
[----:B0-----:R-:W-:Y:S02]  /*6a80*/  @!P0 LEA R7, R7, R0, 0x18 ;  /* 0x0000000007078211 */ /* 0x001fe400078ec0ff */
[----:B------:R-:W-:-:S03]  /*6a90*/  MOV R0, 0xff7fffff ;  /* 0xff7fffff00007802 */ /* 0x000fc60000000f00 */
[----:B------:R-:W-:-:S05]  /*6aa0*/  @!P0 IMAD R6, R30, 0x4, R7 ;  /* 0x000000041e068824 */ /* 0x000fca00078e0207 */
[----:B------:R-:W0:Y:S04]  /*6ab0*/  @!P0 LDS R0, [R6] ;  /* 0x0000000006008984 */ /* 0x000e280000000800 */
[----:B0-----:R-:W0:Y:S02]  /*6ac0*/  SHFL.BFLY PT, R7, R0, 0x2, 0x1f ;  /* 0x0c401f0000077f89 */ /* 0x001e2400000e0000 */
[----:B0-----:R-:W-:-:S05]  /*6ad0*/  FMNMX.FTZ R7, R7, R0, !PT ;  /* 0x0000000007077209 */ /* 0x001fca0007810000 */
[----:B------:R-:W0:Y:S02]  /*6ae0*/  SHFL.BFLY PT, R10, R7, 0x1, 0x1f ;  /* 0x0c201f00070a7f89 */ /* 0x000e2400000e0000 */
[----:B0-----:R-:W-:-:S05]  /*6af0*/  FMNMX.FTZ R10, R7, R10, !PT ;  /* 0x0000000a070a7209 */ /* 0x001fca0007810000 */
[----:B-1----:R0:W1:Y:S01]  /*6b00*/  SHFL.IDX PT, R20, R10, RZ, 0x1f ;  /* 0x00001fff0a147589 */ /* 0x00206200000e0000 */
[----:B------:R-:W-:Y:S05]  /*6b10*/  @P1 BRA `(.L_x_1139) ;  /* 0x0000000400c81947 */ /* 0x000fea0003800000 */
[----:B------:R-:W-:Y:S01]  /*6b20*/  LOP3.LUT R0, RZ, R4, RZ, 0x33, !PT ;  /* 0x00000004ff007212 */ /* 0x000fe200078e33ff */
[----:B------:R-:W-:Y:S01]  /*6b30*/  BSSY B1, `(.L_x_1140) ;  /* 0x0000028000017945 */ /* 0x000fe20003800000 */
[----:B------:R-:W-:Y:S02]  /*6b40*/  IMAD.MOV.U32 R11, RZ, RZ, RZ ;  /* 0x000000ffff0b7224 */ /* 0x000fe400078e00ff */
[----:B------:R-:W-:Y:S01]  /*6b50*/  IADD3 R0, -R18, R17, R0 ;  /* 0x0000001112007210 */ /* 0x000fe20007ffe100 */
[----:B0-----:R-:W-:-:S03]  /*6b60*/  IMAD.MOV.U32 R10, RZ, RZ, R13 ;  /* 0x000000ffff0a7224 */ /* 0x001fc600078e000d */
[----:B------:R-:W-:-:S04]  /*6b70*/  LEA.HI R6, R0, 0x1, RZ, 0x19 ;  /* 0x0000000100067811 */ /* 0x000fc800078fc8ff */
[----:B------:R-:W-:-:S13]  /*6b80*/  LOP3.LUT P0, R6, R6, 0x3, RZ, 0xc0, !PT ;  /* 0x0000000306067812 */ /* 0x000fda000780c0ff */
[----:B------:R-:W-:Y:S05]  /*6b90*/  @!P0 BRA `(.L_x_1141) ;  /* 0x0000000000848947 */ /* 0x000fea0003800000 */
[----:B------:R-:W-:Y:S01]  /*6ba0*/  IMAD R10, R2, R3, RZ ;  /* 0x00000003020a7224 */ /* 0x000fe200078e02ff */
[----:B------:R-:W-:Y:S01]  /*6bb0*/  ULDC.64 UR4, c[0x0][0x2b0] ;  /* 0x0000ac0000047ab9 */ /* 0x000fe20000000a00 */
[--C-:B------:R-:W-:Y:S01]  /*6bc0*/  SHF.R.S32.HI R7, RZ, 0x1f, R13.reuse ;  /* 0x0000001fff077819 */ /* 0x100fe2000001140d */
[----:B------:R-:W-:Y:S01]  /*6bd0*/  IMAD.MOV.U32 R11, RZ, RZ, RZ ;  /* 0x000000ffff0b7224 */ /* 0x000fe200078e00ff */
[----:B------:R-:W-:Y:S02]  /*6be0*/  ISETP.NE.U32.AND P0, PT, RZ, UR4, PT ;  /* 0x00000004ff007c0c */ /* 0x000fe4000bf05070 */
[----:B------:R-:W-:Y:S02]  /*6bf0*/  SHF.R.S32.HI R12, RZ, 0x1f, R10 ;  /* 0x0000001fff0c7819 */ /* 0x000fe4000001140a */
[----:B------:R-:W-:Y:S02]  /*6c00*/  IADD3 R15, P3, P4, R10, UR4, R13 ;  /* 0x000000040a0f7c10 */ /* 0x000fe4000fc7e00d */
[----:B------:R-:W-:-:S02]  /*6c10*/  ISETP.NE.AND.EX P0, PT, RZ, UR5, PT, P0 ;  /* 0x00000005ff007c0c */ /* 0x000fc4000bf05300 */
[----:B------:R-:W-:Y:S01]  /*6c20*/  IADD3.X R7, R12, UR5, R7, P3, P4 ;  /* 0x000000050c077c10 */ /* 0x000fe20009fe8407 */
[----:B------:R-:W-:Y:S01]  /*6c30*/  IMAD R12, R18, 0x4, R5 ;  /* 0x00000004120c7824 */ /* 0x000fe200078e0205 */
[----:B------:R-:W-:Y:S02]  /*6c40*/  MOV R3, R6 ;  /* 0x0000000600037202 */ /* 0x000fe40000000f00 */
[----:B------:R-:W-:-:S07]  /*6c50*/  MOV R10, R13 ;  /* 0x0000000d000a7202 */ /* 0x000fce0000000f00 */
.L_x_1145:
[----:B------:R-:W-:Y:S04]  /*6c60*/  BSSY B2, `(.L_x_1142) ;  /* 0x000000b000027945 */ /* 0x000fe80003800000 */
[----:B0-----:R-:W-:Y:S05]  /*6c70*/  @!P0 BRA `(.L_x_1143) ;  /* 0x0000000000148947 */ /* 0x001fea0003800000 */
[----:B------:R-:W-:-:S06]  /*6c80*/  IMAD.MOV.U32 R6, RZ, RZ, R15 ;  /* 0x000000ffff067224 */ /* 0x000fcc00078e000f */
[----:B------:R-:W2:Y:S01]  /*6c90*/  LDG.E.U8 R6, desc[UR36][R6.64] ;  /* 0x0000002406067981 */ /* 0x000ea2000c1e1100 */
[----:B------:R-:W-:Y:S01]  /*6ca0*/  IMAD.MOV.U32 R14, RZ, RZ, RZ ;  /* 0x000000ffff0e7224 */ /* 0x000fe200078e00ff */
[----:B--2---:R-:W-:-:S13]  /*6cb0*/  ISETP.NE.AND P3, PT, R6, RZ, PT ;  /* 0x000000ff0600720c */ /* 0x004fda0003f65270 */
[----:B------:R-:W-:Y:S05]  /*6cc0*/  @P3 BRA `(.L_x_1144) ;  /* 0x0000000000103947 */ /* 0x000fea0003800000 */
.L_x_1143:
[----:B------:R-:W1:Y:S02]  /*6cd0*/  LDS R6, [R12] ;  /* 0x000000000c067984 */ /* 0x000e640000000800 */
[----:B-1----:R-:W-:-:S04]  /*6ce0*/  FADD.FTZ R6, -R20, R6 ;  /* 0x0000000614067221 */ /* 0x002fc80000010100 */
[----:B------:R-:W-:-:S04]  /*6cf0*/  FMUL.FTZ R6, R6, 1.4426950216293334961 ;  /* 0x3fb8aa3b06067820 */ /* 0x000fc80000410000 */
[----:B------:R0:W2:Y:S03]  /*6d00*/  MUFU.EX2 R14, R6 ;  /* 0x00000006000e7308 */ /* 0x0000a60000000800 */
.L_x_1144:
[----:B------:R-:W-:Y:S05]  /*6d10*/  BSYNC B2 ;  /* 0x0000000000027941 */ /* 0x000fea0003800000 */
.L_x_1142:
[----:B------:R-:W-:Y:S01]  /*6d20*/  IADD3 R3, R3, -0x1, RZ ;  /* 0xffffffff03037810 */ /* 0x000fe20007ffe0ff */
[----:B--2---:R2:W-:Y:S01]  /*6d30*/  STS [R12], R14 ;  /* 0x0000000e0c007388 */ /* 0x0045e20000000800 */
[----:B------:R-:W-:Y:S01]  /*6d40*/  IADD3 R15, P4, R15, 0x80, RZ ;  /* 0x000000800f0f7810 */ /* 0x000fe20007f9e0ff */
[----:B------:R-:W-:Y:S01]  /*6d50*/  FADD.FTZ R11, R14, R11 ;  /* 0x0000000b0e0b7221 */ /* 0x000fe20000010000 */
[----:B------:R-:W-:Y:S01]  /*6d60*/  ISETP.NE.AND P3, PT, R3, RZ, PT ;  /* 0x000000ff0300720c */ /* 0x000fe20003f65270 */
[----:B------:R-:W-:Y:S01]  /*6d70*/  VIADD R10, R10, 0x80 ;  /* 0x000000800a0a7836 */ /* 0x000fe20000000000 */
[----:B------:R-:W-:Y:S01]  /*6d80*/  IADD3.X R7, RZ, R7, RZ, P4, !PT ;  /* 0x00000007ff077210 */ /* 0x000fe200027fe4ff */
[----:B--2---:R-:W-:-:S10]  /*6d90*/  VIADD R12, R12, 0x200 ;  /* 0x000002000c0c7836 */ /* 0x004fd40000000000 */
[----:B------:R-:W-:Y:S05]  /*6da0*/  @P3 BRA `(.L_x_1145) ;  /* 0xfffffffc00ac3947 */ /* 0x000fea000383ffff */
.L_x_1141:
[----:B------:R-:W-:Y:S05]  /*6db0*/  BSYNC B1 ;  /* 0x0000000000017941 */ /* 0x000fea0003800000 */
.L_x_1140:
[----:B------:R-:W-:-:S13]  /*6dc0*/  ISETP.GE.U32.AND P0, PT, R0, 0x180, PT ;  /* 0x000001800000780c */ /* 0x000fda0003f06070 */
[----:B------:R-:W-:Y:S05]  /*6dd0*/  @!P0 BRA `(.L_x_1139) ;  /* 0x0000000400188947 */ /* 0x000fea0003800000 */
[----:B------:R-:W-:Y:S01]  /*6de0*/  ULDC UR4, c[0x0][0x284] ;  /* 0x0000a10000047ab9 */ /* 0x000fe20000000800 */
[----:B------:R-:W-:Y:S01]  /*6df0*/  LEA R3, R10, 0x400, 0x2 ;  /* 0x000004000a037811 */ /* 0x000fe200078e10ff */
[----:B------:R-:W-:Y:S01]  /*6e00*/  IMAD R7, R2, UR4, RZ ;  /* 0x0000000402077c24 */ /* 0x000fe2000f8e02ff */
[----:B------:R-:W-:Y:S02]  /*6e10*/  ULDC.64 UR6, c[0x0][0x2b0] ;  /* 0x0000ac0000067ab9 */ /* 0x000fe40000000a00 */
[----:B------:R-:W-:Y:S01]  /*6e20*/  ISETP.NE.U32.AND P0, PT, RZ, UR6, PT ;  /* 0x00000006ff007c0c */ /* 0x000fe2000bf05070 */
[----:B------:R-:W-:Y:S01]  /*6e30*/  IMAD R0, R4, -0x4, R3 ;  /* 0xfffffffc04007824 */ /* 0x000fe200078e0203 */
[--C-:B0-----:R-:W-:Y:S02]  /*6e40*/  IADD3 R6, P3, P4, R10, UR6, R7.reuse ;  /* 0x000000060a067c10 */ /* 0x101fe4000fc7e007 */
[----:B------:R-:W-:Y:S01]  /*6e50*/  SHF.R.S32.HI R3, RZ, 0x1f, R10 ;  /* 0x0000001fff037819 */ /* 0x000fe2000001140a */
[----:B------:R-:W-:Y:S01]  /*6e60*/  IMAD.IADD R0, R5, 0x1, R0 ;  /* 0x0000000105007824 */ /* 0x000fe200078e0200 */
[----:B------:R-:W-:-:S02]  /*6e70*/  SHF.R.S32.HI R12, RZ, 0x1f, R7 ;  /* 0x0000001fff0c7819 */ /* 0x000fc40000011407 */
[----:B------:R-:W-:Y:S02]  /*6e80*/  ISETP.NE.AND.EX P0, PT, RZ, UR7, PT, P0 ;  /* 0x00000007ff007c0c */ /* 0x000fe4000bf05300 */
[----:B------:R-:W-:-:S11]  /*6e90*/  IADD3.X R7, R3, UR7, R12, P3, P4 ;  /* 0x0000000703077c10 */ /* 0x000fd60009fe840c */
.L_x_1158:
[----:B------:R-:W-:Y:S04]  /*6ea0*/  BSSY B1, `(.L_x_1146) ;  /* 0x000000a000017945 */ /* 0x000fe80003800000 */
[----:B------:R-:W-:Y:S05]  /*6eb0*/  @!P0 BRA `(.L_x_1147) ;  /* 0x0000000000108947 */ /* 0x000fea0003800000 */
[----:B------:R-:W2:Y:S02]  /*6ec0*/  LDG.E.U8 R3, desc[UR36][R6.64] ;  /* 0x0000002406037981 */ /* 0x000ea4000c1e1100 */
[----:B--2---:R-:W-:-:S13]  /*6ed0*/  ISETP.NE.AND P3, PT, R3, RZ, PT ;  /* 0x000000ff0300720c */ /* 0x004fda0003f65270 */
[----:B------:R-:W-:Y:S01]  /*6ee0*/  @P3 IMAD.MOV.U32 R3, RZ, RZ, RZ ;  /* 0x000000ffff033224 */ /* 0x000fe200078e00ff */
[----:B------:R-:W-:Y:S06]  /*6ef0*/  @P3 BRA `(.L_x_1148) ;  /* 0x0000000000103947 */ /* 0x000fec0003800000 */
.L_x_1147:
[----:B------:R-:W1:Y:S02]  /*6f00*/  LDS R3, [R0+-0x400] ;  /* 0xfffc000000037984 */ /* 0x000e640000000800 */
[----:B-1----:R-:W-:-:S04]  /*6f10*/  FADD.FTZ R3, -R20, R3 ;  /* 0x0000000314037221 */ /* 0x002fc80000010100 */
[----:B------:R-:W-:-:S06]  /*6f20*/  FMUL.FTZ R3, R3, 1.4426950216293334961 ;  /* 0x3fb8aa3b03037820 */ /* 0x000fcc0000410000 */
[----:B------:R-:W0:Y:S02]  /*6f30*/  MUFU.EX2 R3, R3 ;  /* 0x0000000300037308 */ /* 0x000e240000000800 */
.L_x_1148:
[----:B------:R-:W-:Y:S05]  /*6f40*/  BSYNC B1 ;  /* 0x0000000000017941 */ /* 0x000fea0003800000 */
.L_x_1146:
        /* <DEDUP_REMOVED lines=8> */
.L_x_1150:
[----:B0-----:R-:W1:Y:S02]  /*6fd0*/  LDS R3, [R0+-0x200] ;  /* 0xfffe000000037984 */ /* 0x001e640000000800 */
[----:B-1----:R-:W-:-:S04]  /*6fe0*/  FADD.FTZ R3, -R20, R3 ;  /* 0x0000000314037221 */ /* 0x002fc80000010100 */
[----:B------:R-:W-:-:S06]  /*6ff0*/  FMUL.FTZ R3, R3, 1.4426950216293334961 ;  /* 0x3fb8aa3b03037820 */ /* 0x000fcc0000410000 */
[----:B------:R-:W0:Y:S02]  /*7000*/  MUFU.EX2 R3, R3 ;  /* 0x0000000300037308 */ /* 0x000e240000000800 */
.L_x_1151:
[----:B------:R-:W-:Y:S05]  /*7010*/  BSYNC B1 ;  /* 0x0000000000017941 */ /* 0x000fea0003800000 */
.L_x_1149:
        /* <DEDUP_REMOVED lines=8> */
.L_x_1153:
[----:B0-----:R-:W1:Y:S02]  /*70a0*/  LDS R3, [R0] ;  /* 0x0000000000037984 */ /* 0x001e640000000800 */
[----:B-1----:R-:W-:-:S04]  /*70b0*/  FADD.FTZ R3, -R20, R3 ;  /* 0x0000000314037221 */ /* 0x002fc80000010100 */
[----:B------:R-:W-:-:S06]  /*70c0*/  FMUL.FTZ R3, R3, 1.4426950216293334961 ;  /* 0x3fb8aa3b03037820 */ /* 0x000fcc0000410000 */
[----:B------:R-:W0:Y:S02]  /*70d0*/  MUFU.EX2 R3, R3 ;  /* 0x0000000300037308 */ /* 0x000e240000000800 */
.L_x_1154:
[----:B------:R-:W-:Y:S05]  /*70e0*/  BSYNC B1 ;  /* 0x0000000000017941 */ /* 0x000fea0003800000 */
.L_x_1152:
        /* <DEDUP_REMOVED lines=8> */
.L_x_1156:
[----:B0-----:R-:W1:Y:S02]  /*7170*/  LDS R3, [R0+0x200] ;  /* 0x0002000000037984 */ /* 0x001e640000000800 */
[----:B-1----:R-:W-:-:S04]  /*7180*/  FADD.FTZ R3, -R20, R3 ;  /* 0x0000000314037221 */ /* 0x002fc80000010100 */
[----:B------:R-:W-:-:S06]  /*7190*/  FMUL.FTZ R3, R3, 1.4426950216293334961 ;  /* 0x3fb8aa3b03037820 */ /* 0x000fcc0000410000 */
[----:B------:R-:W0:Y:S02]  /*71a0*/  MUFU.EX2 R3, R3 ;  /* 0x0000000300037308 */ /* 0x000e240000000800 */
.L_x_1157:
[----:B------:R-:W-:Y:S05]  /*71b0*/  BSYNC B1 ;  /* 0x0000000000017941 */ /* 0x000fea0003800000 */
.L_x_1155:
[----:B------:R-:W-:Y:S01]  /*71c0*/  IADD3 R10, R10, 0x200, RZ ;  /* 0x000002000a0a7810 */ /* 0x000fe20007ffe0ff */
[----:B0-----:R0:W-:Y:S01]  /*71d0*/  STS [R0+0x200], R3 ;  /* 0x0002000300007388 */ /* 0x0011e20000000800 */
[----:B------:R-:W-:Y:S01]  /*71e0*/  IADD3 R6, P4, R6, 0x200, RZ ;  /* 0x0000020006067810 */ /* 0x000fe20007f9e0ff */
[----:B------:R-:W-:Y:S01]  /*71f0*/  FADD.FTZ R11, R12, R3 ;  /* 0x000000030c0b7221 */ /* 0x000fe20000010000 */
[----:B------:R-:W-:-:S03]  /*7200*/  ISETP.GE.AND P3, PT, R10, R17, PT ;  /* 0x000000110a00720c */ /* 0x000fc60003f66270 */
[----:B------:R-:W-:Y:S02]  /*7210*/  IMAD.X R7, RZ, RZ, R7, P4 ;  /* 0x000000ffff077224 */ /* 0x000fe400020e0607 */
[----:B0-----:R-:W-:-:S08]  /*7220*/  VIADD R0, R0, 0x800 ;  /* 0x0000080000007836 */ /* 0x001fd00000000000 */
[----:B------:R-:W-:Y:S05]  /*7230*/  @!P3 BRA `(.L_x_1158) ;  /* 0xfffffffc0018b947 */ /* 0x000fea000383ffff */
.L_x_1139:
[----:B------:R-:W-:Y:S05]  /*7240*/  BSYNC B0 ;  /* 0x0000000000007941 */ /* 0x000fea0003800000 */
.L_x_1138:
[----:B------:R-:W2:Y:S01]  /*7250*/  SHFL.BFLY PT, R0, R11, 0x10, 0x1f ;  /* 0x0e001f000b007f89 */ /* 0x000ea200000e0000 */
[----:B------:R-:W-:Y:S01]  /*7260*/  LOP3.LUT P0, R12, R18, 0x1f, RZ, 0xc0, !PT ;  /* 0x0000001f120c7812 */ /* 0x000fe2000780c0ff */
[----:B------:R-:W-:-:S03]  /*7270*/  ULDC.U8 UR4, c[0x0][0x31c] ;  /* 0x0000c70000047ab9 */ /* 0x000fc60000000000 */
[----:B------:R-:W-:-:S09]  /*7280*/  ISETP.GT.U32.AND P3, PT, R12, 0x3, PT ;  /* 0x000000030c00780c */ /* 0x000fd20003f64070 */
[----:B------:R-:W4:Y:S04]  /*7290*/  @!P0 S2R R14, SR_CgaCtaId ;  /* 0x00000000000e8919 */ /* 0x000f280000008800 */
[----:B-1----:R-:W1:Y:S01]  /*72a0*/  @!P3 S2R R20, SR_CgaCtaId ;  /* 0x000000000014b919 */ /* 0x002e620000008800 */
[----:B--2---:R-:W-:Y:S01]  /*72b0*/  FADD.FTZ R0, R0, R11 ;  /* 0x0000000b00007221 */ /* 0x004fe20000010000 */
[----:B------:R-:W-:-:S04]  /*72c0*/  @!P0 MOV R11, 0x400 ;  /* 0x00000400000b8802 */ /* 0x000fc80000000f00 */
[----:B------:R-:W2:Y:S02]  /*72d0*/  SHFL.BFLY PT, R3, R0, 0x8, 0x1f ;  /* 0x0d001f0000037f89 */ /* 0x000ea400000e0000 */
[----:B--2---:R-:W-:Y:S01]  /*72e0*/  FADD.FTZ R3, R0, R3 ;  /* 0x0000000300037221 */ /* 0x004fe20000010000 */
[----:B------:R-:W-:-:S04]  /*72f0*/  @!P0 SHF.R.U32.HI R0, RZ, 0x3, R18 ;  /* 0x00000003ff008819 */ /* 0x000fc80000011612 */
[----:B0-----:R-:W0:Y:S01]  /*7300*/  SHFL.BFLY PT, R6, R3, 0x4, 0x1f ;  /* 0x0c801f0003067f89 */ /* 0x001e2200000e0000 */
[----:B------:R-:W-:Y:S01]  /*7310*/  @!P0 LOP3.LUT R0, R0, 0x1ffffffc, RZ, 0xc0, !PT ;  /* 0x1ffffffc00008812 */ /* 0x000fe200078ec0ff */
[----:B0-----:R-:W-:Y:S01]  /*7320*/  FADD.FTZ R6, R3, R6 ;  /* 0x0000000603067221 */ /* 0x001fe20000010000 */
[----:B----4-:R-:W-:Y:S02]  /*7330*/  @!P0 LEA R3, R14, R11, 0x18 ;  /* 0x0000000b0e038211 */ /* 0x010fe400078ec0ff */
[----:B------:R-:W-:Y:S02]  /*7340*/  @!P3 MOV R11, 0x400 ;  /* 0x00000400000bb802 */ /* 0x000fe40000000f00 */
[----:B------:R-:W0:Y:S01]  /*7350*/  SHFL.BFLY PT, R7, R6, 0x2, 0x1f ;  /* 0x0c401f0006077f89 */ /* 0x000e2200000e0000 */
[----:B------:R-:W-:Y:S02]  /*7360*/  @!P0 IADD3 R3, R3, R0, RZ ;  /* 0x0000000003038210 */ /* 0x000fe40007ffe0ff */
        /* <DEDUP_REMOVED lines=22> */
[----:B------:R-:W4:Y:S01]  /*74d0*/  LDC R7, c[0x0][0x284] ;  /* 0x0000a100ff077b82 */ /* 0x000f220000000800 */
[----:B--2---:R-:W-:-:S04]  /*74e0*/  IMAD R0, R3, R0, R6 ;  /* 0x0000000003007224 */ /* 0x004fc800078e0206 */
[----:B----4-:R-:W-:-:S05]  /*74f0*/  IMAD R6, R0, R7, RZ ;  /* 0x0000000700067224 */ /* 0x010fca00078e02ff */
[----:B------:R-:W-:-:S07]  /*7500*/  SHF.R.S32.HI R7, RZ, 0x1f, R6 ;  /* 0x0000001fff077819 */ /* 0x000fce0000011406 */
.L_x_1159:
        /* <DEDUP_REMOVED lines=9> */
[----:B------:R-:W-:Y:S01]  /*75a0*/  IADD3 R15, P3, R13, R6, RZ ;  /* 0x000000060d0f7210 */ /* 0x000fe20007f7e0ff */
[----:B------:R-:W-:Y:S01]  /*75b0*/  ULDC.64 UR6, c[0x0][0x310] ;  /* 0x0000c40000067ab9 */ /* 0x000fe20000000a00 */
[----:B------:R-:W-:Y:S01]  /*75c0*/  IMAD.MOV.U32 R0, RZ, RZ, R3 ;  /* 0x000000ffff007224 */ /* 0x000fe200078e0003 */
[----:B------:R-:W-:Y:S02]  /*75d0*/  LEA R3, R18, R5, 0x2 ;  /* 0x0000000512037211 */ /* 0x000fe400078e10ff */
[----:B------:R-:W-:Y:S02]  /*75e0*/  LEA R12, P4, R15, UR6, 0x2 ;  /* 0x000000060f0c7c11 */ /* 0x000fe4000f8810ff */
[----:B------:R-:W-:-:S04]  /*75f0*/  LEA.HI.X.SX32 R10, R13, R7, 0x1, P3 ;  /* 0x000000070d0a7211 */ /* 0x000fc800018f0eff */
[----:B------:R-:W-:-:S07]  /*7600*/  LEA.HI.X R15, R15, UR7, R10, 0x2, P4 ;  /* 0x000000070f0f7c11 */ /* 0x000fce000a0f140a */
.L_x_1164:
[----:B--2---:R-:W0:Y:S01]  /*7610*/  LDS R10, [R3] ;  /* 0x00000000030a7984 */ /* 0x004e220000000800 */
[----:B------:R-:W-:Y:S01]  /*7620*/  @P0 IMAD.MOV.U32 R11, RZ, RZ, R15 ;  /* 0x000000ffff0b0224 */ /* 0x000fe200078e000f */
[----:B------:R-:W-:Y:S01]  /*7630*/  IADD3 R0, R0, -0x1, RZ ;  /* 0xffffffff00007810 */ /* 0x000fe20007ffe0ff */
[----:B------:R-:W-:-:S03]  /*7640*/  VIADD R13, R13, 0x80 ;  /* 0x000000800d0d7836 */ /* 0x000fc60000000000 */
[----:B------:R-:W-:Y:S01]  /*7650*/  ISETP.NE.AND P4, PT, R0, RZ, PT ;  /* 0x000000ff0000720c */ /* 0x000fe20003f85270 */
[----:B01----:R-:W-:Y:S01]  /*7660*/  FMUL.FTZ R14, R10, R21 ;  /* 0x000000150a0e7220 */ /* 0x003fe20000410000 */
[----:B------:R-:W-:Y:S01]  /*7670*/  @P0 IMAD.MOV.U32 R10, RZ, RZ, R12 ;  /* 0x000000ffff0a0224 */ /* 0x000fe200078e000c */
[----:B------:R-:W-:-:S03]  /*7680*/  IADD3 R12, P3, R12, 0x200, RZ ;  /* 0x000002000c0c7810 */ /* 0x000fc60007f7e0ff */
[----:B------:R0:W-:Y:S02]  /*7690*/  STS [R3], R14 ;  /* 0x0000000e03007388 */ /* 0x0001e40000000800 */
[----:B------:R-:W-:Y:S02]  /*76a0*/  IMAD.X R15, RZ, RZ, R15, P3 ;  /* 0x000000ffff0f7224 */ /* 0x000fe400018e060f */
[----:B------:R2:W-:Y:S01]  /*76b0*/  @P0 STG.E desc[UR36][R10.64], R14 ;  /* 0x0000000e0a000986 */ /* 0x0005e2000c101924 */
[----:B0-----:R-:W-:Y:S02]  /*76c0*/  IADD3 R3, R3, 0x200, RZ ;  /* 0x0000020003037810 */ /* 0x001fe40007ffe0ff */
[----:B------:R-:W-:Y:S05]  /*76d0*/  @P4 BRA `(.L_x_1164) ;  /* 0xfffffffc00cc4947 */ /* 0x000fea000383ffff */
.L_x_1163:
[----:B------:R-:W-:Y:S05]  /*76e0*/  BSYNC B1 ;  /* 0x0000000000017941 */ /* 0x000fea0003800000 */
.L_x_1162:
[----:B------:R-:W-:Y:S05]  /*76f0*/  @!P1 BRA `(.L_x_1161) ;  /* 0x0000000000889947 */ /* 0x000fea0003800000 */
[----:B------:R-:W-:Y:S01]  /*7700*/  IMAD.SHL.U32 R0, R4, 0x4, RZ ;  /* 0x0000000404007824 */ /* 0x000fe200078e00ff */
[C---:B------:R-:W-:Y:S01]  /*7710*/  IADD3 R15, P0, R13.reuse, R6, RZ ;  /* 0x000000060d0f7210 */ /* 0x040fe20007f1e0ff */
[----:B------:R-:W-:Y:S01]  /*7720*/  ULDC.64 UR6, c[0x0][0x310] ;  /* 0x0000c40000067ab9 */ /* 0x000fe20000000a00 */
[----:B------:R-:W-:Y:S01]  /*7730*/  ISETP.NE.AND P3, PT, RZ, UR4, PT ;  /* 0x00000004ff007c0c */ /* 0x000fe2000bf65270 */
[----:B------:R-:W-:Y:S01]  /*7740*/  IMAD R0, R13, 0x4, -R0 ;  /* 0x000000040d007824 */ /* 0x000fe200078e0a00 */
[----:B------:R-:W-:Y:S02]  /*7750*/  LEA R12, P1, R15, UR6, 0x2 ;  /* 0x000000060f0c7c11 */ /* 0x000fe4000f8210ff */
[----:B------:R-:W-:Y:S02]  /*7760*/  LEA.HI.X.SX32 R6, R13, R7, 0x1, P0 ;  /* 0x000000070d067211 */ /* 0x000fe400000f0eff */
[----:B------:R-:W-:Y:S02]  /*7770*/  IADD3 R0, R5, R0, RZ ;  /* 0x0000000005007210 */ /* 0x000fe40007ffe0ff */
[----:B------:R-:W-:-:S07]  /*7780*/  LEA.HI.X R15, R15, UR7, R6, 0x2, P1 ;  /* 0x000000070f0f7c11 */ /* 0x000fce00088f1406 */
.L_x_1165:
[----:B------:R-:W1:Y:S01]  /*7790*/  LDS R6, [R0+0x600] ;  /* 0x0006000000067984 */ /* 0x000e620000000800 */
[----:B------:R-:W-:Y:S01]  /*77a0*/  IMAD.MOV.U32 R7, RZ, RZ, R15 ;  /* 0x000000ffff077224 */ /* 0x000fe200078e000f */
[----:B------:R-:W-:Y:S02]  /*77b0*/  IADD3 R13, R13, 0x200, RZ ;  /* 0x000002000d0d7810 */ /* 0x000fe40007ffe0ff */
[----:B------:R-:W4:Y:S02]  /*77c0*/  LDS R3, [R0] ;  /* 0x0000000000037984 */ /* 0x000f240000000800 */
[----:B------:R-:W-:Y:S02]  /*77d0*/  ISETP.GE.AND P0, PT, R13, R17, PT ;  /* 0x000000110d00720c */ /* 0x000fe40003f06270 */
[----:B--2---:R-:W2:Y:S04]  /*77e0*/  LDS R10, [R0+0x200] ;  /* 0x00020000000a7984 */ /* 0x004ea80000000800 */
[----:B------:R-:W5:Y:S01]  /*77f0*/  LDS R11, [R0+0x400] ;  /* 0x00040000000b7984 */ /* 0x000f620000000800 */
[----:B-1----:R-:W-:Y:S01]  /*7800*/  FMUL.FTZ R31, R6, R21 ;  /* 0x00000015061f7220 */ /* 0x002fe20000410000 */
[----:B------:R-:W-:-:S02]  /*7810*/  IMAD.MOV.U32 R6, RZ, RZ, R12 ;  /* 0x000000ffff067224 */ /* 0x000fc400078e000c */
[-C--:B----4-:R-:W-:Y:S01]  /*7820*/  FMUL.FTZ R27, R3, R21.reuse ;  /* 0x00000015031b7220 */ /* 0x090fe20000410000 */
[----:B------:R-:W-:Y:S02]  /*7830*/  VIADD R3, R0, 0x800 ;  /* 0x0000080000037836 */ /* 0x000fe40000000000 */
[----:B------:R-:W-:Y:S01]  /*7840*/  @P3 STG.E desc[UR36][R6.64+0x600], R31 ;  /* 0x0006001f06003986 */ /* 0x000fe2000c101924 */
[----:B------:R-:W-:Y:S01]  /*7850*/  IADD3 R12, P1, R6, 0x800, RZ ;  /* 0x00000800060c7810 */ /* 0x000fe20007f3e0ff */
[-C--:B--2---:R-:W-:Y:S02]  /*7860*/  FMUL.FTZ R29, R10, R21.reuse ;  /* 0x000000150a1d7220 */ /* 0x084fe40000410000 */
[----:B------:R-:W-:Y:S01]  /*7870*/  @P3 STG.E desc[UR36][R6.64], R27 ;  /* 0x0000001b06003986 */ /* 0x000fe2000c101924 */
[----:B-----5:R-:W-:Y:S01]  /*7880*/  FMUL.FTZ R11, R11, R21 ;  /* 0x000000150b0b7220 */ /* 0x020fe20000410000 */
[----:B------:R-:W-:Y:S02]  /*7890*/  IMAD.X R15, RZ, RZ, R7, P1 ;  /* 0x000000ffff0f7224 */ /* 0x000fe400008e0607 */
[----:B------:R-:W-:Y:S04]  /*78a0*/  @P3 STG.E desc[UR36][R6.64+0x200], R29 ;  /* 0x0002001d06003986 */ /* 0x000fe8000c101924 */
[----:B------:R-:W-:Y:S04]  /*78b0*/  @P3 STG.E desc[UR36][R6.64+0x400], R11 ;  /* 0x0004000b06003986 */ /* 0x000fe8000c101924 */
[----:B------:R-:W-:Y:S04]  /*78c0*/  STS [R0+0x600], R31 ;  /* 0x0006001f00007388 */ /* 0x000fe80000000800 */
[----:B------:R-:W-:Y:S04]  /*78d0*/  STS [R0], R27 ;  /* 0x0000001b00007388 */ /* 0x000fe80000000800 */
[----:B------:R-:W-:Y:S04]  /*78e0*/  STS [R0+0x200], R29 ;  /* 0x0002001d00007388 */ /* 0x000fe80000000800 */
[----:B------:R1:W-:Y:S02]  /*78f0*/  STS [R0+0x400], R11 ;  /* 0x0004000b00007388 */ /* 0x0003e40000000800 */
[----:B-1----:R-:W-:Y:S01]  /*7900*/  MOV R0, R3 ;  /* 0x0000000300007202 */ /* 0x002fe20000000f00 */
[----:B------:R-:W-:Y:S06]  /*7910*/  @!P0 BRA `(.L_x_1165) ;  /* 0xfffffffc009c8947 */ /* 0x000fec000383ffff */
.L_x_1161:
[----:B------:R-:W-:Y:S05]  /*7920*/  BSYNC B0 ;  /* 0x0000000000007941 */ /* 0x000fea0003800000 */
.L_x_1160:
[----:B------:R-:W-:Y:S01]  /*7930*/  SHF.R.S32.HI R0, RZ, 0x1f, R23 ;  /* 0x0000001fff007819 */ /* 0x000fe20000011417 */
[----:B------:R-:W4:Y:S01]  /*7940*/  S2UR UR5, SR_CgaCtaId ;  /* 0x00000000000579c3 */ /* 0x000f220000008800 */
[----:B------:R-:W-:Y:S01]  /*7950*/  SHF.R.S32.HI R6, RZ, 0x5, R9 ;  /* 0x00000005ff067819 */ /* 0x000fe20000011409 */
[----:B------:R-:W-:Y:S01]  /*7960*/  ULDC UR6, c[0x0][0x29c] ;  /* 0x0000a70000067ab9 */ /* 0x000fe20000000800 */
[----:B------:R-:W-:Y:S01]  /*7970*/  LEA.HI R0, R0, R23, RZ, 0x2 ;  /* 0x0000001700007211 */ /* 0x000fe200078f10ff */
[----:B------:R-:W-:Y:S01]  /*7980*/  UMOV UR4, 0x400 ;  /* 0x0000040000047882 */ /* 0x000fe20000000000 */
[----:B------:R-:W-:Y:S01]  /*7990*/  ULDC UR7, c[0x0][0x284] ;  /* 0x0000a10000077ab9 */ /* 0x000fe20000000800 */
[----:B------:R-:W-:Y:S01]  /*79a0*/  UIADD3 UR4, UR4, 0x220, URZ ;  /* 0x0000022004047890 */ /* 0x000fe2000fffe03f */
[----:B------:R-:W-:Y:S01]  /*79b0*/  LOP3.LUT R0, R0, 0xfffffffc, RZ, 0xc0, !PT ;  /* 0xfffffffc00007812 */ /* 0x000fe200078ec0ff */
[----:B------:R-:W-:Y:S01]  /*79c0*/  BSSY B0, `(.L_x_1166) ;  /* 0x000001b000007945 */ /* 0x000fe20003800000 */
[----:B------:R-:W-:Y:S01]  /*79d0*/  MOV R57, UR7 ;  /* 0x0000000700397c02 */ /* 0x000fe20008000f00 */
[----:B------:R-:W-:Y:S01]  /*79e0*/  IMAD.MOV.U32 R15, RZ, RZ, RZ ;  /* 0x000000ffff0f7224 */ /* 0x000fe200078e00ff */
[----:B--2---:R-:W-:Y:S01]  /*79f0*/  CS2R R10, SRZ ;  /* 0x00000000000a7805 */ /* 0x004fe2000001ff00 */
[----:B------:R-:W-:-:S05]  /*7a00*/  IMAD.IADD R3, R23, 0x1, -R0 ;  /* 0x0000000117037824 */ /* 0x000fca00078e0a00 */
[----:B------:R-:W-:Y:S01]  /*7a10*/  ISETP.NE.AND P1, PT, R6, R3, PT ;  /* 0x000000030600720c */ /* 0x000fe20003f25270 */
[----:B------:R-:W-:-:S03]  /*7a20*/  IMAD.SHL.U32 R3, R30, 0x4, RZ ;  /* 0x000000041e037824 */ /* 0x000fc600078e00ff */
[----:B------:R-:W-:Y:S01]  /*7a30*/  ISETP.NE.OR P0, PT, RZ, UR6, P1 ;  /* 0x00000006ff007c0c */ /* 0x000fe20008f05670 */
[-CC-:B------:R-:W-:Y:S01]  /*7a40*/  IMAD R7, R22, R57.reuse, R3.reuse ;  /* 0x0000003916077224 */ /* 0x180fe200078e0203 */
[----:B----4-:R-:W-:Y:S01]  /*7a50*/  ULEA UR4, UR5, UR4, 0x18 ;  /* 0x0000000405047291 */ /* 0x010fe2000f8ec03f */
[----:B------:R-:W-:Y:S01]  /*7a60*/  IMAD R27, R8, R57, R3 ;  /* 0x00000039081b7224 */ /* 0x000fe200078e0203 */
[----:B------:R-:W-:Y:S02]  /*7a70*/  CS2R R8, SRZ ;  /* 0x0000000000087805 */ /* 0x000fe4000001ff00 */
[----:B------:R-:W-:Y:S02]  /*7a80*/  SHF.R.S32.HI R20, RZ, 0x1f, R7 ;  /* 0x0000001fff147819 */ /* 0x000fe40000011407 */
[----:B------:R-:W-:Y:S02]  /*7a90*/  LEA R30, R30, UR4, 0x4 ;  /* 0x000000041e1e7c11 */ /* 0x000fe4000f8e20ff */
[----:B------:R-:W-:-:S03]  /*7aa0*/  SHF.R.S32.HI R31, RZ, 0x1f, R27 ;  /* 0x0000001fff1f7819 */ /* 0x000fc6000001141b */
[----:B------:R-:W-:Y:S05]  /*7ab0*/  @P0 BRA `(.L_x_1167) ;  /* 0x00000000002c0947 */ /* 0x000fea0003800000 */
[----:B------:R-:W-:Y:S01]  /*7ac0*/  ULDC.64 UR4, c[0x0][0x240] ;  /* 0x0000900000047ab9 */ /* 0x000fe20000000a00 */
[----:B------:R-:W-:Y:S02]  /*7ad0*/  CS2R R10, SRZ ;  /* 0x00000000000a7805 */ /* 0x000fe4000001ff00 */
[----:B------:R-:W-:Y:S02]  /*7ae0*/  ISETP.NE.U32.AND P0, PT, RZ, UR4, PT ;  /* 0x00000004ff007c0c */ /* 0x000fe4000bf05070 */
[----:B------:R-:W-:Y:S02]  /*7af0*/  CS2R R8, SRZ ;  /* 0x0000000000087805 */ /* 0x000fe4000001ff00 */
[----:B------:R-:W-:-:S13]  /*7b00*/  ISETP.NE.AND.EX P0, PT, RZ, UR5, PT, P0 ;  /* 0x00000005ff007c0c */ /* 0x000fda000bf05300 */
[----:B------:R-:W-:Y:S05]  /*7b10*/  @!P0 BRA `(.L_x_1168) ;  /* 0x0000000000108947 */ /* 0x000fea0003800000 */
[----:B------:R-:W2:Y:S01]  /*7b20*/  LDC.64 R8, c[0x0][0x240] ;  /* 0x00009000ff087b82 */ /* 0x000ea20000000a00 */
[----:B------:R-:W-:-:S04]  /*7b30*/  IMAD R11, R19, 0x80, R3 ;  /* 0x00000080130b7824 */ /* 0x000fc800078e0203 */
[----:B--2---:R-:W-:-:S06]  /*7b40*/  IMAD.WIDE R8, R11, 0x4, R8 ;  /* 0x000000040b087825 */ /* 0x004fcc00078e0208 */
[----:B------:R-:W5:Y:S02]  /*7b50*/  LDG.E.128 R8, desc[UR36][R8.64] ;  /* 0x0000002408087981 */ /* 0x000f64000c1e1d00 */
.L_x_1168:
[----:B-----5:R2:W-:Y:S02]  /*7b60*/  STS.128 [R30], R8 ;  /* 0x000000081e007388 */ /* 0x0205e40000000c00 */
.L_x_1167:
[----:B------:R-:W-:Y:S05]  /*7b70*/  BSYNC B0 ;  /* 0x0000000000007941 */ /* 0x000fea0003800000 */
.L_x_1166:
[----:B------:R-:W-:Y:S01]  /*7b80*/  IADD3 R32, R6, R4, RZ ;  /* 0x0000000406207210 */ /* 0x000fe20007ffe0ff */
[----:B------:R-:W-:Y:S01]  /*7b90*/  ULDC.64 UR4, c[0x0][0x250] ;  /* 0x0000940000047ab9 */ /* 0x000fe20000000a00 */
[----:B------:R-:W-:Y:S01]  /*7ba0*/  VIMNMX R33, R23, R57, PT ;  /* 0x0000003917217248 */ /* 0x000fe20003fe0100 */
[----:B------:R-:W-:Y:S01]  /*7bb0*/  IMAD.U32 R24, RZ, RZ, UR4 ;  /* 0x00000004ff187e24 */ /* 0x000fe2000f8e00ff */
[----:B-1----:R-:W-:Y:S01]  /*7bc0*/  MOV R21, UR5 ;  /* 0x0000000500157c02 */ /* 0x002fe20008000f00 */
[----:B------:R-:W-:Y:S01]  /*7bd0*/  IMAD.SHL.U32 R0, R32, 0x80, RZ ;  /* 0x0000008020007824 */ /* 0x000fe200078e00ff */
[----:B------:R-:W-:Y:S01]  /*7be0*/  ULDC UR7, c[0x0][0x288] ;  /* 0x0000a20000077ab9 */ /* 0x000fe20000000800 */
[----:B------:R-:W-:Y:S01]  /*7bf0*/  ULDC UR10, c[0x0][0x284] ;  /* 0x0000a100000a7ab9 */ /* 0x000fe20000000800 */
[----:B------:R-:W-:Y:S01]  /*7c00*/  ULDC.64 UR8, c[0x0][0x258] ;  /* 0x0000960000087ab9 */ /* 0x000fe20000000a00 */
[----:B------:R-:W-:Y:S01]  /*7c10*/  ULDC.64 UR12, c[0x0][0x250] ;  /* 0x00009400000c7ab9 */ /* 0x000fe20000000a00 */
[----:B------:R-:W-:Y:S01]  /*7c20*/  BAR.SYNC.DEFER_BLOCKING 0x0 ;  /* 0x0000000000007b1d */ /* 0x000fe20000010000 */
[----:B------:R-:W-:Y:S01]  /*7c30*/  IADD3 R12, P0, R7, R0, RZ ;  /* 0x00000000070c7210 */ /* 0x000fe20007f1e0ff */
[----:B------:R-:W-:-:S02]  /*7c40*/  IMAD R42, R6, 0x4, R5 ;  /* 0x00000004062a7824 */ /* 0x000fc400078e0205 */
[----:B0-----:R-:W-:Y:S01]  /*7c50*/  IMAD.MOV.U32 R14, RZ, RZ, RZ ;  /* 0x000000ffff0e7224 */ /* 0x001fe200078e00ff */
[----:B------:R-:W-:Y:S01]  /*7c60*/  LEA.HI.X.SX32 R0, R0, R20, 0x1, P0 ;  /* 0x0000001400007211 */ /* 0x000fe200000f0eff */
[----:B------:R-:W-:Y:S01]  /*7c70*/  BSSY B0, `(.L_x_1169) ;  /* 0x0000088000007945 */ /* 0x000fe20003800000 */
[----:B------:R-:W-:-:S04]  /*7c80*/  LEA R28, P0, R12, R24, 0x2 ;  /* 0x000000180c1c7211 */ /* 0x000fc800078010ff */
[----:B------:R-:W-:Y:S02]  /*7c90*/  LEA.HI.X R29, R12, R21, R0, 0x2, P0 ;  /* 0x000000150c1d7211 */ /* 0x000fe400000f1400 */
[----:B------:R-:W-:Y:S02]  /*7ca0*/  CS2R R12, SRZ ;  /* 0x00000000000c7805 */ /* 0x000fe4000001ff00 */
[----:B------:R-:W-:-:S13]  /*7cb0*/  ISETP.GE.AND P0, PT, R32, R33, PT ;  /* 0x000000212000720c */ /* 0x000fda0003f06270 */
[----:B------:R-:W-:Y:S05]  /*7cc0*/  @P0 BRA `(.L_x_1170) ;  /* 0x0000000800080947 */ /* 0x000fea0003800000 */
[----:B------:R-:W0:Y:S01]  /*7cd0*/  LDC R35, c[0x0][0x288] ;  /* 0x0000a200ff237b82 */ /* 0x000e220000000800 */
[----:B------:R-:W-:Y:S01]  /*7ce0*/  LOP3.LUT R0, RZ, R57, RZ, 0x33, !PT ;  /* 0x00000039ff007212 */ /* 0x000fe200078e33ff */
[----:B------:R-:W-:Y:S01]  /*7cf0*/  BSSY B1, `(.L_x_1171) ;  /* 0x0000033000017945 */ /* 0x000fe20003800000 */
[----:B------:R-:W-:-:S04]  /*7d00*/  IADD3 R15, -R17, RZ, RZ ;  /* 0x000000ff110f7210 */ /* 0x000fc80007ffe1ff */
[----:B------:R-:W-:Y:S01]  /*7d10*/  VIMNMX R15, R0, R15, !PT ;  /* 0x0000000f000f7248 */ /* 0x000fe20007fe0100 */
[----:B------:R-:W1:Y:S01]  /*7d20*/  LDC.64 R12, c[0x0][0x2e8] ;  /* 0x0000ba00ff0c7b82 */ /* 0x000e620000000a00 */
[----:B------:R-:W-:-:S05]  /*7d30*/  IADD3 R0, -R4, -0x2, -R6 ;  /* 0xfffffffe04007810 */ /* 0x000fca0007ffe906 */
[----:B------:R-:W-:Y:S01]  /*7d40*/  IMAD.IADD R34, R0, 0x1, -R15 ;  /* 0x0000000100227824 */ /* 0x000fe200078e0a0f */
[----:B------:R-:W-:-:S04]  /*7d50*/  MOV R0, R32 ;  /* 0x0000002000007202 */ /* 0x000fc80000000f00 */
[----:B------:R-:W-:Y:S01]  /*7d60*/  LOP3.LUT P0, RZ, R34, 0x4, RZ, 0xc0, !PT ;  /* 0x0000000422ff7812 */ /* 0x000fe2000780c0ff */
[----:B0-----:R-:W-:-:S04]  /*7d70*/  IMAD R14, R16, R35, R19 ;  /* 0x00000023100e7224 */ /* 0x001fc800078e0213 */
[----:B---3--:R-:W-:Y:S01]  /*7d80*/  IMAD R37, R14, 0x80, R3 ;  /* 0x000000800e257824 */ /* 0x008fe200078e0203 */
[----:B------:R-:W-:-:S03]  /*7d90*/  CS2R R14, SRZ ;  /* 0x00000000000e7805 */ /* 0x000fc6000001ff00 */
[----:B-1----:R-:W-:Y:S01]  /*7da0*/  IMAD.WIDE R36, R37, 0x4, R12 ;  /* 0x0000000425247825 */ /* 0x002fe200078e020c */
[----:B------:R-:W-:-:S03]  /*7db0*/  CS2R R12, SRZ ;  /* 0x00000000000c7805 */ /* 0x000fc6000001ff00 */
        /* <DEDUP_REMOVED lines=15> */
[----:B------:R-:W-:Y:S02]  /*7eb0*/  LEA.HI.X R15, R15, R21, R0, 0x2, P0 ;  /* 0x000000150f0f7211 */ /* 0x000fe400000f1400 */
[----:B------:R0:W1:Y:S04]  /*7ec0*/  LDS R0, [R42] ;  /* 0x000000002a007984 */ /* 0x0000680000000800 */
[----:B------:R0:W5:Y:S01]  /*7ed0*/  LDG.E.128 R44, desc[UR36][R14.64] ;  /* 0x000000240e2c7981 */ /* 0x000162000c1e1d00 */
[----:B------:R-:W-:-:S06]  /*7ee0*/  UISETP.NE.AND UP0, UPT, UR6, URZ, UPT ;  /* 0x0000003f0600728c */ /* 0x000fcc000bf05270 */
[----:B------:R-:W-:-:S13]  /*7ef0*/  PLOP3.LUT P2, PT, PT, PT, UP0, 0x80, 0x0 ;  /* 0x000000000000781c */ /* 0x000fda0003f4f008 */
[----:B0-----:R-:W-:Y:S05]  /*7f00*/  @P2 BRA `(.L_x_1173) ;  /* 0x0000000000302947 */ /* 0x001fea0003800000 */
[----:B------:R-:W-:Y:S01]  /*7f10*/  LOP3.LUT P3, RZ, R26, 0x10, RZ, 0xc0, !PT ;  /* 0x000000101aff7812 */ /* 0x000fe2000786c0ff */
[----:B------:R-:W0:-:S12]  /*7f20*/  LDS.128 R12, [R30] ;  /* 0x000000001e0c7984 */ /* 0x000e180000000c00 */
[----:B------:R-:W3:Y:S01]  /*7f30*/  @P3 LDG.E.128 R48, desc[UR36][R36.64] ;  /* 0x0000002424303981 */ /* 0x000ee2000c1e1d00 */
[----:B0----5:R-:W-:Y:S01]  /*7f40*/  FADD.FTZ R44, R44, R12 ;  /* 0x0000000c2c2c7221 */ /* 0x021fe20000010000 */
        /* <DEDUP_REMOVED lines=8> */
.L_x_1173:
[C---:B-1---5:R-:W-:Y:S01]  /*7fd0*/  FFMA.FTZ R12, R0.reuse, R44, RZ ;  /* 0x0000002c000c7223 */ /* 0x062fe200000100ff */
[C---:B------:R-:W-:Y:S01]  /*7fe0*/  FFMA.FTZ R13, R0.reuse, R45, RZ ;  /* 0x0000002d000d7223 */ /* 0x040fe200000100ff */
[C---:B------:R-:W-:Y:S01]  /*7ff0*/  FFMA.FTZ R14, R0.reuse, R46, RZ ;  /* 0x0000002e000e7223 */ /* 0x040fe200000100ff */
[----:B------:R-:W-:Y:S01]  /*8000*/  FFMA.FTZ R15, R0, R47, RZ ;  /* 0x0000002f000f7223 */ /* 0x000fe200000100ff */
[----:B------:R-:W-:-:S07]  /*8010*/  VIADD R0, R32, 0x4 ;  /* 0x0000000420007836 */ /* 0x000fce0000000000 */
.L_x_1172:
[----:B------:R-:W-:Y:S05]  /*8020*/  BSYNC B1 ;  /* 0x0000000000017941 */ /* 0x000fea0003800000 */
.L_x_1171:
[----:B------:R-:W-:-:S13]  /*8030*/  LOP3.LUT P0, RZ, R34, 0xfffffffc, RZ, 0xc0, !PT ;  /* 0xfffffffc22ff7812 */ /* 0x000fda000780c0ff */
[----:B------:R-:W-:Y:S05]  /*8040*/  @!P0 BRA `(.L_x_1170) ;  /* 0x0000000400288947 */ /* 0x000fea0003800000 */
[----:B------:R-:W-:Y:S01]  /*8050*/  UISETP.NE.AND UP0, UPT, UR6, URZ, UPT ;  /* 0x0000003f0600728c */ /* 0x000fe2000bf05270 */
[----:B------:R-:W-:-:S05]  /*8060*/  IMAD R56, R2, R57, RZ ;  /* 0x0000003902387224 */ /* 0x000fca00078e02ff */
[----:B------:R-:W-:-:S13]  /*8070*/  PLOP3.LUT P2, PT, PT, PT, UP0, 0x80, 0x0 ;  /* 0x000000000000781c */ /* 0x000fda0003f4f008 */
.L_x_1176:
[----:B------:R-:W-:Y:S02]  /*8080*/  SHF.R.S32.HI R21, RZ, 0x1f, R0 ;  /* 0x0000001fff157819 */ /* 0x000fe40000011400 */
[----:B------:R-:W-:Y:S02]  /*8090*/  IADD3 R24, P0, R56, R0, RZ ;  /* 0x0000000038187210 */ /* 0x000fe40007f1e0ff */
[----:B------:R-:W-:Y:S02]  /*80a0*/  LOP3.LUT P4, RZ, R26, 0x10, RZ, 0xc0, !PT ;  /* 0x000000101aff7812 */ /* 0x000fe4000788c0ff */
[----:B------:R-:W-:Y:S02]  /*80b0*/  LEA.HI.X.SX32 R21, R56, R21, 0x1, P0 ;  /* 0x0000001538157211 */ /* 0x000fe400000f0eff */
[----:B------:R-:W-:-:S04]  /*80c0*/  LEA R38, P0, R24, UR8, 0x2 ;  /* 0x0000000818267c11 */ /* 0x000fc8000f8010ff */
[----:B------:R-:W-:-:S05]  /*80d0*/  LEA.HI.X R39, R24, UR9, R21, 0x2, P0 ;  /* 0x0000000918277c11 */ /* 0x000fca00080f1415 */
[----:B------:R-:W3:Y:S01]  /*80e0*/  LDG.E R21, desc[UR36][R38.64] ;  /* 0x0000002426157981 */ /* 0x000ee2000c1e1900 */
[----:B------:R-:W-:Y:S01]  /*80f0*/  MOV R57, UR10 ;  /* 0x0000000a00397c02 */ /* 0x000fe20008000f00 */
[----:B------:R-:W-:Y:S01]  /*8100*/  IMAD.SHL.U32 R35, R0, 0x80, RZ ;  /* 0x0000008000237824 */ /* 0x000fe200078e00ff */
[----:B------:R-:W-:-:S04]  /*8110*/  MOV R24, UR12 ;  /* 0x0000000c00187c02 */ /* 0x000fc80008000f00 */
[----:B0-----:R-:W-:-:S04]  /*8120*/  IADD3 R41, P3, R7, R35, RZ ;  /* 0x0000002307297210 */ /* 0x001fc80007f7e0ff */
[----:B0-----:R-:W-:Y:S02]  /*8130*/  LEA.HI.X.SX32 R44, R35, R20, 0x1, P3 ;  /* 0x00000014232c7211 */ /* 0x001fe400018f0eff */
[----:B------:R-:W-:Y:S01]  /*8140*/  LEA R40, P3, R41, R24, 0x2 ;  /* 0x0000001829287211 */ /* 0x000fe200078610ff */
[----:B---3--:R-:W-:-:S04]  /*8150*/  IMAD R21, R21, UR7, RZ ;  /* 0x0000000715157c24 */ /* 0x008fc8000f8e02ff */
[----:B------:R-:W-:-:S04]  /*8160*/  IMAD R21, R21, R57, R0 ;  /* 0x0000003915157224 */ /* 0x000fc800078e0200 */
[----:B------:R-:W-:Y:S02]  /*8170*/  IMAD.SHL.U32 R34, R21, 0x80, RZ ;  /* 0x0000008015227824 */ /* 0x000fe400078e00ff */
        /* <DEDUP_REMOVED lines=8> */
[----:B------:R-:W3:Y:S04]  /*8200*/  @P4 LDG.E.128 R52, desc[UR36][R36.64] ;  /* 0x0000002424344981 */ /* 0x000ee8000c1e1d00 */
[----:B------:R-:W1:Y:S02]  /*8210*/  LDS.128 R48, [R30] ;  /* 0x000000001e307984 */ /* 0x000e640000000c00 */
        /* <DEDUP_REMOVED lines=9> */
.L_x_1174:
[----:B------:R-:W0:Y:S02]  /*82b0*/  LDG.E R38, desc[UR36][R38.64+0x10] ;  /* 0x0000102426267981 */ /* 0x000e24000c1e1900 */
[----:B0-----:R-:W-:-:S04]  /*82c0*/  IMAD R35, R38, UR7, RZ ;  /* 0x0000000726237c24 */ /* 0x001fc8000f8e02ff */
[----:B------:R-:W-:-:S05]  /*82d0*/  IMAD R35, R35, R57, R0 ;  /* 0x0000003923237224 */ /* 0x000fca00078e0200 */
[----:B------:R-:W-:-:S04]  /*82e0*/  LEA R34, R35, 0x200, 0x7 ;  /* 0x0000020023227811 */ /* 0x000fc800078e38ff */
[----:B------:R-:W-:-:S04]  /*82f0*/  IADD3 R35, P0, R27, R34, RZ ;  /* 0x000000221b237210 */ /* 0x000fc80007f1e0ff */
[----:B------:R-:W-:Y:S02]  /*8300*/  LEA.HI.X.SX32 R48, R34, R31, 0x1, P0 ;  /* 0x0000001f22307211 */ /* 0x000fe400000f0eff */
[----:B------:R-:W-:-:S04]  /*8310*/  LEA R34, P0, R35, R24, 0x2 ;  /* 0x0000001823227211 */ /* 0x000fc800078010ff */
[----:B------:R-:W-:-:S05]  /*8320*/  LEA.HI.X R35, R35, R21, R48, 0x2, P0 ;  /* 0x0000001523237211 */ /* 0x000fca00000f1430 */
[----:B------:R0:W5:Y:S01]  /*8330*/  LDG.E.128 R52, desc[UR36][R34.64] ;  /* 0x0000002422347981 */ /* 0x000162000c1e1d00 */
[----:B------:R-:W-:-:S05]  /*8340*/  IMAD.IADD R48, R0, 0x1, -R4 ;  /* 0x0000000100307824 */ /* 0x000fca00078e0a04 */
[----:B------:R-:W-:-:S05]  /*8350*/  LEA R48, R48, R5, 0x2 ;  /* 0x0000000530307211 */ /* 0x000fca00078e10ff */
[----:B------:R-:W3:Y:S02]  /*8360*/  LDS R39, [R48] ;  /* 0x0000000030277984 */ /* 0x000ee40000000800 */
[C---:B---3-5:R-:W-:Y:S01]  /*8370*/  FFMA.FTZ R43, R39.reuse, R46, R14 ;  /* 0x0000002e272b7223 */ /* 0x068fe2000001000e */
[C---:B-1----:R-:W-:Y:S01]  /*8380*/  FFMA.FTZ R44, R39.reuse, R44, R12 ;  /* 0x0000002c272c7223 */ /* 0x042fe2000001000c */
[C---:B------:R-:W-:Y:S01]  /*8390*/  FFMA.FTZ R38, R39.reuse, R45, R13 ;  /* 0x0000002d27267223 */ /* 0x040fe2000001000d */
[----:B------:R-:W-:Y:S01]  /*83a0*/  FFMA.FTZ R46, R39, R47, R15 ;  /* 0x0000002f272e7223 */ /* 0x000fe2000001000f */
[----:B0-----:R-:W-:Y:S06]  /*83b0*/  @P2 BRA `(.L_x_1175) ;  /* 0x00000000002c2947 */ /* 0x001fec0003800000 */
[----:B------:R-:W3:Y:S04]  /*83c0*/  @P4 LDG.E.128 R12, desc[UR36][R36.64] ;  /* 0x00000024240c4981 */ /* 0x000ee8000c1e1d00 */
[----:B------:R-:W0:Y:S02]  /*83d0*/  LDS.128 R60, [R30] ;  /* 0x000000001e3c7984 */ /* 0x000e240000000c00 */
[----:B0-----:R-:W-:Y:S01]  /*83e0*/  FADD.FTZ R52, R60, R52 ;  /* 0x000000343c347221 */ /* 0x001fe20000010000 */
        /* <DEDUP_REMOVED lines=8> */
.L_x_1175:
[----:B------:R-:W1:Y:S01]  /*8470*/  LDS R15, [R48+0x10] ;  /* 0x00001000300f7984 */ /* 0x000e620000000800 */
[----:B------:R-:W-:-:S05]  /*8480*/  VIADD R0, R0, 0x8 ;  /* 0x0000000800007836 */ /* 0x000fca0000000000 */
[----:B------:R-:W-:Y:S01]  /*8490*/  ISETP.GE.AND P0, PT, R0, R33, PT ;  /* 0x000000210000720c */ /* 0x000fe20003f06270 */
[C---:B-1----:R-:W-:Y:S01]  /*84a0*/  FFMA.FTZ R12, R15.reuse, R52, R44 ;  /* 0x000000340f0c7223 */ /* 0x042fe2000001002c */
[C---:B------:R-:W-:Y:S01]  /*84b0*/  FFMA.FTZ R13, R15.reuse, R53, R38 ;  /* 0x000000350f0d7223 */ /* 0x040fe20000010026 */
[C---:B------:R-:W-:Y:S01]  /*84c0*/  FFMA.FTZ R14, R15.reuse, R54, R43 ;  /* 0x000000360f0e7223 */ /* 0x040fe2000001002b */
[----:B------:R-:W-:-:S09]  /*84d0*/  FFMA.FTZ R15, R15, R55, R46 ;  /* 0x000000370f0f7223 */ /* 0x000fd2000001002e */
[----:B------:R-:W-:Y:S05]  /*84e0*/  @!P0 BRA `(.L_x_1176) ;  /* 0xfffffff800e48947 */ /* 0x000fea000383ffff */
.L_x_1170:
[----:B------:R-:W-:Y:S05]  /*84f0*/  BSYNC B0 ;  /* 0x0000000000007941 */ /* 0x000fea0003800000 */
.L_x_1169:
[----:B------:R-:W-:Y:S01]  /*8500*/  ISETP.GE.AND P0, PT, R32, R23, PT ;  /* 0x000000172000720c */ /* 0x000fe20003f06270 */
[----:B------:R-:W-:Y:S01]  /*8510*/  ULDC UR8, c[0x0][0x29c] ;  /* 0x0000a70000087ab9 */ /* 0x000fe20000000800 */
[----:B------:R-:W-:Y:S01]  /*8520*/  ULDC UR9, c[0x0][0x288] ;  /* 0x0000a20000097ab9 */ /* 0x000fe20000000800 */
[----:B------:R-:W-:Y:S01]  /*8530*/  ULDC.64 UR6, c[0x0][0x258] ;  /* 0x0000960000067ab9 */ /* 0x000fe20000000a00 */
[----:B------:R-:W-:Y:S01]  /*8540*/  ULDC.64 UR10, c[0x0][0x250] ;  /* 0x00009400000a7ab9 */ /* 0x000fe20000000a00 */
[----:B------:R-:W-:Y:S08]  /*8550*/  BSSY B0, `(.L_x_1177) ;  /* 0x00000dd000007945 */ /* 0x000ff00003800000 */
[----:B------:R-:W-:Y:S05]  /*8560*/  @P0 BRA `(.L_x_1178) ;  /* 0x0000000c006c0947 */ /* 0x000fea0003800000 */
[----:B---3--:R-:W1:Y:S01]  /*8570*/  LDC R39, c[0x0][0x288] ;  /* 0x0000a200ff277b82 */ /* 0x008e620000000800 */
[----:B------:R-:W-:Y:S01]  /*8580*/  IADD3 R17, -R6, -0x2, R17 ;  /* 0xfffffffe06117810 */ /* 0x000fe20007ffe111 */
[----:B------:R-:W-:Y:S04]  /*8590*/  BSSY B1, `(.L_x_1179) ;  /* 0x0000048000017945 */ /* 0x000fe80003800000 */
[----:B------:R-:W-:Y:S02]  /*85a0*/  IMAD.IADD R17, R17, 0x1, -R4 ;  /* 0x0000000111117824 */ /* 0x000fe400078e0a04 */
[----:B------:R-:W3:Y:S03]  /*85b0*/  LDC.64 R34, c[0x0][0x2e8] ;  /* 0x0000ba00ff227b82 */ /* 0x000ee60000000a00 */
[----:B------:R-:W-:Y:S01]  /*85c0*/  LOP3.LUT P0, RZ, R17, 0x4, RZ, 0xc0, !PT ;  /* 0x0000000411ff7812 */ /* 0x000fe2000780c0ff */
[----:B-1----:R-:W-:-:S05]  /*85d0*/  IMAD R0, R16, R39, R19 ;  /* 0x0000002710007224 */ /* 0x002fca00078e0213 */
[----:B------:R-:W-:-:S05]  /*85e0*/  LEA R33, R0, R3, 0x7 ;  /* 0x0000000300217211 */ /* 0x000fca00078e38ff */
[----:B---3--:R-:W-:Y:S02]  /*85f0*/  IMAD.WIDE R34, R33, 0x4, R34 ;  /* 0x0000000421227825 */ /* 0x008fe400078e0222 */
[----:B------:R-:W-:Y:S05]  /*8600*/  @P0 BRA `(.L_x_1180) ;  /* 0x0000000400000947 */ /* 0x000fea0003800000 */
[----:B------:R-:W-:Y:S01]  /*8610*/  ISETP.GE.AND P0, PT, R32, R57, PT ;  /* 0x000000392000720c */ /* 0x000fe20003f06270 */
[----:B------:R-:W-:-:S12]  /*8620*/  BSSY B2, `(.L_x_1181) ;  /* 0x000003d000027945 */ /* 0x000fd80003800000 */
[----:B------:R-:W-:Y:S05]  /*8630*/  @!P0 BRA `(.L_x_1182) ;  /* 0x0000000000ec8947 */ /* 0x000fea0003800000 */
[----:B0-----:R-:W-:Y:S01]  /*8640*/  IABS R41, R57 ;  /* 0x0000003900297213 */ /* 0x001fe20000000000 */
[----:B------:R-:W-:Y:S01]  /*8650*/  ULDC.64 UR4, c[0x0][0x258] ;  /* 0x0000960000047ab9 */ /* 0x000fe20000000a00 */
[----:B------:R-:W-:Y:S02]  /*8660*/  IABS R40, R32 ;  /* 0x0000002000287213 */ /* 0x000fe40000000000 */
[----:B------:R-:W0:Y:S01]  /*8670*/  I2F.RP R38, R41 ;  /* 0x0000002900267306 */ /* 0x000e220000209400 */
[----:B------:R-:W-:Y:S02]  /*8680*/  ISETP.GE.AND P2, PT, R32, RZ, PT ;  /* 0x000000ff2000720c */ /* 0x000fe40003f46270 */
[----:B------:R-:W-:-:S05]  /*8690*/  ISETP.NE.AND P3, PT, R57, RZ, PT ;  /* 0x000000ff3900720c */ /* 0x000fca0003f65270 */
[----:B0-----:R-:W0:Y:S02]  /*86a0*/  MUFU.RCP R38, R38 ;  /* 0x0000002600267308 */ /* 0x001e240000001000 */
[----:B0-----:R-:W-:Y:S02]  /*86b0*/  VIADD R36, R38, 0xffffffe ;  /* 0x0ffffffe26247836 */ /* 0x001fe40000000000 */
[----:B------:R-:W-:-:S04]  /*86c0*/  IMAD R38, R2, R57, RZ ;  /* 0x0000003902267224 */ /* 0x000fc800078e02ff */
[----:B------:R0:W1:Y:S02]  /*86d0*/  F2I.FTZ.U32.TRUNC.NTZ R37, R36 ;  /* 0x0000002400257305 */ /* 0x000064000021f000 */
[----:B0-----:R-:W-:Y:S01]  /*86e0*/  HFMA2.MMA R36, -RZ, RZ, 0, 0 ;  /* 0x00000000ff247435 */ /* 0x001fe200000001ff */
[----:B-1----:R-:W-:-:S04]  /*86f0*/  IMAD.MOV R0, RZ, RZ, -R37 ;  /* 0x000000ffff007224 */ /* 0x002fc800078e0a25 */
[----:B------:R-:W-:-:S05]  /*8700*/  IMAD R33, R0, R41, RZ ;  /* 0x0000002900217224 */ /* 0x000fca00078e02ff */
[----:B------:R-:W-:-:S04]  /*8710*/  IMAD.HI.U32 R0, R37, R33, R36 ;  /* 0x0000002125007227 */ /* 0x000fc800078e0024 */
[----:B------:R-:W-:-:S04]  /*8720*/  IMAD.MOV.U32 R33, RZ, RZ, R40 ;  /* 0x000000ffff217224 */ /* 0x000fc800078e0028 */
[----:B------:R-:W-:-:S04]  /*8730*/  IMAD.HI.U32 R0, R0, R33, RZ ;  /* 0x0000002100007227 */ /* 0x000fc800078e00ff */
[----:B------:R-:W-:-:S04]  /*8740*/  IMAD.MOV R0, RZ, RZ, -R0 ;  /* 0x000000ffff007224 */ /* 0x000fc800078e0a00 */
[----:B------:R-:W-:-:S05]  /*8750*/  IMAD R0, R41, R0, R33 ;  /* 0x0000000029007224 */ /* 0x000fca00078e0221 */
[----:B------:R-:W-:-:S13]  /*8760*/  ISETP.GT.U32.AND P0, PT, R41, R0, PT ;  /* 0x000000002900720c */ /* 0x000fda0003f04070 */
[----:B------:R-:W-:-:S04]  /*8770*/  @!P0 IADD3 R0, R0, -R41, RZ ;  /* 0x8000002900008210 */ /* 0x000fc80007ffe0ff */
[----:B------:R-:W-:-:S13]  /*8780*/  ISETP.GT.U32.AND P0, PT, R41, R0, PT ;  /* 0x000000002900720c */ /* 0x000fda0003f04070 */
[----:B------:R-:W-:-:S04]  /*8790*/  @!P0 IMAD.IADD R0, R0, 0x1, -R41 ;  /* 0x0000000100008824 */ /* 0x000fc800078e0a29 */
        /* <DEDUP_REMOVED lines=33> */
.L_x_1183:
[C---:B-1---5:R-:W-:Y:S01]  /*89b0*/  FFMA.FTZ R12, R33.reuse, R44, R12 ;  /* 0x0000002c210c7223 */ /* 0x062fe2000001000c */
[C---:B------:R-:W-:Y:S01]  /*89c0*/  FFMA.FTZ R13, R33.reuse, R45, R13 ;  /* 0x0000002d210d7223 */ /* 0x040fe2000001000d */
[C---:B------:R-:W-:Y:S01]  /*89d0*/  FFMA.FTZ R14, R33.reuse, R46, R14 ;  /* 0x0000002e210e7223 */ /* 0x040fe2000001000e */
[----:B------:R-:W-:-:S07]  /*89e0*/  FFMA.FTZ R15, R33, R47, R15 ;  /* 0x0000002f210f7223 */ /* 0x000fce000001000f */
.L_x_1182:
[----:B------:R-:W-:Y:S05]  /*89f0*/  BSYNC B2 ;  /* 0x0000000000027941 */ /* 0x000fea0003800000 */
.L_x_1181:
[----:B------:R-:W-:-:S07]  /*8a00*/  VIADD R32, R32, 0x4 ;  /* 0x0000000420207836 */ /* 0x000fce0000000000 */
.L_x_1180:
[----:B------:R-:W-:Y:S05]  /*8a10*/  BSYNC B1 ;  /* 0x0000000000017941 */ /* 0x000fea0003800000 */
.L_x_1179:
[----:B------:R-:W-:-:S13]  /*8a20*/  LOP3.LUT P0, RZ, R17, 0xfffffffc, RZ, 0xc0, !PT ;  /* 0xfffffffc11ff7812 */ /* 0x000fda000780c0ff */
[----:B------:R-:W-:Y:S05]  /*8a30*/  @!P0 BRA `(.L_x_1178) ;  /* 0x0000000800388947 */ /* 0x000fea0003800000 */
[----:B------:R-:W-:Y:S01]  /*8a40*/  IMAD.SHL.U32 R17, R4, 0x4, RZ ;  /* 0x0000000404117824 */ /* 0x000fe200078e00ff */
[----:B0-----:R-:W-:-:S04]  /*8a50*/  LEA R54, R32, 0x200, 0x7 ;  /* 0x0000020020367811 */ /* 0x001fc800078e38ff */
[----:B------:R-:W-:Y:S01]  /*8a60*/  LEA R0, R32, -R17, 0x2 ;  /* 0x8000001120007211 */ /* 0x000fe200078e10ff */
[----:B------:R-:W-:-:S04]  /*8a70*/  IMAD.MOV.U32 R17, RZ, RZ, RZ ;  /* 0x000000ffff117224 */ /* 0x000fc800078e00ff */
[----:B------:R-:W-:-:S07]  /*8a80*/  IMAD.IADD R52, R5, 0x1, R0 ;  /* 0x0000000105347824 */ /* 0x000fce00078e0200 */
.L_x_1190:
[----:B0-----:R-:W0:Y:S01]  /*8a90*/  LDC R55, c[0x0][0x284] ;  /* 0x0000a100ff377b82 */ /* 0x001e220000000800 */
[----:B------:R-:W-:Y:S01]  /*8aa0*/  IADD3 R0, R54, -0x200, RZ ;  /* 0xfffffe0036007810 */ /* 0x000fe20007ffe0ff */
[----:B------:R-:W-:Y:S01]  /*8ab0*/  IMAD.U32 R24, RZ, RZ, UR10 ;  /* 0x0000000aff187e24 */ /* 0x000fe2000f8e00ff */
[----:B------:R-:W-:Y:S01]  /*8ac0*/  BSSY B1, `(.L_x_1184) ;  /* 0x0000042000017945 */ /* 0x000fe20003800000 */
[----:B------:R-:W-:Y:S01]  /*8ad0*/  IMAD.U32 R21, RZ, RZ, UR11 ;  /* 0x0000000bff157e24 */ /* 0x000fe2000f8e00ff */
[----:B------:R-:W-:Y:S02]  /*8ae0*/  IADD3 R28, P0, R7, R0, RZ ;  /* 0x00000000071c7210 */ /* 0x000fe40007f1e0ff */
[----:B------:R-:W-:Y:S02]  /*8af0*/  IADD3 R53, R52, R17, RZ ;  /* 0x0000001134357210 */ /* 0x000fe40007ffe0ff */
[----:B------:R-:W-:Y:S02]  /*8b00*/  LEA.HI.X.SX32 R0, R0, R20, 0x1, P0 ;  /* 0x0000001400007211 */ /* 0x000fe400000f0eff */
[----:B------:R-:W-:-:S04]  /*8b10*/  LEA R38, P3, R28, R24, 0x2 ;  /* 0x000000181c267211 */ /* 0x000fc800078610ff */
[----:B------:R-:W-:Y:S02]  /*8b20*/  LEA.HI.X R39, R28, R21, R0, 0x2, P3 ;  /* 0x000000151c277211 */ /* 0x000fe400018f1400 */
[----:B0-----:R-:W-:-:S13]  /*8b30*/  ISETP.GE.AND P0, PT, R32, R55, PT ;  /* 0x000000372000720c */ /* 0x001fda0003f06270 */
[----:B------:R-:W-:Y:S05]  /*8b40*/  @!P0 BRA `(.L_x_1185) ;  /* 0x0000000000e48947 */ /* 0x000fea0003800000 */
[----:B------:R-:W-:Y:S02]  /*8b50*/  IABS R33, R55 ;  /* 0x0000003700217213 */ /* 0x000fe40000000000 */
[----:B------:R-:W-:Y:S02]  /*8b60*/  MOV R28, RZ ;  /* 0x000000ff001c7202 */ /* 0x000fe40000000f00 */
[----:B------:R-:W0:Y:S01]  /*8b70*/  I2F.RP R36, R33 ;  /* 0x0000002100247306 */ /* 0x000e220000209400 */
[----:B------:R-:W-:Y:S02]  /*8b80*/  ISETP.GE.AND P2, PT, R32, RZ, PT ;  /* 0x000000ff2000720c */ /* 0x000fe40003f46270 */
[----:B------:R-:W-:-:S05]  /*8b90*/  ISETP.NE.AND P3, PT, R55, RZ, PT ;  /* 0x000000ff3700720c */ /* 0x000fca0003f65270 */
[----:B0-----:R-:W0:Y:S02]  /*8ba0*/  MUFU.RCP R36, R36 ;  /* 0x0000002400247308 */ /* 0x001e240000001000 */
[----:B0-----:R-:W-:-:S06]  /*8bb0*/  VIADD R37, R36, 0xffffffe ;  /* 0x0ffffffe24257836 */ /* 0x001fcc0000000000 */
[----:B------:R-:W0:Y:S02]  /*8bc0*/  F2I.FTZ.U32.TRUNC.NTZ R29, R37 ;  /* 0x00000025001d7305 */ /* 0x000e24000021f000 */
[----:B0-----:R-:W-:-:S04]  /*8bd0*/  IMAD.MOV R0, RZ, RZ, -R29 ;  /* 0x000000ffff007224 */ /* 0x001fc800078e0a1d */
[----:B------:R-:W-:Y:S01]  /*8be0*/  IMAD R41, R0, R33, RZ ;  /* 0x0000002100297224 */ /* 0x000fe200078e02ff */
[----:B------:R-:W-:-:S03]  /*8bf0*/  IABS R0, R32 ;  /* 0x0000002000007213 */ /* 0x000fc60000000000 */
        /* <DEDUP_REMOVED lines=8> */
[----:B------:R-:W-:Y:S02]  /*8c80*/  @!P0 IMAD.IADD R0, R0, 0x1, -R33 ;  /* 0x0000000100008824 */ /* 0x000fe400078e0a21 */
[-C--:B------:R-:W-:Y:S02]  /*8c90*/  IMAD R33, R2, R55.reuse, RZ ;  /* 0x0000003702217224 */ /* 0x080fe400078e02ff */
[----:B------:R-:W-:Y:S01]  /*8ca0*/  @!P2 IMAD.MOV R0, RZ, RZ, -R0 ;  /* 0x000000ffff00a224 */ /* 0x000fe200078e0a00 */
        /* <DEDUP_REMOVED lines=31> */
.L_x_1186:
[C---:B-1---5:R-:W-:Y:S01]  /*8ea0*/  FFMA.FTZ R12, R33.reuse, R40, R12 ;  /* 0x00000028210c7223 */ /* 0x062fe2000001000c */
[C---:B------:R-:W-:Y:S01]  /*8eb0*/  FFMA.FTZ R13, R33.reuse, R41, R13 ;  /* 0x00000029210d7223 */ /* 0x040fe2000001000d */
[C---:B------:R-:W-:Y:S01]  /*8ec0*/  FFMA.FTZ R14, R33.reuse, R42, R14 ;  /* 0x0000002a210e7223 */ /* 0x040fe2000001000e */
[----:B------:R-:W-:-:S07]  /*8ed0*/  FFMA.FTZ R15, R33, R43, R15 ;  /* 0x0000002b210f7223 */ /* 0x000fce000001000f */
.L_x_1185:
[----:B------:R-:W-:Y:S05]  /*8ee0*/  BSYNC B1 ;  /* 0x0000000000017941 */ /* 0x000fea0003800000 */
.L_x_1184:
[----:B------:R-:W-:Y:S01]  /*8ef0*/  VIADD R33, R32, 0x4 ;  /* 0x0000000420217836 */ /* 0x000fe20000000000 */
[----:B------:R-:W-:Y:S04]  /*8f00*/  BSSY B1, `(.L_x_1187) ;  /* 0x000003c000017945 */ /* 0x000fe80003800000 */
[----:B------:R-:W-:-:S13]  /*8f10*/  ISETP.GE.AND P0, PT, R33, R55, PT ;  /* 0x000000372100720c */ /* 0x000fda0003f06270 */
[----:B------:R-:W-:Y:S05]  /*8f20*/  @!P0 BRA `(.L_x_1188) ;  /* 0x0000000000e48947 */ /* 0x000fea0003800000 */
[----:B------:R-:W-:Y:S01]  /*8f30*/  IABS R37, R55 ;  /* 0x0000003700257213 */ /* 0x000fe20000000000 */
[----:B------:R-:W-:Y:S01]  /*8f40*/  IMAD.MOV.U32 R28, RZ, RZ, RZ ;  /* 0x000000ffff1c7224 */ /* 0x000fe200078e00ff */
[----:B------:R-:W-:Y:S02]  /*8f50*/  ISETP.GE.AND P2, PT, R33, RZ, PT ;  /* 0x000000ff2100720c */ /* 0x000fe40003f46270 */
[----:B------:R-:W1:Y:S01]  /*8f60*/  I2F.RP R36, R37 ;  /* 0x0000002500247306 */ /* 0x000e620000209400 */
[----:B------:R-:W-:-:S07]  /*8f70*/  ISETP.NE.AND P3, PT, R55, RZ, PT ;  /* 0x000000ff3700720c */ /* 0x000fce0003f65270 */
[----:B-1----:R-:W0:Y:S02]  /*8f80*/  MUFU.RCP R36, R36 ;  /* 0x0000002400247308 */ /* 0x002e240000001000 */
[----:B0-----:R-:W-:-:S06]  /*8f90*/  VIADD R40, R36, 0xffffffe ;  /* 0x0ffffffe24287836 */ /* 0x001fcc0000000000 */
[----:B------:R-:W0:Y:S02]  /*8fa0*/  F2I.FTZ.U32.TRUNC.NTZ R29, R40 ;  /* 0x00000028001d7305 */ /* 0x000e24000021f000 */
[----:B0-----:R-:W-:-:S05]  /*8fb0*/  IADD3 R0, RZ, -R29, RZ ;  /* 0x8000001dff007210 */ /* 0x001fca0007ffe0ff */
[----:B------:R-:W-:Y:S01]  /*8fc0*/  IMAD R41, R0, R37, RZ ;  /* 0x0000002500297224 */ /* 0x000fe200078e02ff */
[----:B------:R-:W-:Y:S01]  /*8fd0*/  IABS R0, R33 ;  /* 0x0000002100007213 */ /* 0x000fe20000000000 */
[----:B------:R-:W-:Y:S02]  /*8fe0*/  IMAD R33, R2, R55, RZ ;  /* 0x0000003702217224 */ /* 0x000fe400078e02ff */
        /* <DEDUP_REMOVED lines=23> */
[----:B------:R-:W-:Y:S02]  /*9160*/  LEA.HI.X R37, R33, R21, R0, 0x2, P0 ;  /* 0x0000001521257211 */ /* 0x000fe400000f1400 */
[----:B------:R0:W1:Y:S04]  /*9170*/  LDS R33, [R53+0x10] ;  /* 0x0000100035217984 */ /* 0x0000680000000800 */
        /* <DEDUP_REMOVED lines=16> */
.L_x_1189:
[C---:B-1---5:R-:W-:Y:S01]  /*9280*/  FFMA.FTZ R12, R33.reuse, R40, R12 ;  /* 0x00000028210c7223 */ /* 0x062fe2000001000c */
[C---:B------:R-:W-:Y:S01]  /*9290*/  FFMA.FTZ R13, R33.reuse, R41, R13 ;  /* 0x00000029210d7223 */ /* 0x040fe2000001000d */
[C---:B------:R-:W-:Y:S01]  /*92a0*/  FFMA.FTZ R14, R33.reuse, R42, R14 ;  /* 0x0000002a210e7223 */ /* 0x040fe2000001000e */
[----:B------:R-:W-:-:S07]  /*92b0*/  FFMA.FTZ R15, R33, R43, R15 ;  /* 0x0000002b210f7223 */ /* 0x000fce000001000f */
.L_x_1188:
[----:B------:R-:W-:Y:S05]  /*92c0*/  BSYNC B1 ;  /* 0x0000000000017941 */ /* 0x000fea0003800000 */
.L_x_1187:
[----:B------:R-:W-:Y:S01]  /*92d0*/  VIADD R32, R32, 0x8 ;  /* 0x0000000820207836 */ /* 0x000fe20000000000 */
[----:B------:R-:W-:Y:S01]  /*92e0*/  IADD3 R17, R17, 0x20, RZ ;  /* 0x0000002011117810 */ /* 0x000fe20007ffe0ff */
[----:B------:R-:W-:-:S03]  /*92f0*/  VIADD R54, R54, 0x400 ;  /* 0x0000040036367836 */ /* 0x000fc60000000000 */
[----:B------:R-:W-:-:S13]  /*9300*/  ISETP.GE.AND P0, PT, R32, R23, PT ;  /* 0x000000172000720c */ /* 0x000fda0003f06270 */
[----:B------:R-:W-:Y:S05]  /*9310*/  @!P0 BRA `(.L_x_1190) ;  /* 0xfffffff400dc8947 */ /* 0x000fea000383ffff */
.L_x_1178:
[----:B------:R-:W-:Y:S05]  /*9320*/  BSYNC B0 ;  /* 0x0000000000007941 */ /* 0x000fea0003800000 */
.L_x_1177:
[----:B------:R-:W-:Y:S04]  /*9330*/  BSSY B0, `(.L_x_1191) ;  /* 0x000002c000007945 */ /* 0x000fe80003800000 */
[----:B------:R-:W-:Y:S05]  /*9340*/  @P1 BRA `(.L_x_1192) ;  /* 0x0000000000a81947 */ /* 0x000fea0003800000 */
[----:B------:R-:W-:-:S05]  /*9350*/  IMAD.SHL.U32 R0, R23, 0x80, RZ ;  /* 0x0000008017007824 */ /* 0x000fca00078e00ff */
[----:B------:R-:W-:-:S04]  /*9360*/  IADD3 R2, P0, R7, R0, RZ ;  /* 0x0000000007027210 */ /* 0x000fc80007f1e0ff */
[----:B------:R-:W-:Y:S02]  /*9370*/  LEA.HI.X.SX32 R0, R0, R20, 0x1, P0 ;  /* 0x0000001400007211 */ /* 0x000fe400000f0eff */
[----:B0-----:R-:W-:-:S04]  /*9380*/  LEA R28, P0, R2, R24, 0x2 ;  /* 0x00000018021c7211 */ /* 0x001fc800078010ff */
[----:B------:R-:W-:-:S06]  /*9390*/  LEA.HI.X R29, R2, R21, R0, 0x2, P0 ;  /* 0x00000015021d7211 */ /* 0x000fcc00000f1400 */
[----:B--2---:R-:W5:Y:S01]  /*93a0*/  LDG.E.128 R28, desc[UR36][R28.64] ;  /* 0x000000241c1c7981 */ /* 0x004f62000c1e1d00 */
[----:B------:R-:W-:Y:S04]  /*93b0*/  BSSY B1, `(.L_x_1193) ;  /* 0x0000017000017945 */ /* 0x000fe80003800000 */
[----:B------:R-:W-:Y:S05]  /*93c0*/  @P2 BRA `(.L_x_1194) ;  /* 0x0000000000542947 */ /* 0x000fea0003800000 */
[----:B------:R-:W-:-:S13]  /*93d0*/  LOP3.LUT P3, RZ, R26, 0x10, RZ, 0xc0, !PT ;  /* 0x000000101aff7812 */ /* 0x000fda000786c0ff */
[----:B------:R-:W0:Y:S08]  /*93e0*/  @P3 LDC R0, c[0x0][0x288] ;  /* 0x0000a200ff003b82 */ /* 0x000e300000000800 */
[----:B------:R-:W1:Y:S01]  /*93f0*/  @P3 LDC.64 R26, c[0x0][0x2e8] ;  /* 0x0000ba00ff1a3b82 */ /* 0x000e620000000a00 */
[----:B0-----:R-:W-:-:S05]  /*9400*/  @P3 IMAD R0, R16, R0, R19 ;  /* 0x0000000010003224 */ /* 0x001fca00078e0213 */
[----:B------:R-:W-:-:S05]  /*9410*/  @P3 LEA R5, R0, R3, 0x7 ;  /* 0x0000000300053211 */ /* 0x000fca00078e38ff */
[----:B-1----:R-:W-:-:S05]  /*9420*/  @P3 IMAD.WIDE R26, R5, 0x4, R26 ;  /* 0x00000004051a3825 */ /* 0x002fca00078e021a */
[----:B------:R-:W2:Y:S01]  /*9430*/  @P3 LDG.E.128 R32, desc[UR36][R26.64] ;  /* 0x000000241a203981 */ /* 0x000ea2000c1e1d00 */
[----:B------:R-:W-:Y:S02]  /*9440*/  IMAD.SHL.U32 R25, R25, 0x80, RZ ;  /* 0x0000008019197824 */ /* 0x000fe400078e00ff */
[----:B-----5:R-:W-:Y:S01]  /*9450*/  FADD.FTZ R28, R28, R8 ;  /* 0x000000081c1c7221 */ /* 0x020fe20000010000 */
[----:B------:R-:W-:Y:S01]  /*9460*/  FADD.FTZ R29, R29, R9 ;  /* 0x000000091d1d7221 */ /* 0x000fe20000010000 */
[----:B------:R-:W-:Y:S01]  /*9470*/  FADD.FTZ R30, R30, R10 ;  /* 0x0000000a1e1e7221 */ /* 0x000fe20000010000 */
[----:B------:R-:W-:Y:S01]  /*9480*/  FADD.FTZ R31, R31, R11 ;  /* 0x0000000b1f1f7221 */ /* 0x000fe20000010000 */
[----:B------:R-:W-:-:S04]  /*9490*/  IADD3 R7, P0, R7, R25, RZ ;  /* 0x0000001907077210 */ /* 0x000fc80007f1e0ff */
[----:B------:R-:W-:Y:S02]  /*94a0*/  LEA.HI.X.SX32 R20, R25, R20, 0x1, P0 ;  /* 0x0000001419147211 */ /* 0x000fe400000f0eff */
[----:B------:R-:W-:-:S04]  /*94b0*/  LEA R24, P0, R7, R24, 0x2 ;  /* 0x0000001807187211 */ /* 0x000fc800078010ff */
[----:B------:R-:W-:Y:S01]  /*94c0*/  LEA.HI.X R25, R7, R21, R20, 0x2, P0 ;  /* 0x0000001507197211 */ /* 0x000fe200000f1414 */
[----:B--2---:R-:W-:Y:S01]  /*94d0*/  @P3 FMUL.FTZ R28, R28, R32 ;  /* 0x000000201c1c3220 */ /* 0x004fe20000410000 */
[----:B------:R-:W-:Y:S01]  /*94e0*/  @P3 FMUL.FTZ R29, R29, R33 ;  /* 0x000000211d1d3220 */ /* 0x000fe20000410000 */
[----:B------:R-:W-:Y:S01]  /*94f0*/  @P3 FMUL.FTZ R30, R30, R34 ;  /* 0x000000221e1e3220 */ /* 0x000fe20000410000 */
[----:B------:R-:W-:-:S05]  /*9500*/  @P3 FMUL.FTZ R31, R31, R35 ;  /* 0x000000231f1f3220 */ /* 0x000fca0000410000 */
[----:B------:R0:W-:Y:S02]  /*9510*/  STG.E.128 desc[UR36][R24.64], R28 ;  /* 0x0000001c18007986 */ /* 0x0001e4000c101d24 */
.L_x_1194:
[----:B------:R-:W-:Y:S05]  /*9520*/  BSYNC B1 ;  /* 0x0000000000017941 */ /* 0x000fea0003800000 */
.L_x_1193:
[----:B------:R-:W1:Y:S01]  /*9530*/  S2UR UR5, SR_CgaCtaId ;  /* 0x00000000000579c3 */ /* 0x000e620000008800 */
[----:B------:R-:W-:Y:S01]  /*9540*/  UMOV UR4, 0x400 ;  /* 0x0000040000047882 */ /* 0x000fe20000000000 */
[----:B------:R-:W-:Y:S01]  /*9550*/  IMAD.IADD R4, R23, 0x1, -R4 ;  /* 0x0000000117047824 */ /* 0x000fe200078e0a04 */
[----:B------:R-:W-:-:S04]  /*9560*/  UIADD3 UR4, UR4, 0x420, URZ ;  /* 0x0000042004047890 */ /* 0x000fc8000fffe03f */
[----:B-1----:R-:W-:-:S06]  /*9570*/  ULEA UR4, UR5, UR4, 0x18 ;  /* 0x0000000405047291 */ /* 0x002fcc000f8ec03f */
[----:B------:R-:W-:-:S05]  /*9580*/  MOV R5, UR4 ;  /* 0x0000000400057c02 */ /* 0x000fca0008000f00 */
[----:B------:R-:W-:-:S05]  /*9590*/  IMAD R4, R4, 0x4, R5 ;  /* 0x0000000404047824 */ /* 0x000fca00078e0205 */
[----:B------:R-:W1:Y:S02]  /*95a0*/  LDS R7, [R4] ;  /* 0x0000000004077984 */ /* 0x000e640000000800 */
[C---:B-1---5:R-:W-:Y:S01]  /*95b0*/  FFMA.FTZ R12, R7.reuse, R28, R12 ;  /* 0x0000001c070c7223 */ /* 0x062fe2000001000c */
[C---:B------:R-:W-:Y:S01]  /*95c0*/  FFMA.FTZ R13, R7.reuse, R29, R13 ;  /* 0x0000001d070d7223 */ /* 0x040fe2000001000d */
[C---:B------:R-:W-:Y:S01]  /*95d0*/  FFMA.FTZ R14, R7.reuse, R30, R14 ;  /* 0x0000001e070e7223 */ /* 0x040fe2000001000e */
[----:B------:R-:W-:-:S07]  /*95e0*/  FFMA.FTZ R15, R7, R31, R15 ;  /* 0x0000001f070f7223 */ /* 0x000fce000001000f */
.L_x_1192:
[----:B------:R-:W-:Y:S05]  /*95f0*/  BSYNC B0 ;  /* 0x0000000000007941 */ /* 0x000fea0003800000 */
.L_x_1191:
[----:B------:R-:W-:Y:S01]  /*9600*/  BAR.SYNC.DEFER_BLOCKING 0x0 ;  /* 0x0000000000007b1d */ /* 0x000fe20000010000 */
[----:B------:R-:W-:Y:S01]  /*9610*/  LOP3.LUT R0, R18, 0xffffffc0, RZ, 0xc0, !PT ;  /* 0xffffffc012007812 */ /* 0x000fe200078ec0ff */
[----:B------:R-:W-:Y:S01]  /*9620*/  IMAD R6, R6, 0x80, R3 ;  /* 0x0000008006067824 */ /* 0x000fe200078e0203 */
[----:B------:R-:W-:Y:S02]  /*9630*/  ISETP.GT.AND P1, PT, R18, 0x3f, PT ;  /* 0x0000003f1200780c */ /* 0x000fe40003f24270 */
[----:B------:R-:W-:Y:S02]  /*9640*/  ISETP.NE.AND P0, PT, R0, 0x40, PT ;  /* 0x000000400000780c */ /* 0x000fe40003f05270 */
[----:B------:R-:W-:Y:S02]  /*9650*/  LEA R6, R6, R5, 0x2 ;  /* 0x0000000506067211 */ /* 0x000fe400078e10ff */
[C---:B------:R-:W-:Y:S02]  /*9660*/  LOP3.LUT R0, R18.reuse, 0xffffffe0, RZ, 0xc0, !PT ;  /* 0xffffffe012007812 */ /* 0x040fe400078ec0ff */
[C---:B------:R-:W-:Y:S01]  /*9670*/  ISETP.GT.AND P2, PT, R18.reuse, 0x1f, PT ;  /* 0x0000001f1200780c */ /* 0x040fe20003f44270 */
[----:B------:R-:W-:-:S06]  /*9680*/  VIADD R18, R18, 0x1f ;  /* 0x0000001f12127836 */ /* 0x000fcc0000000000 */
[----:B------:R-:W-:Y:S01]  /*9690*/  @!P0 STS.128 [R6+-0x400], R12 ;  /* 0xfffc000c06008388 */ /* 0x000fe20000000c00 */
[----:B------:R-:W-:Y:S01]  /*96a0*/  BAR.SYNC.DEFER_BLOCKING 0x0 ;  /* 0x0000000000007b1d */ /* 0x000fe20000010000 */
[----:B------:R-:W-:-:S05]  /*96b0*/  ISETP.NE.AND P0, PT, R0, 0x20, PT ;  /* 0x000000200000780c */ /* 0x000fca0003f05270 */
[----:B--2---:R-:W1:Y:S02]  /*96c0*/  @!P1 LDS.128 R8, [R6] ;  /* 0x0000000006089984 */ /* 0x004e640000000c00 */
[----:B-1----:R-:W-:Y:S01]  /*96d0*/  @!P1 FADD.FTZ R12, R12, R8 ;  /* 0x000000080c0c9221 */ /* 0x002fe20000010000 */
[----:B------:R-:W-:Y:S01]  /*96e0*/  @!P1 FADD.FTZ R13, R13, R9 ;  /* 0x000000090d0d9221 */ /* 0x000fe20000010000 */
[----:B------:R-:W-:Y:S01]  /*96f0*/  @!P1 FADD.FTZ R14, R14, R10 ;  /* 0x0000000a0e0e9221 */ /* 0x000fe20000010000 */
[----:B------:R-:W-:Y:S01]  /*9700*/  @!P1 FADD.FTZ R15, R15, R11 ;  /* 0x0000000b0f0f9221 */ /* 0x000fe20000010000 */
[----:B------:R-:W-:Y:S01]  /*9710*/  BAR.SYNC.DEFER_BLOCKING 0x0 ;  /* 0x0000000000007b1d */ /* 0x000fe20000010000 */
[----:B------:R-:W-:-:S05]  /*9720*/  ISETP.GT.U32.AND P1, PT, R18, 0x3e, PT ;  /* 0x0000003e1200780c */ /* 0x000fca0003f24070 */
[----:B------:R1:W-:Y:S02]  /*9730*/  @!P0 STS.128 [R6+-0x200], R12 ;  /* 0xfffe000c06008388 */ /* 0x0003e40000000c00 */
[----:B------:R-:W-:Y:S06]  /*9740*/  BAR.SYNC.DEFER_BLOCKING 0x0 ;  /* 0x0000000000007b1d */ /* 0x000fec0000010000 */
[----:B------:R1:W2:Y:S02]  /*9750*/  @!P2 LDS.128 R8, [R6] ;  /* 0x000000000608a984 */ /* 0x0002a40000000c00 */
[----:B------:R-:W-:Y:S06]  /*9760*/  BAR.SYNC.DEFER_BLOCKING 0x0 ;  /* 0x0000000000007b1d */ /* 0x000fec0000010000 */
[----:B------:R-:W-:Y:S05]  /*9770*/  @P1 EXIT ;  /* 0x000000000000194d */ /* 0x000fea0003800000 */
[----:B------:R-:W4:Y:S01]  /*9780*/  LDC R0, c[0x0][0x308] ;  /* 0x0000c200ff007b82 */ /* 0x000f220000000800 */
[----:B-12---:R-:W-:Y:S01]  /*9790*/  @!P2 FADD.FTZ R12, R12, R8 ;  /* 0x000000080c0ca221 */ /* 0x006fe20000010000 */
[----:B------:R-:W-:Y:S01]  /*97a0*/  @!P2 FADD.FTZ R13, R13, R9 ;  /* 0x000000090d0da221 */ /* 0x000fe20000010000 */
[----:B------:R-:W-:Y:S01]  /*97b0*/  @!P2 FADD.FTZ R14, R14, R10 ;  /* 0x0000000a0e0ea221 */ /* 0x000fe20000010000 */
[----:B------:R-:W-:Y:S01]  /*97c0*/  @!P2 FADD.FTZ R15, R15, R11 ;  /* 0x0000000b0f0fa221 */ /* 0x000fe20000010000 */
[----:B----4-:R-:W-:-:S13]  /*97d0*/  ISETP.NE.AND P0, PT, R0, 0x2, PT ;  /* 0x000000020000780c */ /* 0x010fda0003f05270 */
[----:B------:R-:W1:Y:S01]  /*97e0*/  @P0 LDC.64 R4, c[0x0][0x210] ;  /* 0x00008400ff040b82 */ /* 0x000e620000000a00 */
[----:B------:R-:W-:-:S04]  /*97f0*/  @P0 IMAD.IADD R7, R22, 0x1, R3 ;  /* 0x0000000116070824 */ /* 0x000fc800078e0203 */
[----:B-1----:R-:W-:-:S05]  /*9800*/  @P0 IMAD.WIDE R4, R7, 0x4, R4 ;  /* 0x0000000407040825 */ /* 0x002fca00078e0204 */
[----:B------:R1:W-:Y:S01]  /*9810*/  @P0 STG.E.128 desc[UR36][R4.64], R12 ;  /* 0x0000000c04000986 */ /* 0x0003e2000c101d24 */
[----:B------:R-:W-:Y:S05]  /*9820*/  @P0 EXIT ;  /* 0x000000000000094d */ /* 0x000fea0003800000 */
[----:B-1----:R-:W1:Y:S01]  /*9830*/  LDC.64 R4, c[0x0][0x300] ;  /* 0x0000c000ff047b82 */ /* 0x002e620000000a00 */
[----:B------:R-:W-:Y:S01]  /*9840*/  IADD3 R3, R22, R3, RZ ;  /* 0x0000000316037210 */ /* 0x000fe20007ffe0ff */
[----:B------:R-:W-:Y:S01]  /*9850*/  ULDC.64 UR4, c[0x0][0x210] ;  /* 0x0000840000047ab9 */ /* 0x000fe20000000a00 */
[----:B-1----:R-:W2:Y:S02]  /*9860*/  LDG.E R4, desc[UR36][R4.64] ;  /* 0x0000002404047981 */ /* 0x002ea4000c1e1900 */
[C---:B--2---:R-:W-:Y:S01]  /*9870*/  FMUL.FTZ R12, R4.reuse, R12 ;  /* 0x0000000c040c7220 */ /* 0x044fe20000410000 */
[C---:B------:R-:W-:Y:S01]  /*9880*/  FMUL.FTZ R13, R4.reuse, R13 ;  /* 0x0000000d040d7220 */ /* 0x040fe20000410000 */
[C---:B------:R-:W-:Y:S01]  /*9890*/  FMUL.FTZ R14, R4.reuse, R14 ;  /* 0x0000000e040e7220 */ /* 0x040fe20000410000 */
[----:B------:R-:W-:-:S03]  /*98a0*/  FMUL.FTZ R15, R4, R15 ;  /* 0x0000000f040f7220 */ /* 0x000fc60000410000 */
[----:B------:R-:W1:Y:S08]  /*98b0*/  F2I.S8.NTZ R12, R12 ;  /* 0x0000000c000c7305 */ /* 0x000e700000202100 */
        /* <DEDUP_REMOVED lines=8> */
[----:B-1----:R-:W-:Y:S02]  /*9940*/  PRMT R0, R14, 0x8880, RZ ;  /* 0x000088800e007816 */ /* 0x002fe400000000ff */
[----:B------:R-:W-:Y:S02]  /*9950*/  PRMT R5, R2, 0x7604, R5 ;  /* 0x0000760402057816 */ /* 0x000fe40000000005 */
[----:B------:R-:W-:Y:S02]  /*9960*/  PRMT R0, R0, 0x7710, RZ ;  /* 0x0000771000007816 */ /* 0x000fe400000000ff */
[----:B------:R-:W-:-:S02]  /*9970*/  IADD3 R2, P0, R3, UR4, RZ ;  /* 0x0000000403027c10 */ /* 0x000fc4000ff1e0ff */
[----:B--2---:R-:W-:Y:S02]  /*9980*/  PRMT R4, R15, 0x8880, RZ ;  /* 0x000088800f047816 */ /* 0x004fe400000000ff */
[----:B------:R-:W-:Y:S02]  /*9990*/  PRMT R5, R0, 0x7054, R5 ;  /* 0x0000705400057816 */ /* 0x000fe40000000005 */
[----:B------:R-:W-:Y:S02]  /*99a0*/  PRMT R4, R4, 0x7710, RZ ;  /* 0x0000771004047816 */ /* 0x000fe400000000ff */
[----:B------:R-:W-:Y:S02]  /*99b0*/  LEA.HI.X.SX32 R3, R3, UR5, 0x1, P0 ;  /* 0x0000000503037c11 */ /* 0x000fe400080f0eff */
[----:B------:R-:W-:-:S05]  /*99c0*/  PRMT R5, R4, 0x654, R5 ;  /* 0x0000065404057816 */ /* 0x000fca0000000005 */
[----:B------:R-:W-:Y:S01]  /*99d0*/  STG.E desc[UR36][R2.64], R5 ;  /* 0x0000000502007986 */ /* 0x000fe2000c101924 */
[----:B------:R-:W-:Y:S05]  /*99e0*/  EXIT ;  /* 0x000000000000794d */ /* 0x000fea0003800000 */
.L_x_1063:
[----:B------:R-:W-:Y:S01]  /*99f0*/  IMAD.MOV.U32 R12, RZ, RZ, 0x10 ;  /* 0x00000010ff0c7424 */ /* 0x000fe200078e00ff */
[----:B-1----:R-:W-:Y:S01]  /*9a00*/  MOV R15, 0xffffffff ;  /* 0xffffffff000f7802 */ /* 0x002fe20000000f00 */
[----:B------:R-:W-:-:S07]  /*9a10*/  IMAD.MOV.U32 R11, RZ, RZ, 0x1f ;  /* 0x0000001fff0b7424 */ /* 0x000fce00078e00ff */
[----:B---3--:R-:W-:Y:S05]  /*9a20*/  WARPSYNC.COLLECTIVE R15, `(.L_x_1195) ;  /* 0x000000000f087348 */ /* 0x008fea0003c00000 */
[----:B------:R0:W1:Y:S02]  /*9a30*/  SHFL.BFLY P6, R14, R13, R12, R11 ;  /* 0x0c00000c0d0e7389 */ /* 0x00006400000c000b */
[----:B01-3--:R-:W-:Y:S01]  /*9a40*/  ENDCOLLECTIVE ;  /* 0x000000000000791b */ /* 0x00bfe20003800000 */
.L_x_1195:
[----:B------:R-:W-:Y:S02]  /*9a50*/  IMAD.MOV.U32 R12, RZ, RZ, 0x8 ;  /* 0x00000008ff0c7424 */ /* 0x000fe400078e00ff */
[----:B------:R-:W-:-:S04]  /*9a60*/  FADD.FTZ R0, R13, R14 ;  /* 0x0000000e0d007221 */ /* 0x000fc80000010000 */
[----:B------:R-:W-:-:S07]  /*9a70*/  IMAD.MOV.U32 R13, RZ, RZ, R0 ;  /* 0x000000ffff0d7224 */ /* 0x000fce00078e0000 */
[----:B------:R-:W-:Y:S05]  /*9a80*/  WARPSYNC.COLLECTIVE R15, `(.L_x_1196) ;  /* 0x000000000f087348 */ /* 0x000fea0003c00000 */
[----:B------:R0:W1:Y:S02]  /*9a90*/  SHFL.BFLY P6, R14, R13, R12, R11 ;  /* 0x0c00000c0d0e7389 */ /* 0x00006400000c000b */
[----:B01----:R-:W-:Y:S01]  /*9aa0*/  ENDCOLLECTIVE ;  /* 0x000000000000791b */ /* 0x003fe20003800000 */
.L_x_1196:
[----:B------:R-:W-:Y:S02]  /*9ab0*/  IMAD.MOV.U32 R12, RZ, RZ, 0x4 ;  /* 0x00000004ff0c7424 */ /* 0x000fe400078e00ff */
[----:B------:R-:W-:-:S05]  /*9ac0*/  FADD.FTZ R5, R0, R14 ;  /* 0x0000000e00057221 */ /* 0x000fca0000010000 */
[----:B------:R-:W-:-:S07]  /*9ad0*/  MOV R13, R5 ;  /* 0x00000005000d7202 */ /* 0x000fce0000000f00 */
[----:B------:R-:W-:Y:S05]  /*9ae0*/  WARPSYNC.COLLECTIVE R15, `(.L_x_1197) ;  /* 0x000000000f087348 */ /* 0x000fea0003c00000 */
[----:B------:R0:W1:Y:S02]  /*9af0*/  SHFL.BFLY P6, R14, R13, R12, R11 ;  /* 0x0c00000c0d0e7389 */ /* 0x00006400000c000b */
[----:B01----:R-:W-:Y:S01]  /*9b00*/  ENDCOLLECTIVE ;  /* 0x000000000000791b */ /* 0x003fe20003800000 */
.L_x_1197:
[----:B------:R-:W-:Y:S01]  /*9b10*/  HFMA2.MMA R12, -RZ, RZ, 0, 1.1920928955078125e-07 ;  /* 0x00000002ff0c7435 */ /* 0x000fe200000001ff */
[----:B------:R-:W-:-:S04]  /*9b20*/  FADD.FTZ R6, R5, R14 ;  /* 0x0000000e05067221 */ /* 0x000fc80000010000 */
[----:B------:R-:W-:-:S07]  /*9b30*/  IMAD.MOV.U32 R13, RZ, RZ, R6 ;  /* 0x000000ffff0d7224 */ /* 0x000fce00078e0006 */
[----:B------:R-:W-:Y:S05]  /*9b40*/  WARPSYNC.COLLECTIVE R15, `(.L_x_1198) ;  /* 0x000000000f087348 */ /* 0x000fea0003c00000 */
[----:B------:R0:W1:Y:S02]  /*9b50*/  SHFL.BFLY P6, R14, R13, R12, R11 ;  /* 0x0c00000c0d0e7389 */ /* 0x00006400000c000b */
[----:B01----:R-:W-:Y:S01]  /*9b60*/  ENDCOLLECTIVE ;  /* 0x000000000000791b */ /* 0x003fe20003800000 */
.L_x_1198:
[----:B------:R-:W-:Y:S02]  /*9b70*/  IMAD.MOV.U32 R12, RZ, RZ, 0x1 ;  /* 0x00000001ff0c7424 */ /* 0x000fe400078e00ff */
[----:B------:R-:W-:-:S04]  /*9b80*/  FADD.FTZ R7, R6, R14 ;  /* 0x0000000e06077221 */ /* 0x000fc80000010000 */
[----:B------:R-:W-:-:S07]  /*9b90*/  IMAD.MOV.U32 R13, RZ, RZ, R7 ;  /* 0x000000ffff0d7224 */ /* 0x000fce00078e0007 */
[----:B------:R-:W-:Y:S05]  /*9ba0*/  WARPSYNC.COLLECTIVE R15, `(.L_x_1199) ;  /* 0x000000000f087348 */ /* 0x000fea0003c00000 */
[----:B------:R0:W1:Y:S02]  /*9bb0*/  SHFL.BFLY P6, R14, R13, R12, R11 ;  /* 0x0c00000c0d0e7389 */ /* 0x00006400000c000b */
[----:B01----:R-:W-:Y:S01]  /*9bc0*/  ENDCOLLECTIVE ;  /* 0x000000000000791b */ /* 0x003fe20003800000 */
.L_x_1199:
[----:B------:R-:W-:Y:S05]  /*9bd0*/  BRA `(.L_x_1200) ;  /* 0xffffff8000bc7947 */ /* 0x000fea000383ffff */
.L_x_1133:
[----:B------:R-:W-:Y:S01]  /*9be0*/  BSSY B1, `(.L_x_1201) ;  /* 0x0000007000017945 */ /* 0x000fe20003800000 */
[----:B------:R-:W-:Y:S01]  /*9bf0*/  MOV R12, 0x1 ;  /* 0x00000001000c7802 */ /* 0x000fe20000000f00 */
[----:B------:R-:W-:Y:S02]  /*9c00*/  IMAD.MOV.U32 R11, RZ, RZ, 0x1f ;  /* 0x0000001fff0b7424 */ /* 0x000fe400078e00ff */
[----:B------:R-:W-:-:S07]  /*9c10*/  IMAD.MOV.U32 R15, RZ, RZ, -0x1 ;  /* 0xffffffffff0f7424 */ /* 0x000fce00078e00ff */
[----:B01-34-:R-:W-:Y:S05]  /*9c20*/  WARPSYNC.COLLECTIVE R15, `(.L_x_1202) ;  /* 0x000000000f087348 */ /* 0x01bfea0003c00000 */
[----:B------:R2:W0:Y:S02]  /*9c30*/  SHFL.BFLY P6, R14, R13, R12, R11 ;  /* 0x0c00000c0d0e7389 */ /* 0x00042400000c000b */
[----:B01234-:R-:W-:Y:S01]  /*9c40*/  ENDCOLLECTIVE ;  /* 0x000000000000791b */ /* 0x01ffe20003800000 */
.L_x_1202:
[----:B------:R-:W-:Y:S05]  /*9c50*/  BSYNC B1 ;  /* 0x0000000000017941 */ /* 0x000fea0003800000 */
.L_x_1201:
[----:B------:R-:W-:Y:S05]  /*9c60*/  BRA `(.L_x_1203) ;  /* 0xffffffc8007c7947 */ /* 0x000fea000383ffff */
.L_x_1137:
[----:B------:R-:W-:Y:S01]  /*9c70*/  BSSY B0, `(.L_x_1204) ;  /* 0x0000008000007945 */ /* 0x000fe20003800000 */
[----:B--2---:R-:W-:Y:S01]  /*9c80*/  MOV R13, R0 ;  /* 0x00000000000d7202 */ /* 0x004fe20000000f00 */
[----:B------:R-:W-:Y:S01]  /*9c90*/  IMAD.MOV.U32 R12, RZ, RZ, 0x10 ;  /* 0x00000010ff0c7424 */ /* 0x000fe200078e00ff */
[----:B-1----:R-:W-:Y:S01]  /*9ca0*/  MOV R15, 0xffffffff ;  /* 0xffffffff000f7802 */ /* 0x002fe20000000f00 */
[----:B0-----:R-:W-:-:S07]  /*9cb0*/  IMAD.MOV.U32 R11, RZ, RZ, 0x1f ;  /* 0x0000001fff0b7424 */ /* 0x001fce00078e00ff */
[----:B---34-:R-:W-:Y:S05]  /*9cc0*/  WARPSYNC.COLLECTIVE R15, `(.L_x_1205) ;  /* 0x000000000f087348 */ /* 0x018fea0003c00000 */
[----:B------:R0:W1:Y:S02]  /*9cd0*/  SHFL.BFLY P6, R14, R13, R12, R11 ;  /* 0x0c00000c0d0e7389 */ /* 0x00006400000c000b */
[----:B01-34-:R-:W-:Y:S01]  /*9ce0*/  ENDCOLLECTIVE ;  /* 0x000000000000791b */ /* 0x01bfe20003800000 */
.L_x_1205:
[----:B------:R-:W-:Y:S05]  /*9cf0*/  BSYNC B0 ;  /* 0x0000000000007941 */ /* 0x000fea0003800000 */
.L_x_1204:
[----:B------:R-:W-:Y:S01]  /*9d00*/  FMNMX.FTZ R13, R14, R0, !PT ;  /* 0x000000000e0d7209 */ /* 0x000fe20007810000 */
[----:B------:R-:W-:Y:S01]  /*9d10*/  IMAD.MOV.U32 R12, RZ, RZ, 0x8 ;  /* 0x00000008ff0c7424 */ /* 0x000fe200078e00ff */
[----:B------:R-:W-:Y:S01]  /*9d20*/  MOV R15, 0xffffffff ;  /* 0xffffffff000f7802 */ /* 0x000fe20000000f00 */
[----:B------:R-:W-:-:S07]  /*9d30*/  IMAD.MOV.U32 R11, RZ, RZ, 0x1f ;  /* 0x0000001fff0b7424 */ /* 0x000fce00078e00ff */
[----:B------:R-:W-:Y:S05]  /*9d40*/  WARPSYNC.COLLECTIVE R15, `(.L_x_1206) ;  /* 0x000000000f087348 */ /* 0x000fea0003c00000 */
[----:B------:R0:W1:Y:S02]  /*9d50*/  SHFL.BFLY P6, R14, R13, R12, R11 ;  /* 0x0c00000c0d0e7389 */ /* 0x00006400000c000b */
[----:B01----:R-:W-:Y:S01]  /*9d60*/  ENDCOLLECTIVE ;  /* 0x000000000000791b */ /* 0x003fe20003800000 */
.L_x_1206:
[----:B------:R-:W-:Y:S01]  /*9d70*/  IMAD.MOV.U32 R12, RZ, RZ, 0x4 ;  /* 0x00000004ff0c7424 */ /* 0x000fe200078e00ff */
[----:B------:R-:W-:-:S05]  /*9d80*/  FMNMX.FTZ R6, R13, R14, !PT ;  /* 0x0000000e0d067209 */ /* 0x000fca0007810000 */
[----:B------:R-:W-:-:S07]  /*9d90*/  IMAD.MOV.U32 R13, RZ, RZ, R6 ;  /* 0x000000ffff0d7224 */ /* 0x000fce00078e0006 */
[----:B------:R-:W-:Y:S05]  /*9da0*/  WARPSYNC.COLLECTIVE R15, `(.L_x_1207) ;  /* 0x000000000f087348 */ /* 0x000fea0003c00000 */
[----:B------:R0:W1:Y:S02]  /*9db0*/  SHFL.BFLY P6, R14, R13, R12, R11 ;  /* 0x0c00000c0d0e7389 */ /* 0x00006400000c000b */
[----:B01----:R-:W-:Y:S01]  /*9dc0*/  ENDCOLLECTIVE ;  /* 0x000000000000791b */ /* 0x003fe20003800000 */
.L_x_1207:
[----:B------:R-:W-:Y:S01]  /*9dd0*/  IMAD.MOV.U32 R12, RZ, RZ, 0x2 ;  /* 0x00000002ff0c7424 */ /* 0x000fe200078e00ff */
[----:B------:R-:W-:-:S04]  /*9de0*/  FMNMX.FTZ R7, R6, R14, !PT ;  /* 0x0000000e06077209 */ /* 0x000fc80007810000 */
[----:B------:R-:W-:-:S07]  /*9df0*/  MOV R13, R7 ;  /* 0x00000007000d7202 */ /* 0x000fce0000000f00 */
[----:B------:R-:W-:Y:S05]  /*9e00*/  WARPSYNC.COLLECTIVE R15, `(.L_x_1208) ;  /* 0x000000000f087348 */ /* 0x000fea0003c00000 */
[----:B------:R0:W1:Y:S02]  /*9e10*/  SHFL.BFLY P6, R14, R13, R12, R11 ;  /* 0x0c00000c0d0e7389 */ /* 0x00006400000c000b */
[----:B01----:R-:W-:Y:S01]  /*9e20*/  ENDCOLLECTIVE ;  /* 0x000000000000791b */ /* 0x003fe20003800000 */
.L_x_1208:
[----:B------:R-:W-:Y:S05]  /*9e30*/  BRA `(.L_x_1209) ;  /* 0xffffffc800bc7947 */ /* 0x000fea000383ffff */
.L_x_1210:
        /* <DEDUP_REMOVED lines=12> */
.L_x_2838:


//--------------------- .text._ZN4mmha33masked_multihead_attention_kernelIfLi128ELi128ELi4ELi32ELi64ELb1ELb1EEEv26Multihead_attention_paramsIT_XT5_EE --------------------------
	.section	.text._ZN4mmha33masked_multihead_attention_kernelIfLi128ELi128ELi4ELi32ELi64ELb1ELb1EEEv26Multihead_attention_paramsIT_XT5_EE,"ax",@progbits
	.align	128
        .global         _ZN4mmha33masked_multihead_attention_kernelIfLi128ELi128ELi4ELi32ELi64ELb1ELb1EEEv26Multihead_attention_paramsIT_XT5_EE
        .type           _ZN4mmha33masked_multihead_attention_kernelIfLi128ELi128ELi4ELi32ELi64ELb1ELb1EEEv26Multihead_attention_paramsIT_XT5_EE,@function
        .size           _ZN4mmha33masked_multihead_attention_kernelIfLi128ELi128ELi4ELi32ELi64ELb1ELb1EEEv26Multihead_attention_paramsIT_XT5_EE,(.L_x_2839 - _ZN4mmha33masked_multihead_attention_kernelIfLi128ELi128ELi4ELi32ELi64ELb1ELb1EEEv26Multihead_attention_paramsIT_XT5_EE)
        .other          _ZN4mmha33masked_multihead_attention_kernelIfLi128ELi128ELi4ELi32ELi64ELb1ELb1EEEv26Multihead_attention_paramsIT_XT5_EE,@"STO_CUDA_ENTRY STV_DEFAULT"
_ZN4mmha33masked_multihead_attention_kernelIfLi128ELi128ELi4ELi32ELi64ELb1ELb1EEEv26Multihead_attention_paramsIT_XT5_EE:
.text._ZN4mmha33masked_multihead_attention_kernelIfLi128ELi128ELi4ELi32ELi64ELb1ELb1EEEv26Multihead_attention_paramsIT_XT5_EE:
        /* <DEDUP_REMOVED lines=12> */
.L_x_1211:
[----:B------:R-:W0:Y:S01]  /*00c0*/  LDC R7, c[0x0][0x280] ;  /* 0x0000a000ff077b82 */ /* 0x000e220000000800 */
[----:B------:R-:W-:-:S07]  /*00d0*/  IMAD.MOV.U32 R24, RZ, RZ, RZ ;  /* 0x000000ffff187224 */ /* 0x000fce00078e00ff */
[----:B------:R-:W1:Y:S08]  /*00e0*/  LDC.64 R10, c[0x0][0x2f0] ;  /* 0x0000bc00ff0a7b82 */ /* 0x000e700000000a00 */
[----:B------:R-:W2:Y:S01]  /*00f0*/  LDC R40, c[0x0][0x29c] ;  /* 0x0000a700ff287b82 */ /* 0x000ea20000000800 */
[----:B------:R-:W3:Y:S01]  /*0100*/  S2R R22, SR_TID.X ;  /* 0x0000000000167919 */ /* 0x000ee20000002100 */
[----:B------:R-:W-:Y:S01]  /*0110*/  ULDC UR4, c[0x0][0x288] ;  /* 0x0000a20000047ab9 */ /* 0x000fe20000000800 */
[----:B0-----:R-:W-:Y:S01]  /*0120*/  IABS R5, R7 ;  /* 0x0000000700057213 */ /* 0x001fe20000000000 */
[----:B------:R-:W0:Y:S04]  /*0130*/  S2R R23, SR_CTAID.X ;  /* 0x0000000000177919 */ /* 0x000e280000002500 */
[----:B------:R-:W4:Y:S01]  /*0140*/  LDC.64 R16, c[0x0][0x2a8] ;  /* 0x0000aa00ff107b82 */ /* 0x000f220000000a00 */
[----:B------:R-:W3:Y:S01]  /*0150*/  I2F.RP R0, R5 ;  /* 0x0000000500007306 */ /* 0x000ee20000209400 */
[----:B-1----:R-:W-:-:S04]  /*0160*/  ISETP.NE.U32.AND P0, PT, R10, RZ, PT ;  /* 0x000000ff0a00720c */ /* 0x002fc80003f05070 */
[----:B------:R-:W-:-:S04]  /*0170*/  ISETP.NE.AND.EX P0, PT, R11, RZ, PT, P0 ;  /* 0x000000ff0b00720c */ /* 0x000fc80003f05300 */
[----:B--2---:R-:W-:Y:S01]  /*0180*/  ISETP.EQ.AND P3, PT, R40, RZ, P0 ;  /* 0x000000ff2800720c */ /* 0x004fe20000762270 */
[----:B---3--:R-:W1:Y:S02]  /*0190*/  MUFU.RCP R0, R0 ;  /* 0x0000000000007308 */ /* 0x008e640000001000 */
[----:B-1----:R-:W-:-:S06]  /*01a0*/  VIADD R2, R0, 0xffffffe ;  /* 0x0ffffffe00027836 */ /* 0x002fcc0000000000 */
[----:B------:R1:W2:Y:S02]  /*01b0*/  F2I.FTZ.U32.TRUNC.NTZ R3, R2 ;  /* 0x0000000200037305 */ /* 0x0002a4000021f000 */
[----:B-1----:R-:W-:Y:S02]  /*01c0*/  IMAD.MOV.U32 R2, RZ, RZ, RZ ;  /* 0x000000ffff027224 */ /* 0x002fe400078e00ff */
[----:B--2---:R-:W-:-:S04]  /*01d0*/  IMAD.MOV R4, RZ, RZ, -R3 ;  /* 0x000000ffff047224 */ /* 0x004fc800078e0a03 */
[----:B------:R-:W-:Y:S01]  /*01e0*/  IMAD R9, R4, R5, RZ ;  /* 0x0000000504097224 */ /* 0x000fe200078e02ff */
[----:B------:R-:W-:-:S03]  /*01f0*/  IABS R4, R26 ;  /* 0x0000001a00047213 */ /* 0x000fc60000000000 */
[----:B------:R-:W-:Y:S01]  /*0200*/  IMAD.HI.U32 R3, R3, R9, R2 ;  /* 0x0000000903037227 */ /* 0x000fe200078e0002 */
[----:B------:R-:W-:Y:S01]  /*0210*/  ISETP.GT.AND P5, PT, R22, 0x1f, PT ;  /* 0x0000001f1600780c */ /* 0x000fe20003fa4270 */
[----:B------:R-:W1:Y:S01]  /*0220*/  @P3 LDC.64 R8, c[0x0][0x2f0] ;  /* 0x0000bc00ff083b82 */ /* 0x000e620000000a00 */
[----:B------:R-:W-:Y:S01]  /*0230*/  BSSY B0, `(.L_x_1212) ;  /* 0x0000039000007945 */ /* 0x000fe20003800000 */
[----:B0-----:R-:W-:Y:S01]  /*0240*/  IMAD R19, R26, UR4, R23 ;  /* 0x000000041a137c24 */ /* 0x001fe2000f8e0217 */
[----:B------:R-:W-:Y:S01]  /*0250*/  P2R R2, PR, RZ, 0x8 ;  /* 0x00000008ff027803 */ /* 0x000fe20000000000 */
[----:B------:R-:W-:-:S04]  /*0260*/  IMAD.HI.U32 R3, R3, R4, RZ ;  /* 0x0000000403037227 */ /* 0x000fc800078e00ff */
[----:B------:R-:W-:-:S04]  /*0270*/  IMAD.MOV R0, RZ, RZ, -R3 ;  /* 0x000000ffff007224 */ /* 0x000fc800078e0a03 */
[----:B------:R-:W-:-:S05]  /*0280*/  IMAD R0, R5, R0, R4 ;  /* 0x0000000005007224 */ /* 0x000fca00078e0204 */
[----:B------:R-:W-:-:S13]  /*0290*/  ISETP.GT.U32.AND P1, PT, R5, R0, PT ;  /* 0x000000000500720c */ /* 0x000fda0003f24070 */
[----:B------:R-:W-:Y:S01]  /*02a0*/  @!P1 IMAD.IADD R0, R0, 0x1, -R5 ;  /* 0x0000000100009824 */ /* 0x000fe200078e0a05 */
[----:B------:R-:W-:Y:S02]  /*02b0*/  @!P1 IADD3 R3, R3, 0x1, RZ ;  /* 0x0000000103039810 */ /* 0x000fe40007ffe0ff */
[----:B------:R-:W-:Y:S02]  /*02c0*/  ISETP.NE.AND P1, PT, R7, RZ, PT ;  /* 0x000000ff0700720c */ /* 0x000fe40003f25270 */
[----:B------:R-:W-:Y:S02]  /*02d0*/  ISETP.GE.U32.AND P0, PT, R0, R5, PT ;  /* 0x000000050000720c */ /* 0x000fe40003f06070 */
[----:B------:R-:W-:Y:S01]  /*02e0*/  LOP3.LUT R0, R26, R7, RZ, 0x3c, !PT ;  /* 0x000000071a007212 */ /* 0x000fe200078e3cff */
[----:B------:R-:W0:Y:S03]  /*02f0*/  LDC.64 R4, c[0x0][0x328] ;  /* 0x0000ca00ff047b82 */ /* 0x000e260000000a00 */
[----:B------:R-:W-:-:S05]  /*0300*/  ISETP.GE.AND P2, PT, R0, RZ, PT ;  /* 0x000000ff0000720c */ /* 0x000fca0003f46270 */
[----:B------:R-:W2:Y:S02]  /*0310*/  LDC R0, c[0x0][0x278] ;  /* 0x00009e00ff007b82 */ /* 0x000ea40000000800 */
[----:B------:R-:W-:-:S04]  /*0320*/  @P0 VIADD R3, R3, 0x1 ;  /* 0x0000000103030836 */ /* 0x000fc80000000000 */
[----:B------:R-:W-:-:S04]  /*0330*/  IMAD.MOV.U32 R41, RZ, RZ, R3 ;  /* 0x000000ffff297224 */ /* 0x000fc800078e0003 */
[----:B------:R-:W-:Y:S01]  /*0340*/  @!P2 IMAD.MOV R41, RZ, RZ, -R41 ;  /* 0x000000ffff29a224 */ /* 0x000fe200078e0a29 */
[----:B------:R-:W-:-:S05]  /*0350*/  @!P1 LOP3.LUT R41, RZ, R7, RZ, 0x33, !PT ;  /* 0x00000007ff299212 */ /* 0x000fca00078e33ff */
[----:B-1----:R-:W-:Y:S01]  /*0360*/  @P3 IMAD.WIDE R8, R41, 0x4, R8 ;  /* 0x0000000429083825 */ /* 0x002fe200078e0208 */
[----:B------:R-:W-:-:S03]  /*0370*/  SHF.L.U32 R19, R19, 0x7, RZ ;  /* 0x0000000713137819 */ /* 0x000fc600000006ff */
[----:B0-----:R-:W-:Y:S01]  /*0380*/  IMAD.WIDE R4, R26, 0x4, R4 ;  /* 0x000000041a047825 */ /* 0x001fe200078e0204 */
[----:B------:R-:W5:Y:S03]  /*0390*/  @P3 LDG.E R24, desc[UR36][R8.64] ;  /* 0x0000002408183981 */ /* 0x000f66000c1e1900 */
[----:B------:R-:W-:Y:S01]  /*03a0*/  IMAD.SHL.U32 R3, R23, 0x80, RZ ;  /* 0x0000008017037824 */ /* 0x000fe200078e00ff */
[----:B--2---:R-:W-:Y:S01]  /*03b0*/  ISETP.NE.AND P0, PT, R0, RZ, PT ;  /* 0x000000ff0000720c */ /* 0x004fe20003f05270 */
[----:B------:R0:W5:Y:S02]  /*03c0*/  LDG.E R25, desc[UR36][R4.64] ;  /* 0x0000002404197981 */ /* 0x000164000c1e1900 */
[----:B------:R-:W-:Y:S01]  /*03d0*/  IMAD R0, R26, R0, R3 ;  /* 0x000000001a007224 */ /* 0x000fe200078e0203 */
[----:B------:R-:W-:Y:S01]  /*03e0*/  CS2R R6, SRZ ;  /* 0x0000000000067805 */ /* 0x000fe2000001ff00 */
[----:B------:R-:W-:-:S03]  /*03f0*/  IMAD.SHL.U32 R44, R22, 0x4, RZ ;  /* 0x00000004162c7824 */ /* 0x000fc600078e00ff */
[----:B------:R-:W-:Y:S02]  /*0400*/  SEL R0, R19, R0, !P0 ;  /* 0x0000000013007207 */ /* 0x000fe40004000000 */
[----:B0-----:R-:W-:Y:S02]  /*0410*/  P2R R4, PR, RZ, 0x20 ;  /* 0x00000020ff047803 */ /* 0x001fe40000000000 */
[----:B------:R-:W-:Y:S01]  /*0420*/  CS2R R4, SRZ ;  /* 0x0000000000047805 */ /* 0x000fe2000001ff00 */
[----:B----4-:R-:W-:Y:S06]  /*0430*/  @P5 BRA `(.L_x_1213) ;  /* 0x0000000000605947 */ /* 0x010fec0003800000 */
        /* <DEDUP_REMOVED lines=24> */
.L_x_1213:
[----:B------:R-:W-:Y:S05]  /*05c0*/  BSYNC B0 ;  /* 0x0000000000007941 */ /* 0x000fea0003800000 */
.L_x_1212:
[----:B------:R-:W-:Y:S01]  /*05d0*/  ISETP.LT.AND P2, PT, R22, 0x20, P3 ;  /* 0x000000201600780c */ /* 0x000fe20001f41270 */
[----:B------:R-:W0:Y:S01]  /*05e0*/  LDC R32, c[0x0][0x284] ;  /* 0x0000a100ff207b82 */ /* 0x000e220000000800 */
[----:B------:R-:W-:Y:S01]  /*05f0*/  ISETP.NE.U32.AND P1, PT, R16, RZ, PT ;  /* 0x000000ff1000720c */ /* 0x000fe20003f25070 */
[----:B-----5:R-:W-:Y:S01]  /*0600*/  VIADD R18, R25, 0xffffffff ;  /* 0xffffffff19127836 */ /* 0x020fe20000000000 */
[----:B------:R-:W-:Y:S01]  /*0610*/  SHF.R.S32.HI R0, RZ, 0x1f, R26 ;  /* 0x0000001fff007819 */ /* 0x000fe2000001141a */
[----:B------:R-:W-:Y:S01]  /*0620*/  IMAD.IADD R42, R19, 0x1, R44 ;  /* 0x00000001132a7824 */ /* 0x000fe200078e022c */
[----:B------:R-:W-:Y:S01]  /*0630*/  ISETP.NE.AND.EX P1, PT, R17, RZ, PT, P1 ;  /* 0x000000ff1100720c */ /* 0x000fe20003f25310 */
[----:B------:R-:W-:Y:S01]  /*0640*/  @!P5 IMAD.SHL.U32 R15, R18, 0x4, RZ ;  /* 0x00000004120fd824 */ /* 0x000fe200078e00ff */
[----:B------:R-:W-:Y:S01]  /*0650*/  ULDC.64 UR6, c[0x0][0x220] ;  /* 0x0000880000067ab9 */ /* 0x000fe20000000a00 */
[----:B------:R-:W1:Y:S01]  /*0660*/  @!P5 LDC.64 R8, c[0x0][0x248] ;  /* 0x00009200ff08db82 */ /* 0x000e620000000a00 */
[----:B------:R-:W-:-:S02]  /*0670*/  ISETP.EQ.U32.AND P0, PT, RZ, UR6, PT ;  /* 0x00000006ff007c0c */ /* 0x000fc4000bf02070 */
[----:B------:R-:W-:Y:S02]  /*0680*/  CS2R R28, SRZ ;  /* 0x00000000001c7805 */ /* 0x000fe4000001ff00 */
[----:B------:R-:W-:Y:S01]  /*0690*/  CS2R R30, SRZ ;  /* 0x00000000001e7805 */ /* 0x000fe2000001ff00 */
[----:B------:R-:W-:Y:S01]  /*06a0*/  @P2 IMAD R21, R24, UR4, R23 ;  /* 0x0000000418152c24 */ /* 0x000fe2000f8e0217 */
[----:B------:R-:W-:Y:S01]  /*06b0*/  ISETP.EQ.OR.EX P0, PT, RZ, UR7, P5, P0 ;  /* 0x00000007ff007c0c */ /* 0x000fe2000af02700 */
[--C-:B------:R-:W-:Y:S01]  /*06c0*/  IMAD.IADD R3, R3, 0x1, R44.reuse ;  /* 0x0000000103037824 */ /* 0x100fe200078e022c */
[----:B------:R-:W-:Y:S01]  /*06d0*/  CS2R R36, SRZ ;  /* 0x0000000000247805 */ /* 0x000fe2000001ff00 */
[----:B------:R-:W2:Y:S01]  /*06e0*/  @P2 LDC.64 R12, c[0x0][0x2e0] ;  /* 0x0000b800ff0c2b82 */ /* 0x000ea20000000a00 */
[----:B------:R-:W-:Y:S01]  /*06f0*/  @P2 IMAD R21, R21, 0x80, R44 ;  /* 0x0000008015152824 */ /* 0x000fe200078e022c */
[----:B------:R-:W-:Y:S02]  /*0700*/  @P1 LEA R14, P3, R26, R16, 0x2 ;  /* 0x000000101a0e1211 */ /* 0x000fe400078610ff */
[----:B------:R-:W-:Y:S01]  /*0710*/  CS2R R38, SRZ ;  /* 0x0000000000267805 */ /* 0x000fe2000001ff00 */
[-C--:B0-----:R-:W-:Y:S01]  /*0720*/  @!P5 IMAD R15, R42, R32.reuse, R15 ;  /* 0x000000202a0fd224 */ /* 0x081fe200078e020f */
[----:B------:R-:W-:-:S04]  /*0730*/  IABS R27, R32 ;  /* 0x00000020001b7213 */ /* 0x000fc80000000000 */
[----:B------:R-:W0:Y:S01]  /*0740*/  @!P0 LDC.64 R10, c[0x0][0x220] ;  /* 0x00008800ff0a8b82 */ /* 0x000e220000000a00 */
[----:B-1----:R-:W-:Y:S01]  /*0750*/  @!P5 IMAD.WIDE R8, R15, 0x4, R8 ;  /* 0x000000040f08d825 */ /* 0x002fe200078e0208 */
[----:B------:R-:W-:Y:S01]  /*0760*/  @P1 LEA.HI.X R15, R26, R17, R0, 0x2, P3 ;  /* 0x000000111a0f1211 */ /* 0x000fe200018f1400 */
[----:B------:R-:W-:Y:S02]  /*0770*/  HFMA2.MMA R17, -RZ, RZ, 0, 0 ;  /* 0x00000000ff117435 */ /* 0x000fe400000001ff */
[----:B--2---:R-:W-:Y:S01]  /*0780*/  @P2 IMAD.WIDE R12, R21, 0x4, R12 ;  /* 0x00000004150c2825 */ /* 0x004fe200078e020c */
[----:B------:R-:W1:Y:S01]  /*0790*/  I2F.RP R0, R27 ;  /* 0x0000001b00007306 */ /* 0x000e620000209400 */
[----:B------:R-:W5:Y:S04]  /*07a0*/  @!P5 LDG.E.128 R28, desc[UR36][R8.64] ;  /* 0x00000024081cd981 */ /* 0x000f68000c1e1d00 */
[----:B------:R-:W5:Y:S04]  /*07b0*/  @P2 LDG.E.128 R48, desc[UR36][R12.64] ;  /* 0x000000240c302981 */ /* 0x000f68000c1e1d00 */
[----:B------:R2:W5:Y:S01]  /*07c0*/  @P1 LDG.E R17, desc[UR36][R14.64] ;  /* 0x000000240e111981 */ /* 0x000562000c1e1900 */
[----:B------:R-:W-:Y:S01]  /*07d0*/  IABS R16, R18 ;  /* 0x0000001200107213 */ /* 0x000fe20000000000 */
[----:B0-----:R-:W-:Y:S01]  /*07e0*/  @!P0 IMAD.WIDE R10, R3, 0x4, R10 ;  /* 0x00000004030a8825 */ /* 0x001fe200078e020a */
[----:B-1----:R-:W0:Y:S04]  /*07f0*/  MUFU.RCP R0, R0 ;  /* 0x0000000000007308 */ /* 0x002e280000001000 */
[----:B------:R1:W5:Y:S01]  /*0800*/  @!P0 LDG.E.128 R36, desc[UR36][R10.64] ;  /* 0x000000240a248981 */ /* 0x000362000c1e1d00 */
[----:B0-----:R-:W-:-:S04]  /*0810*/  VIADD R20, R0, 0xffffffe ;  /* 0x0ffffffe00147836 */ /* 0x001fc80000000000 */
[----:B------:R0:W2:Y:S02]  /*0820*/  F2I.FTZ.U32.TRUNC.NTZ R21, R20 ;  /* 0x0000001400157305 */ /* 0x0000a4000021f000 */
[----:B0-----:R-:W-:Y:S02]  /*0830*/  IMAD.MOV.U32 R20, RZ, RZ, RZ ;  /* 0x000000ffff147224 */ /* 0x001fe400078e00ff */
[----:B--2---:R-:W-:-:S04]  /*0840*/  IMAD.MOV R14, RZ, RZ, -R21 ;  /* 0x000000ffff0e7224 */ /* 0x004fc800078e0a15 */
[----:B------:R-:W-:-:S04]  /*0850*/  IMAD R9, R14, R27, RZ ;  /* 0x0000001b0e097224 */ /* 0x000fc800078e02ff */
[----:B------:R-:W-:Y:S02]  /*0860*/  IMAD.HI.U32 R21, R21, R9, R20 ;  /* 0x0000000915157227 */ /* 0x000fe400078e0014 */
[----:B------:R-:W0:Y:S04]  /*0870*/  LDC R9, c[0x0][0x290] ;  /* 0x0000a400ff097b82 */ /* 0x000e280000000800 */
[----:B------:R-:W-:-:S05]  /*0880*/  IMAD.HI.U32 R21, R21, R16, RZ ;  /* 0x0000001015157227 */ /* 0x000fca00078e00ff */
[----:B------:R-:W-:-:S05]  /*0890*/  IADD3 R21, -R21, RZ, RZ ;  /* 0x000000ff15157210 */ /* 0x000fca0007ffe1ff */
[----:B------:R-:W-:-:S05]  /*08a0*/  IMAD R16, R27, R21, R16 ;  /* 0x000000151b107224 */ /* 0x000fca00078e0210 */
[----:B------:R-:W-:Y:S02]  /*08b0*/  ISETP.GT.U32.AND P0, PT, R27, R16, PT ;  /* 0x000000101b00720c */ /* 0x000fe40003f04070 */
[----:B------:R-:W-:Y:S02]  /*08c0*/  ISETP.GE.AND P3, PT, R18, RZ, PT ;  /* 0x000000ff1200720c */ /* 0x000fe40003f66270 */
[----:B------:R-:W-:-:S09]  /*08d0*/  ISETP.NE.AND P4, PT, R40, RZ, PT ;  /* 0x000000ff2800720c */ /* 0x000fd20003f85270 */
[----:B------:R-:W-:-:S05]  /*08e0*/  @!P0 IMAD.IADD R16, R16, 0x1, -R27 ;  /* 0x0000000110108824 */ /* 0x000fca00078e0a1b */
[----:B------:R-:W-:Y:S02]  /*08f0*/  ISETP.GT.U32.AND P1, PT, R27, R16, PT ;  /* 0x000000101b00720c */ /* 0x000fe40003f24070 */
[----:B------:R-:W-:Y:S02]  /*0900*/  ISETP.NE.AND P0, PT, R32, RZ, PT ;  /* 0x000000ff2000720c */ /* 0x000fe40003f05270 */
[----:B------:R-:W-:Y:S02]  /*0910*/  CS2R R34, SRZ ;  /* 0x0000000000227805 */ /* 0x000fe4000001ff00 */
[----:B------:R-:W-:-:S07]  /*0920*/  P2R R0, PR, RZ, 0x10 ;  /* 0x00000010ff007803 */ /* 0x000fce0000000000 */
[----:B------:R-:W-:-:S04]  /*0930*/  @!P1 IMAD.IADD R16, R16, 0x1, -R27 ;  /* 0x0000000110109824 */ /* 0x000fc800078e0a1b */
[----:B------:R-:W-:Y:S01]  /*0940*/  @!P3 IMAD.MOV R16, RZ, RZ, -R16 ;  /* 0x000000ffff10b224 */ /* 0x000fe200078e0a10 */
[----:B------:R-:W-:Y:S02]  /*0950*/  @!P0 LOP3.LUT R16, RZ, R32, RZ, 0x33, !PT ;  /* 0x00000020ff108212 */ /* 0x000fe400078e33ff */
[----:B------:R-:W-:Y:S01]  /*0960*/  CS2R R32, SRZ ;  /* 0x0000000000207805 */ /* 0x000fe2000001ff00 */
[----:B01----:R-:W-:Y:S06]  /*0970*/  @P4 BRA `(.L_x_1214) ;  /* 0x00000000002c4947 */ /* 0x003fec0003800000 */
        /* <DEDUP_REMOVED lines=10> */
.L_x_1215:
[----:B------:R-:W-:Y:S05]  /*0a20*/  BSYNC B0 ;  /* 0x0000000000007941 */ /* 0x000fea0003800000 */
.L_x_1214:
        /* <DEDUP_REMOVED lines=40> */
[----:B------:R-:W-:Y:S02]  /*0cb0*/  @!P1 IMAD.IADD R0, R0, 0x1, -R3 ;  /* 0x0000000100009824 */ /* 0x000fe400078e0a03 */
        /* <DEDUP_REMOVED lines=20> */
[----:B------:R-:W-:Y:S01]  /*0e00*/  IMAD.U32 R5, RZ, RZ, UR5 ;  /* 0x00000005ff057e24 */ /* 0x000fe2000f8e00ff */
[----:B------:R-:W-:Y:S01]  /*0e10*/  ULDC.64 UR4, c[0x4][0xd0] ;  /* 0x0100340000047ab9 */ /* 0x000fe20000000a00 */
[----:B------:R-:W-:Y:S01]  /*0e20*/  IMAD.U32 R10, RZ, RZ, UR6 ;  /* 0x00000006ff0a7e24 */ /* 0x000fe2000f8e00ff */
[----:B------:R-:W-:Y:S01]  /*0e30*/  MOV R7, UR5 ;  /* 0x0000000500077c02 */ /* 0x000fe20008000f00 */
[----:B------:R-:W-:Y:S02]  /*0e40*/  IMAD.U32 R6, RZ, RZ, UR4 ;  /* 0x00000004ff067e24 */ /* 0x000fe4000f8e00ff */
[----:B------:R-:W-:-:S02]  /*0e50*/  IMAD.U32 R11, RZ, RZ, UR7 ;  /* 0x00000007ff0b7e24 */ /* 0x000fc4000f8e00ff */
[----:B------:R-:W-:Y:S02]  /*0e60*/  IMAD.MOV.U32 R8, RZ, RZ, 0x53f ;  /* 0x0000053fff087424 */ /* 0x000fe400078e00ff */
[----:B------:R-:W-:Y:S02]  /*0e70*/  IMAD.MOV.U32 R12, RZ, RZ, 0x1 ;  /* 0x00000001ff0c7424 */ /* 0x000fe400078e00ff */
[----:B0-----:R-:W-:-:S07]  /*0e80*/  IMAD.MOV.U32 R13, RZ, RZ, RZ ;  /* 0x000000ffff0d7224 */ /* 0x001fce00078e00ff */
[----:B------:R-:W-:-:S07]  /*0e90*/  LEPC R20, `(.L_x_1218) ;  /* 0x000000001014794e */ /* 0x000fce0000000000 */
[----:B-1----:R-:W-:Y:S05]  /*0ea0*/  CALL.ABS.NOINC R14 ;  /* 0x000000000e007343 */ /* 0x002fea0003c00000 */
.L_x_1218:
        /* <DEDUP_REMOVED lines=13> */
.L_x_1219:
        /* <DEDUP_REMOVED lines=13> */
[----:B------:R-:W-:Y:S02]  /*1050*/  BSSY B1, `(.L_x_1222) ;  /* 0x0000063000017945 */ /* 0x000fe40003800000 */
        /* <DEDUP_REMOVED lines=41> */
.L_x_1223:
[----:B------:R-:W-:Y:S01]  /*12f0*/  IMAD R21, R6, 0x4, R15 ;  /* 0x0000000406157824 */ /* 0x000fe200078e020f */
[----:B------:R-:W-:Y:S01]  /*1300*/  LEA.HI R0, R0, R0, RZ, 0x1 ;  /* 0x0000000000007211 */ /* 0x000fe200078f08ff */
[----:B------:R-:W-:Y:S01]  /*1310*/  IMAD R44, R6, 0x4, R20 ;  /* 0x00000004062c7824 */ /* 0x000fe200078e0214 */
[----:B------:R-:W-:Y:S02]  /*1320*/  BSSY B2, `(.L_x_1225) ;  /* 0x0000031000027945 */ /* 0x000fe40003800000 */
[----:B------:R0:W0:Y:S01]  /*1330*/  LDS R28, [R21] ;  /* 0x00000000151c7984 */ /* 0x0000220000000800 */
[----:B------:R-:W-:-:S03]  /*1340*/  IMAD.SHL.U32 R0, R0, 0x2, RZ ;  /* 0x0000000200007824 */ /* 0x000fc600078e00ff */
[----:B------:R0:W0:Y:S02]  /*1350*/  LDS R30, [R21+0x4] ;  /* 0x00000400151e7984 */ /* 0x0000240000000800 */
[----:B------:R-:W-:Y:S02]  /*1360*/  LOP3.LUT R5, R0, 0xfffffffc, RZ, 0xc0, !PT ;  /* 0xfffffffc00057812 */ /* 0x000fe400078ec0ff */
[----:B------:R0:W0:Y:S02]  /*1370*/  LDS R29, [R44] ;  /* 0x000000002c1d7984 */ /* 0x0000240000000800 */
[----:B------:R-:W-:Y:S02]  /*1380*/  ISETP.GE.AND P0, PT, R5, R6, PT ;  /* 0x000000060500720c */ /* 0x000fe40003f06270 */
[----:B------:R0:W0:Y:S11]  /*1390*/  LDS R31, [R44+0x4] ;  /* 0x000004002c1f7984 */ /* 0x0000360000000800 */
        /* <DEDUP_REMOVED lines=41> */
.L_x_1226:
[----:B------:R-:W-:Y:S05]  /*1630*/  BSYNC B2 ;  /* 0x0000000000027941 */ /* 0x000fea0003800000 */
.L_x_1225:
[----:B0-----:R0:W-:Y:S04]  /*1640*/  STS [R21], R28 ;  /* 0x0000001c15007388 */ /* 0x0011e80000000800 */
[----:B------:R0:W-:Y:S04]  /*1650*/  STS [R21+0x4], R30 ;  /* 0x0000041e15007388 */ /* 0x0001e80000000800 */
[----:B------:R0:W-:Y:S04]  /*1660*/  STS [R44], R29 ;  /* 0x0000001d2c007388 */ /* 0x0001e80000000800 */
[----:B------:R0:W-:Y:S02]  /*1670*/  STS [R44+0x4], R31 ;  /* 0x0000041f2c007388 */ /* 0x0001e40000000800 */
.L_x_1224:
[----:B------:R-:W-:Y:S05]  /*1680*/  BSYNC B1 ;  /* 0x0000000000017941 */ /* 0x000fea0003800000 */
.L_x_1222:
[----:B-1----:R1:W-:Y:S04]  /*1690*/  STS [R15], R36 ;  /* 0x000000240f007388 */ /* 0x0023e80000000800 */
[----:B--2---:R1:W-:Y:S04]  /*16a0*/  STS [R15+0x4], R38 ;  /* 0x000004260f007388 */ /* 0x0043e80000000800 */
[----:B---3--:R1:W-:Y:S04]  /*16b0*/  STS [R20], R37 ;  /* 0x0000002514007388 */ /* 0x0083e80000000800 */
[----:B----4-:R1:W-:Y:S02]  /*16c0*/  STS [R20+0x4], R39 ;  /* 0x0000042714007388 */ /* 0x0103e40000000800 */
.L_x_1221:
[----:B------:R-:W-:Y:S05]  /*16d0*/  BSYNC B0 ;  /* 0x0000000000007941 */ /* 0x000fea0003800000 */
.L_x_1220:
[----:B------:R-:W-:Y:S06]  /*16e0*/  BAR.SYNC.DEFER_BLOCKING 0x0 ;  /* 0x0000000000007b1d */ /* 0x000fec0000010000 */
[----:B------:R-:W-:Y:S04]  /*16f0*/  BSSY B0, `(.L_x_1227) ;  /* 0x0000005000007945 */ /* 0x000fe80003800000 */
[----:B------:R-:W-:Y:S05]  /*1700*/  @!P6 BRA `(.L_x_1228) ;  /* 0x00000000000ce947 */ /* 0x000fea0003800000 */
[----:B------:R-:W-:Y:S01]  /*1710*/  ISETP.NE.AND P0, PT, R40, RZ, PT ;  /* 0x000000ff2800720c */ /* 0x000fe20003f05270 */
[----:B01----:R2:W3:-:S12]  /*1720*/  LDS.128 R36, [R13] ;  /* 0x000000000d247984 */ /* 0x0034d80000000c00 */
[----:B------:R2:W4:Y:S02]  /*1730*/  @!P0 LDS.128 R28, [R14] ;  /* 0x000000000e1c8984 */ /* 0x0005240000000c00 */
.L_x_1228:
[----:B------:R-:W-:Y:S05]  /*1740*/  BSYNC B0 ;  /* 0x0000000000007941 */ /* 0x000fea0003800000 */
.L_x_1227:
[----:B------:R-:W-:Y:S06]  /*1750*/  BAR.SYNC.DEFER_BLOCKING 0x0 ;  /* 0x0000000000007b1d */ /* 0x000fec0000010000 */
[----:B------:R-:W-:Y:S05]  /*1760*/  BRA `(.L_x_1217) ;  /* 0x0000000400307947 */ /* 0x000fea0003800000 */
.L_x_1216:
        /* <DEDUP_REMOVED lines=35> */
.L_x_1229:
[----:B------:R-:W-:-:S13]  /*19a0*/  ISETP.GE.AND P0, PT, R44, R9, PT ;  /* 0x000000092c00720c */ /* 0x000fda0003f06270 */
[----:B------:R-:W-:Y:S05]  /*19b0*/  @P0 BRA `(.L_x_1230) ;  /* 0x0000000000980947 */ /* 0x000fea0003800000 */
[----:B------:R-:W-:Y:S01]  /*19c0*/  I2FP.F32.S32 R9, R9 ;  /* 0x0000000900097245 */ /* 0x000fe20000201400 */
[----:B------:R-:W-:Y:S01]  /*19d0*/  VIADD R0, R44, 0x2 ;  /* 0x000000022c007836 */ /* 0x000fe20000000000 */
[----:B------:R-:W-:Y:S02]  /*19e0*/  I2FP.F32.S32 R44, R44 ;  /* 0x0000002c002c7245 */ /* 0x000fe40000201400 */
        /* <DEDUP_REMOVED lines=20> */
[----:B------:R0:W3:Y:S01]  /*1b30*/  MUFU.COS R5, R0 ;  /* 0x0000000000057308 */ /* 0x0000e20000000000 */
        /* <DEDUP_REMOVED lines=8> */
[----:B0-----:R-:W-:Y:S01]  /*1bc0*/  FMUL.FTZ R0, R28, R6 ;  /* 0x000000061c007220 */ /* 0x001fe20000410000 */
[-C--:B---3--:R-:W-:Y:S01]  /*1bd0*/  FFMA.FTZ R7, R36, R5.reuse, -R7 ;  /* 0x0000000524077223 */ /* 0x088fe20000010807 */
[-C--:B------:R-:W-:Y:S01]  /*1be0*/  FFMA.FTZ R28, R28, R5.reuse, -R3 ;  /* 0x000000051c1c7223 */ /* 0x080fe20000010803 */
[-C--:B------:R-:W-:Y:S01]  /*1bf0*/  FFMA.FTZ R37, R37, R5.reuse, R8 ;  /* 0x0000000525257223 */ /* 0x080fe20000010008 */
[----:B------:R-:W-:Y:S01]  /*1c00*/  FFMA.FTZ R29, R29, R5, R0 ;  /* 0x000000051d1d7223 */ /* 0x000fe20000010000 */
[----:B------:R-:W-:-:S07]  /*1c10*/  IMAD.MOV.U32 R36, RZ, RZ, R7 ;  /* 0x000000ffff247224 */ /* 0x000fce00078e0007 */
.L_x_1230:
[----:B------:R-:W-:Y:S05]  /*1c20*/  BSYNC B0 ;  /* 0x0000000000007941 */ /* 0x000fea0003800000 */
.L_x_1217:
        /* <DEDUP_REMOVED lines=28> */
.L_x_1233:
        /* <DEDUP_REMOVED lines=12> */
.L_x_1371:
[----:B0-2---:R-:W-:-:S07]  /*1eb0*/  FADD.FTZ R6, R6, R14 ;  /* 0x0000000e06067221 */ /* 0x005fce0000010000 */
.L_x_1232:
[----:B------:R-:W-:Y:S05]  /*1ec0*/  BSYNC B0 ;  /* 0x0000000000007941 */ /* 0x000fea0003800000 */
.L_x_1231:
[----:B------:R-:W5:Y:S01]  /*1ed0*/  S2R R54, SR_CgaCtaId ;  /* 0x0000000000367919 */ /* 0x000f620000008800 */
[----:B------:R-:W-:Y:S01]  /*1ee0*/  ISETP.NE.AND P0, PT, R22, RZ, PT ;  /* 0x000000ff1600720c */ /* 0x000fe20003f05270 */
[----:B------:R-:W-:Y:S01]  /*1ef0*/  IMAD.IADD R12, R18, 0x1, -R7 ;  /* 0x00000001120c7824 */ /* 0x000fe200078e0a07 */
[----:B01----:R-:W-:Y:S01]  /*1f00*/  MOV R15, 0x400 ;  /* 0x00000400000f7802 */ /* 0x003fe20000000f00 */
[----:B------:R-:W-:-:S04]  /*1f10*/  IMAD.MOV.U32 R0, RZ, RZ, -0x800001 ;  /* 0xff7fffffff007424 */ /* 0x000fc800078e00ff */
[----:B------:R-:W-:-:S05]  /*1f20*/  VIADD R9, R15, 0x410 ;  /* 0x000004100f097836 */ /* 0x000fca0000000000 */
[----:B-----5:R-:W-:Y:S01]  /*1f30*/  LEA R9, R54, R9, 0x18 ;  /* 0x0000000936097211 */ /* 0x020fe200078ec0ff */
[----:B------:R-:W-:Y:S06]  /*1f40*/  @P0 BRA `(.L_x_1235) ;  /* 0x0000000000400947 */ /* 0x000fec0003800000 */
        /* <DEDUP_REMOVED lines=10> */
[----:B--2---:R-:W-:-:S04]  /*1ff0*/  IMAD R13, R23, UR4, R4 ;  /* 0x00000004170d7c24 */ /* 0x004fc8000f8e0204 */
[----:B------:R-:W-:-:S04]  /*2000*/  IMAD R13, R13, UR4, R4 ;  /* 0x000000040d0d7c24 */ /* 0x000fc8000f8e0204 */
[----:B0-----:R-:W-:-:S06]  /*2010*/  IMAD.WIDE R10, R13, 0x4, R10 ;  /* 0x000000040d0a7825 */ /* 0x001fcc00078e020a */
[----:B------:R-:W2:Y:S02]  /*2020*/  LDG.E R11, desc[UR36][R10.64] ;  /* 0x000000240a0b7981 */ /* 0x000ea4000c1e1900 */
[----:B--2---:R-:W-:-:S07]  /*2030*/  FADD.FTZ R0, R0, R11 ;  /* 0x0000000b00007221 */ /* 0x004fce0000010000 */
.L_x_1236:
[----:B------:R0:W-:Y:S02]  /*2040*/  STS [R3], R0 ;  /* 0x0000000003007388 */ /* 0x0001e40000000800 */
.L_x_1235:
[----:B------:R-:W-:Y:S05]  /*2050*/  WARPSYNC.ALL ;  /* 0x0000000000007948 */ /* 0x000fea0003800000 */
[----:B------:R-:W-:Y:S01]  /*2060*/  BAR.SYNC.DEFER_BLOCKING 0x0 ;  /* 0x0000000000007b1d */ /* 0x000fe20000010000 */
[----:B0-----:R-:W-:Y:S01]  /*2070*/  SHF.R.S32.HI R3, RZ, 0x1f, R22 ;  /* 0x0000001fff037819 */ /* 0x001fe20000011416 */
[----:B------:R-:W-:Y:S02]  /*2080*/  VIADD R11, R15, 0x10 ;  /* 0x000000100f0b7836 */ /* 0x000fe40000000000 */
[----:B------:R-:W-:Y:S01]  /*2090*/  VIADD R12, R12, 0x7 ;  /* 0x000000070c0c7836 */ /* 0x000fe20000000000 */
[----:B--2---:R-:W-:Y:S01]  /*20a0*/  LEA.HI R14, R3, R22, RZ, 0x2 ;  /* 0x00000016030e7211 */ /* 0x004fe200078f10ff */
[----:B------:R-:W-:Y:S01]  /*20b0*/  ULDC UR4, c[0x0][0x29c] ;  /* 0x0000a70000047ab9 */ /* 0x000fe20000000800 */
[----:B------:R-:W-:Y:S01]  /*20c0*/  LEA R11, R54, R11, 0x18 ;  /* 0x0000000b360b7211 */ /* 0x000fe200078ec0ff */
[----:B------:R-:W-:Y:S01]  /*20d0*/  UISETP.NE.AND UP0, UPT, UR4, URZ, UPT ;  /* 0x0000003f0400728c */ /* 0x000fe2000bf05270 */
[----:B------:R-:W-:-:S02]  /*20e0*/  LOP3.LUT R3, R14, 0xfffffffc, RZ, 0xc0, !PT ;  /* 0xfffffffc0e037812 */ /* 0x000fc400078ec0ff */
[----:B------:R-:W-:-:S03]  /*20f0*/  LEA.HI.SX32 R96, R14, R7, 0x1e ;  /* 0x000000070e607211 */ /* 0x000fc600078ff2ff */
[----:B------:R-:W-:Y:S01]  /*2100*/  IMAD.IADD R94, R22, 0x1, -R3 ;  /* 0x00000001165e7824 */ /* 0x000fe200078e0a03 */
[----:B------:R-:W-:-:S03]  /*2110*/  PLOP3.LUT P1, PT, PT, PT, UP0, 0x80, 0x0 ;  /* 0x000000000000781c */ /* 0x000fc60003f2f008 */
[----:B------:R-:W-:Y:S01]  /*2120*/  IMAD R3, R94, 0x4, R11 ;  /* 0x000000045e037824 */ /* 0x000fe200078e020b */
[----:B------:R-:W-:-:S04]  /*2130*/  SHF.R.S32.HI R11, RZ, 0x1f, R12 ;  /* 0x0000001fff0b7819 */ /* 0x000fc8000001140c */
[----:B------:R-:W-:Y:S01]  /*2140*/  LEA.HI R11, R11, R12, RZ, 0x3 ;  /* 0x0000000c0b0b7211 */ /* 0x000fe200078f18ff */
[----:B------:R0:W1:Y:S03]  /*2150*/  LDS R4, [R3] ;  /* 0x0000000003047984 */ /* 0x0000660000000800 */
[----:B------:R-:W-:Y:S01]  /*2160*/  LOP3.LUT R12, R11, 0xfffffff8, RZ, 0xc0, !PT ;  /* 0xfffffff80b0c7812 */ /* 0x000fe200078ec0ff */
[----:B------:R0:W2:Y:S03]  /*2170*/  LDS R6, [R3+0x10] ;  /* 0x0000100003067984 */ /* 0x0000a60000000800 */
[----:B------:R-:W-:Y:S01]  /*2180*/  IADD3 R53, R12, R7, RZ ;  /* 0x000000070c357210 */ /* 0x000fe20007ffe0ff */
        /* <DEDUP_REMOVED lines=11> */
[----:B------:R4:W0:Y:S04]  /*2240*/  LDS R34, [R3+0xd0] ;  /* 0x0000d00003227984 */ /* 0x0008280000000800 */
[----:B---3--:R4:W3:Y:S04]  /*2250*/  LDS R36, [R3+0xe0] ;  /* 0x0000e00003247984 */ /* 0x0088e80000000800 */
        /* <DEDUP_REMOVED lines=16> */
[----:B------:R4:W0:Y:S01]  /*2360*/  LDS R52, [R3+0x1f0] ;  /* 0x0001f00003347984 */ /* 0x0008220000000800 */
[----:B-123--:R-:W-:Y:S05]  /*2370*/  @P1 BRA `(.L_x_1237) ;  /* 0x00000000008c1947 */ /* 0x00efea0003800000 */
[----:B------:R-:W-:-:S05]  /*2380*/  VIADD R15, R15, 0x210 ;  /* 0x000002100f0f7836 */ /* 0x000fca0000000000 */
[----:B0---4-:R-:W-:-:S05]  /*2390*/  LEA R3, R54, R15, 0x18 ;  /* 0x0000000f36037211 */ /* 0x011fca00078ec0ff */
[----:B------:R-:W-:-:S05]  /*23a0*/  IMAD R3, R94, 0x4, R3 ;  /* 0x000000045e037824 */ /* 0x000fca00078e0203 */
        /* <DEDUP_REMOVED lines=32> */
.L_x_1237:
[----:B------:R-:W-:Y:S01]  /*25b0*/  ISETP.GE.AND P0, PT, R96, R53, PT ;  /* 0x000000356000720c */ /* 0x000fe20003f06270 */
[----:B------:R-:W-:Y:S01]  /*25c0*/  ULDC UR4, c[0x0][0x280] ;  /* 0x0000a00000047ab9 */ /* 0x000fe20000000800 */
[----:B------:R-:W-:Y:S01]  /*25d0*/  ULDC UR5, c[0x0][0x29c] ;  /* 0x0000a70000057ab9 */ /* 0x000fe20000000800 */
[----:B------:R-:W-:Y:S01]  /*25e0*/  IMAD R82, R82, UR4, R23 ;  /* 0x0000000452527c24 */ /* 0x000fe2000f8e0217 */
        /* <DEDUP_REMOVED lines=11> */
[----:B------:R-:W2:Y:S01]  /*26a0*/  LDC.64 R84, c[0x0][0x2e0] ;  /* 0x0000b800ff547b82 */ /* 0x000ea20000000a00 */
[----:B------:R-:W-:Y:S01]  /*26b0*/  ULDC UR4, c[0x0][0x288] ;  /* 0x0000a20000047ab9 */ /* 0x000fe20000000800 */
[-CC-:B------:R-:W-:Y:S01]  /*26c0*/  IMAD R92, R19, R5.reuse, R94.reuse ;  /* 0x00000005135c7224 */ /* 0x180fe200078e025e */
[----:B01--4-:R-:W0:Y:S01]  /*26d0*/  I2F.RP R3, R91 ;  /* 0x0000005b00037306 */ /* 0x013e220000209400 */
[----:B------:R-:W-:Y:S01]  /*26e0*/  IMAD R83, R24, UR4, R23 ;  /* 0x0000000418537c24 */ /* 0x000fe2000f8e0217 */
[----:B------:R-:W-:Y:S01]  /*26f0*/  ULDC UR4, c[0x0][0x298] ;  /* 0x0000a60000047ab9 */ /* 0x000fe20000000800 */
[----:B------:R-:W-:Y:S02]  /*2700*/  IMAD R93, R90, R5, R94 ;  /* 0x000000055a5d7224 */ /* 0x000fe400078e025e */
[----:B------:R-:W1:Y:S01]  /*2710*/  LDC R99, c[0x0][0x2c0] ;  /* 0x0000b000ff637b82 */ /* 0x000e620000000800 */
[----:B------:R-:W-:Y:S01]  /*2720*/  LEA R83, R83, R94, 0x7 ;  /* 0x0000005e53537211 */ /* 0x000fe200078e38ff */
[----:B------:R-:W-:Y:S01]  /*2730*/  IMAD.MOV.U32 R94, RZ, RZ, RZ ;  /* 0x000000ffff5e7224 */ /* 0x000fe200078e00ff */
[----:B------:R-:W-:Y:S01]  /*2740*/  SHF.R.S32.HI R97, RZ, 0x1f, R93 ;  /* 0x0000001fff617819 */ /* 0x000fe2000001145d */
[----:B0-----:R-:W0:Y:S01]  /*2750*/  MUFU.RCP R3, R3 ;  /* 0x0000000300037308 */ /* 0x001e220000001000 */
[----:B-1----:R-:W-:-:S02]  /*2760*/  VIADD R99, R99, UR4 ;  /* 0x0000000463637c36 */ /* 0x002fc40008000000 */
[----:B0-----:R-:W-:Y:S02]  /*2770*/  VIADD R95, R3, 0xffffffe ;  /* 0x0ffffffe035f7836 */ /* 0x001fe40000000000 */
[C---:B------:R-:W-:Y:S02]  /*2780*/  VIADD R3, R83.reuse, 0x4 ;  /* 0x0000000453037836 */ /* 0x040fe40000000000 */
[--C-:B--2---:R-:W-:Y:S02]  /*2790*/  IMAD.WIDE R82, R83, 0x4, R84.reuse ;  /* 0x0000000453527825 */ /* 0x104fe400078e0254 */
[----:B------:R-:W0:Y:S02]  /*27a0*/  F2I.FTZ.U32.TRUNC.NTZ R95, R95 ;  /* 0x0000005f005f7305 */ /* 0x000e24000021f000 */
[----:B------:R-:W-:-:S04]  /*27b0*/  IMAD.WIDE R84, R3, 0x4, R84 ;  /* 0x0000000403547825 */ /* 0x000fc800078e0254 */
[----:B0-----:R-:W-:-:S04]  /*27c0*/  IMAD.MOV R12, RZ, RZ, -R95 ;  /* 0x000000ffff0c7224 */ /* 0x001fc800078e0a5f */
[----:B------:R-:W-:-:S04]  /*27d0*/  IMAD R11, R12, R91, RZ ;  /* 0x0000005b0c0b7224 */ /* 0x000fc800078e02ff */
[----:B------:R-:W-:Y:S01]  /*27e0*/  IMAD.HI.U32 R94, R95, R11, R94 ;  /* 0x0000000b5f5e7227 */ /* 0x000fe200078e005e */
[----:B------:R-:W-:-:S07]  /*27f0*/  SHF.R.S32.HI R95, RZ, 0x1f, R92 ;  /* 0x0000001fff5f7819 */ /* 0x000fce000001145c */
.L_x_1307:
[----:B0-----:R-:W-:Y:S01]  /*2800*/  IABS R13, R96 ;  /* 0x00000060000d7213 */ /* 0x001fe20000000000 */
[----:B------:R-:W-:Y:S01]  /*2810*/  IMAD.U32 R5, RZ, RZ, UR16 ;  /* 0x00000010ff057e24 */ /* 0x000fe2000f8e00ff */
[----:B------:R-:W-:-:S03]  /*2820*/  ISETP.GE.AND P3, PT, R96, RZ, PT ;  /* 0x000000ff6000720c */ /* 0x000fc60003f66270 */
[----:B-1----:R-:W-:Y:S01]  /*2830*/  IMAD.HI.U32 R11, R94, R13, RZ ;  /* 0x0000000d5e0b7227 */ /* 0x002fe200078e00ff */
[-C--:B------:R-:W-:Y:S02]  /*2840*/  IABS R15, R5.reuse ;  /* 0x00000005000f7213 */ /* 0x080fe40000000000 */
[----:B------:R-:W-:Y:S01]  /*2850*/  ISETP.NE.AND P4, PT, R5, RZ, PT ;  /* 0x000000ff0500720c */ /* 0x000fe20003f85270 */
[----:B------:R-:W-:Y:S02]  /*2860*/  IMAD.MOV R118, RZ, RZ, -R11 ;  /* 0x000000ffff767224 */ /* 0x000fe400078e0a0b */
[----:B------:R-:W-:Y:S02]  /*2870*/  IMAD R143, R26, R5, RZ ;  /* 0x000000051a8f7224 */ /* 0x000fe400078e02ff */
[----:B------:R-:W-:-:S05]  /*2880*/  IMAD R118, R15, R118, R13 ;  /* 0x000000760f767224 */ /* 0x000fca00078e020d */
[----:B------:R-:W-:-:S13]  /*2890*/  ISETP.GT.U32.AND P0, PT, R91, R118, PT ;  /* 0x000000765b00720c */ /* 0x000fda0003f04070 */
[----:B------:R-:W-:Y:S02]  /*28a0*/  @!P0 IADD3 R118, R118, -R15, RZ ;  /* 0x8000000f76768210 */ /* 0x000fe40007ffe0ff */
[----:B------:R-:W-:Y:S02]  /*28b0*/  ISETP.NE.U32.AND P0, PT, RZ, UR6, PT ;  /* 0x00000006ff007c0c */ /* 0x000fe4000bf05070 */
[----:B------:R-:W-:Y:S02]  /*28c0*/  ISETP.GT.U32.AND P2, PT, R91, R118, PT ;  /* 0x000000765b00720c */ /* 0x000fe40003f44070 */
[----:B------:R-:W-:-:S11]  /*28d0*/  ISETP.NE.AND.EX P0, PT, RZ, UR7, PT, P0 ;  /* 0x00000007ff007c0c */ /* 0x000fd6000bf05300 */
[----:B------:R-:W-:Y:S02]  /*28e0*/  @!P2 IMAD.IADD R118, R118, 0x1, -R15 ;  /* 0x000000017676a824 */ /* 0x000fe400078e0a0f */
[-C--:B------:R-:W-:Y:S01]  /*28f0*/  @P0 IMAD R15, R26, R5.reuse, RZ ;  /* 0x000000051a0f0224 */ /* 0x080fe200078e02ff */
[----:B------:R-:W-:Y:S01]  /*2900*/  @P0 SHF.R.S32.HI R11, RZ, 0x1f, R96 ;  /* 0x0000001fff0b0819 */ /* 0x000fe20000011460 */
[----:B------:R-:W-:Y:S01]  /*2910*/  @!P3 IMAD.MOV R118, RZ, RZ, -R118 ;  /* 0x000000ffff76b224 */ /* 0x000fe200078e0a76 */
[----:B------:R-:W-:Y:S02]  /*2920*/  @!P4 LOP3.LUT R118, RZ, R5, RZ, 0x33, !PT ;  /* 0x00000005ff76c212 */ /* 0x000fe400078e33ff */
[--C-:B------:R-:W-:Y:S02]  /*2930*/  @P0 SHF.R.S32.HI R120, RZ, 0x1f, R15.reuse ;  /* 0x0000001fff780819 */ /* 0x100fe4000001140f */
[----:B------:R-:W-:Y:S02]  /*2940*/  @P0 IADD3 R14, P3, P2, R96, UR6, R15 ;  /* 0x00000006600e0c10 */ /* 0x000fe4000fa7e00f */
[----:B------:R-:W-:-:S02]  /*2950*/  SHF.R.S32.HI R12, RZ, 0x1f, R118 ;  /* 0x0000001fff0c7819 */ /* 0x000fc40000011476 */
[----:B------:R-:W-:Y:S02]  /*2960*/  @P0 IADD3.X R15, R11, UR7, R120, P3, P2 ;  /* 0x000000070b0f0c10 */ /* 0x000fe40009fe4478 */
[----:B------:R-:W-:-:S03]  /*2970*/  IADD3 R13, P4, R118, R143, RZ ;  /* 0x0000008f760d7210 */ /* 0x000fc60007f9e0ff */
[----:B------:R0:W5:Y:S01]  /*2980*/  @P0 LDG.E.U8 R11, desc[UR36][R14.64] ;  /* 0x000000240e0b0981 */ /* 0x000162000c1e1100 */
[----:B------:R-:W-:Y:S02]  /*2990*/  LEA.HI.X.SX32 R122, R143, R12, 0x1, P4 ;  /* 0x0000000c8f7a7211 */ /* 0x000fe400020f0eff */
[----:B------:R-:W-:Y:S01]  /*29a0*/  ISETP.GE.AND P4, PT, R96, R18, PT ;  /* 0x000000126000720c */ /* 0x000fe20003f86270 */
[----:B------:R-:W-:Y:S01]  /*29b0*/  BSSY B1, `(.L_x_1240) ;  /* 0x000001a000017945 */ /* 0x000fe20003800000 */
[----:B------:R-:W-:-:S04]  /*29c0*/  LEA R12, P5, R13, UR8, 0x2 ;  /* 0x000000080d0c7c11 */ /* 0x000fc8000f8a10ff */
[----:B------:R-:W-:-:S07]  /*29d0*/  LEA.HI.X R13, R13, UR9, R122, 0x2, P5 ;  /* 0x000000090d0d7c11 */ /* 0x000fce000a8f147a */
[----:B0-----:R-:W-:Y:S05]  /*29e0*/  @P4 BRA `(.L_x_1241) ;  /* 0x0000000000584947 */ /* 0x001fea0003800000 */
[----:B------:R-:W2:Y:S01]  /*29f0*/  LDG.E R14, desc[UR36][R12.64] ;  /* 0x000000240c0e7981 */ /* 0x000ea2000c1e1900 */
        /* <DEDUP_REMOVED lines=15> */
[----:B-----5:R-:W-:-:S03]  /*2af0*/  FADD.FTZ R101, R54, R101 ;  /* 0x0000006536657221 */ /* 0x020fc60000010000 */
[----:B------:R-:W-:Y:S02]  /*2b00*/  LEA.HI.X.SX32 R122, R122, R95, 0x1, P2 ;  /* 0x0000005f7a7a7211 */ /* 0x000fe400010f0eff */
[----:B------:R-:W-:-:S04]  /*2b10*/  LEA R14, P2, R15, UR10, 0x2 ;  /* 0x0000000a0f0e7c11 */ /* 0x000fc8000f8410ff */
[----:B------:R-:W-:Y:S01]  /*2b20*/  LEA.HI.X R15, R15, UR11, R122, 0x2, P2 ;  /* 0x0000000b0f0f7c11 */ /* 0x000fe200090f147a */
[----:B--2---:R-:W-:-:S05]  /*2b30*/  @P6 FMUL.FTZ R101, R101, R120 ;  /* 0x0000007865656220 */ /* 0x004fca0000410000 */
[----:B------:R0:W-:Y:S03]  /*2b40*/  STG.E desc[UR36][R14.64], R101 ;  /* 0x000000650e007986 */ /* 0x0001e6000c101924 */
.L_x_1241:
[----:B------:R-:W-:Y:S05]  /*2b50*/  BSYNC B1 ;  /* 0x0000000000017941 */ /* 0x000fea0003800000 */
.L_x_1240:
        /* <DEDUP_REMOVED lines=25> */
.L_x_1243:
[----:B------:R-:W-:Y:S05]  /*2cf0*/  BSYNC B1 ;  /* 0x0000000000017941 */ /* 0x000fea0003800000 */
.L_x_1242:
[----:B------:R-:W-:Y:S04]  /*2d00*/  BSSY B1, `(.L_x_1244) ;  /* 0x0000019000017945 */ /* 0x000fe80003800000 */
[----:B------:R-:W-:Y:S05]  /*2d10*/  @P4 BRA `(.L_x_1245) ;  /* 0x00000000005c4947 */ /* 0x000fea0003800000 */
[----:B01----:R-:W2:Y:S01]  /*2d20*/  LDG.E R14, desc[UR36][R12.64] ;  /* 0x000000240c0e7981 */ /* 0x003ea2000c1e1900 */
        /* <DEDUP_REMOVED lines=22> */
.L_x_1245:
[----:B------:R-:W-:Y:S05]  /*2e90*/  BSYNC B1 ;  /* 0x0000000000017941 */ /* 0x000fea0003800000 */
.L_x_1244:
        /* <DEDUP_REMOVED lines=25> */
.L_x_1247:
[----:B------:R-:W-:Y:S05]  /*3030*/  BSYNC B1 ;  /* 0x0000000000017941 */ /* 0x000fea0003800000 */
.L_x_1246:
[----:B------:R-:W-:Y:S04]  /*3040*/  BSSY B1, `(.L_x_1248) ;  /* 0x0000019000017945 */ /* 0x000fe80003800000 */
[----:B------:R-:W-:Y:S05]  /*3050*/  @P4 BRA `(.L_x_1249) ;  /* 0x00000000005c4947 */ /* 0x000fea0003800000 */
[----:B0123--:R-:W2:Y:S01]  /*3060*/  LDG.E R14, desc[UR36][R12.64] ;  /* 0x000000240c0e7981 */ /* 0x00fea2000c1e1900 */
        /* <DEDUP_REMOVED lines=22> */
.L_x_1249:
[----:B------:R-:W-:Y:S05]  /*31d0*/  BSYNC B1 ;  /* 0x0000000000017941 */ /* 0x000fea0003800000 */
.L_x_1248:
        /* <DEDUP_REMOVED lines=25> */
.L_x_1251:
[----:B------:R-:W-:Y:S05]  /*3370*/  BSYNC B1 ;  /* 0x0000000000017941 */ /* 0x000fea0003800000 */
.L_x_1250:
        /* <DEDUP_REMOVED lines=25> */
.L_x_1253:
[----:B------:R-:W-:Y:S05]  /*3510*/  BSYNC B1 ;  /* 0x0000000000017941 */ /* 0x000fea0003800000 */
.L_x_1252:
        /* <DEDUP_REMOVED lines=25> */
.L_x_1255:
[----:B------:R-:W-:Y:S05]  /*36b0*/  BSYNC B1 ;  /* 0x0000000000017941 */ /* 0x000fea0003800000 */
.L_x_1254:
        /* <DEDUP_REMOVED lines=25> */
.L_x_1257:
[----:B------:R-:W-:Y:S05]  /*3850*/  BSYNC B1 ;  /* 0x0000000000017941 */ /* 0x000fea0003800000 */
.L_x_1256:
        /* <DEDUP_REMOVED lines=25> */
.L_x_1259:
[----:B------:R-:W-:Y:S05]  /*39f0*/  BSYNC B1 ;  /* 0x0000000000017941 */ /* 0x000fea0003800000 */
.L_x_1258:
        /* <DEDUP_REMOVED lines=25> */
.L_x_1261:
[----:B------:R-:W-:Y:S05]  /*3b90*/  BSYNC B1 ;  /* 0x0000000000017941 */ /* 0x000fea0003800000 */
.L_x_1260:
        /* <DEDUP_REMOVED lines=25> */
.L_x_1263:
[----:B------:R-:W-:Y:S05]  /*3d30*/  BSYNC B1 ;  /* 0x0000000000017941 */ /* 0x000fea0003800000 */
.L_x_1262:
        /* <DEDUP_REMOVED lines=25> */
.L_x_1265:
[----:B------:R-:W-:Y:S05]  /*3ed0*/  BSYNC B1 ;  /* 0x0000000000017941 */ /* 0x000fea0003800000 */
.L_x_1264:
        /* <DEDUP_REMOVED lines=25> */
.L_x_1267:
[----:B------:R-:W-:Y:S05]  /*4070*/  BSYNC B1 ;  /* 0x0000000000017941 */ /* 0x000fea0003800000 */
.L_x_1266:
[----:B------:R-:W-:Y:S04]  /*4080*/  BSSY B1, `(.L_x_1268) ;  /* 0x0000019000017945 */ /* 0x000fe80003800000 */
[----:B------:R-:W-:Y:S05]  /*4090*/  @P4 BRA `(.L_x_1269) ;  /* 0x00000000005c4947 */ /* 0x000fea0003800000 */
[----:B------:R-:W2:Y:S02]  /*40a0*/  LDG.E R3, desc[UR36][R12.64] ;  /* 0x000000240c037981 */ /* 0x000ea4000c1e1900 */
[----:B01234-:R-:W-:-:S04]  /*40b0*/  IMAD R14, R5, 0xe, R118 ;  /* 0x0000000e050e7824 */ /* 0x01ffc800078e0276 */
[----:B------:R-:W-:Y:S02]  /*40c0*/  IMAD.SHL.U32 R122, R14, 0x4, RZ ;  /* 0x000000040e7a7824 */ /* 0x000fe400078e00ff */
[----:B------:R-:W-:-:S05]  /*40d0*/  IMAD R3, R3, UR12, RZ ;  /* 0x0000000c03037c24 */ /* 0x000fca000f8e02ff */
        /* <DEDUP_REMOVED lines=19> */
.L_x_1269:
[----:B------:R-:W-:Y:S05]  /*4210*/  BSYNC B1 ;  /* 0x0000000000017941 */ /* 0x000fea0003800000 */
.L_x_1268:
        /* <DEDUP_REMOVED lines=25> */
.L_x_1271:
[----:B------:R-:W-:Y:S05]  /*43b0*/  BSYNC B1 ;  /* 0x0000000000017941 */ /* 0x000fea0003800000 */
.L_x_1270:
        /* <DEDUP_REMOVED lines=25> */
.L_x_1273:
[----:B------:R-:W-:Y:S05]  /*4550*/  BSYNC B1 ;  /* 0x0000000000017941 */ /* 0x000fea0003800000 */
.L_x_1272:
        /* <DEDUP_REMOVED lines=25> */
.L_x_1275:
[----:B------:R-:W-:Y:S05]  /*46f0*/  BSYNC B1 ;  /* 0x0000000000017941 */ /* 0x000fea0003800000 */
.L_x_1274:
        /* <DEDUP_REMOVED lines=25> */
.L_x_1277:
[----:B------:R-:W-:Y:S05]  /*4890*/  BSYNC B1 ;  /* 0x0000000000017941 */ /* 0x000fea0003800000 */
.L_x_1276:
        /* <DEDUP_REMOVED lines=25> */
.L_x_1279:
[----:B------:R-:W-:Y:S05]  /*4a30*/  BSYNC B1 ;  /* 0x0000000000017941 */ /* 0x000fea0003800000 */
.L_x_1278:
        /* <DEDUP_REMOVED lines=25> */
.L_x_1281:
[----:B------:R-:W-:Y:S05]  /*4bd0*/  BSYNC B1 ;  /* 0x0000000000017941 */ /* 0x000fea0003800000 */
.L_x_1280:
        /* <DEDUP_REMOVED lines=25> */
.L_x_1283:
[----:B------:R-:W-:Y:S05]  /*4d70*/  BSYNC B1 ;  /* 0x0000000000017941 */ /* 0x000fea0003800000 */
.L_x_1282:
        /* <DEDUP_REMOVED lines=25> */
.L_x_1285:
[----:B------:R-:W-:Y:S05]  /*4f10*/  BSYNC B1 ;  /* 0x0000000000017941 */ /* 0x000fea0003800000 */
.L_x_1284:
        /* <DEDUP_REMOVED lines=25> */
.L_x_1287:
[----:B------:R-:W-:Y:S05]  /*50b0*/  BSYNC B1 ;  /* 0x0000000000017941 */ /* 0x000fea0003800000 */
.L_x_1286:
        /* <DEDUP_REMOVED lines=25> */
.L_x_1289:
[----:B------:R-:W-:Y:S05]  /*5250*/  BSYNC B1 ;  /* 0x0000000000017941 */ /* 0x000fea0003800000 */
.L_x_1288:
        /* <DEDUP_REMOVED lines=25> */
.L_x_1291:
[----:B------:R-:W-:Y:S05]  /*53f0*/  BSYNC B1 ;  /* 0x0000000000017941 */ /* 0x000fea0003800000 */
.L_x_1290:
        /* <DEDUP_REMOVED lines=25> */
.L_x_1293:
[----:B------:R-:W-:Y:S05]  /*5590*/  BSYNC B1 ;  /* 0x0000000000017941 */ /* 0x000fea0003800000 */
.L_x_1292:
        /* <DEDUP_REMOVED lines=25> */
.L_x_1295:
[----:B------:R-:W-:Y:S05]  /*5730*/  BSYNC B1 ;  /* 0x0000000000017941 */ /* 0x000fea0003800000 */
.L_x_1294:
        /* <DEDUP_REMOVED lines=25> */
.L_x_1297:
[----:B------:R-:W-:Y:S05]  /*58d0*/  BSYNC B1 ;  /* 0x0000000000017941 */ /* 0x000fea0003800000 */
.L_x_1296:
        /* <DEDUP_REMOVED lines=25> */
.L_x_1299:
[----:B------:R-:W-:Y:S05]  /*5a70*/  BSYNC B1 ;  /* 0x0000000000017941 */ /* 0x000fea0003800000 */
.L_x_1298:
        /* <DEDUP_REMOVED lines=25> */
.L_x_1301:
[----:B------:R-:W-:Y:S05]  /*5c10*/  BSYNC B1 ;  /* 0x0000000000017941 */ /* 0x000fea0003800000 */
.L_x_1300:
        /* <DEDUP_REMOVED lines=25> */
.L_x_1303:
[----:B------:R-:W-:Y:S05]  /*5db0*/  BSYNC B1 ;  /* 0x0000000000017941 */ /* 0x000fea0003800000 */
.L_x_1302:
[----:B0----5:R-:W-:Y:S01]  /*5dc0*/  FMUL.FTZ R13, R6, R98 ;  /* 0x00000062060d7220 */ /* 0x021fe20000410000 */
[----:B------:R-:W-:Y:S01]  /*5dd0*/  UMOV UR4, 0xffffffff ;  /* 0xffffffff00047882 */ /* 0x000fe20000000000 */
[----:B------:R-:W-:Y:S02]  /*5de0*/  LOP3.LUT P2, RZ, R22, 0x3, RZ, 0xc0, !PT ;  /* 0x0000000316ff7812 */ /* 0x000fe4000784c0ff */
[----:B------:R-:W-:Y:S01]  /*5df0*/  FFMA.FTZ R13, R4, R101, R13 ;  /* 0x00000065040d7223 */ /* 0x000fe2000001000d */
[----:B------:R-:W-:-:S03]  /*5e00*/  ISETP.NE.AND P0, PT, R11, RZ, P0 ;  /* 0x000000ff0b00720c */ /* 0x000fc60000705270 */
[----:B------:R-:W-:-:S04]  /*5e10*/  FFMA.FTZ R13, R8, R103, R13 ;  /* 0x00000067080d7223 */ /* 0x000fc8000001000d */
        /* <DEDUP_REMOVED lines=28> */
[----:B------:R-:W-:Y:S01]  /*5fe0*/  FFMA.FTZ R13, R52, R116, R13 ;  /* 0x00000074340d7223 */ /* 0x000fe2000001000d */
[----:B------:R-:W-:Y:S06]  /*5ff0*/  BRA.DIV UR4, `(.L_x_1304) ;  /* 0x0000003604207947 */ /* 0x000fec000b800000 */
[----:B-1234-:R-:W0:Y:S02]  /*6000*/  SHFL.BFLY PT, R14, R13, 0x2, 0x1f ;  /* 0x0c401f000d0e7f89 */ /* 0x01ee2400000e0000 */
[----:B0-----:R-:W-:-:S05]  /*6010*/  FADD.FTZ R13, R13, R14 ;  /* 0x0000000e0d0d7221 */ /* 0x001fca0000010000 */
[----:B------:R0:W1:Y:S02]  /*6020*/  SHFL.BFLY PT, R14, R13, 0x1, 0x1f ;  /* 0x0c201f000d0e7f89 */ /* 0x00006400000e0000 */
.L_x_1375:
[----:B------:R-:W-:Y:S01]  /*6030*/  ISETP.GE.OR P2, PT, R96, R18, P2 ;  /* 0x000000126000720c */ /* 0x000fe20001746670 */
[----:B-1----:R-:W-:Y:S01]  /*6040*/  FADD.FTZ R14, R13, R14 ;  /* 0x0000000e0d0e7221 */ /* 0x002fe20000010000 */
[----:B------:R-:W-:Y:S03]  /*6050*/  BSSY B1, `(.L_x_1305) ;  /* 0x000001d000017945 */ /* 0x000fe60003800000 */
[----:B------:R-:W-:-:S08]  /*6060*/  FMUL.FTZ R11, R14, UR13 ;  /* 0x0000000d0e0b7c20 */ /* 0x000fd00008410000 */
[----:B------:R-:W-:Y:S05]  /*6070*/  @P2 BRA `(.L_x_1306) ;  /* 0x0000000000682947 */ /* 0x000fea0003800000 */
[----:B0-----:R-:W0:Y:S01]  /*6080*/  LDC.64 R12, c[0x0][0x2d8] ;  /* 0x0000b600ff0c7b82 */ /* 0x001e220000000a00 */
[----:B------:R-:W-:-:S04]  /*6090*/  ISETP.NE.U32.AND P2, PT, RZ, UR14, PT ;  /* 0x0000000eff007c0c */ /* 0x000fc8000bf45070 */
[----:B------:R-:W-:-:S13]  /*60a0*/  ISETP.NE.AND.EX P3, PT, RZ, UR15, PT, P2 ;  /* 0x0000000fff007c0c */ /* 0x000fda000bf65320 */
[----:B------:R-:W1:Y:S01]  /*60b0*/  @P3 LDC R120, c[0x0][0x2d0] ;  /* 0x0000b400ff783b82 */ /* 0x000e620000000800 */
[----:B0-----:R-:W-:-:S04]  /*60c0*/  ISETP.NE.U32.AND P2, PT, R12, RZ, PT ;  /* 0x000000ff0c00720c */ /* 0x001fc80003f45070 */
[----:B------:R-:W-:-:S03]  /*60d0*/  ISETP.NE.AND.EX P2, PT, R13, RZ, PT, P2 ;  /* 0x000000ff0d00720c */ /* 0x000fc60003f45320 */
[----:B------:R-:W0:Y:S10]  /*60e0*/  @P3 LDC.64 R12, c[0x0][0x2c8] ;  /* 0x0000b200ff0c3b82 */ /* 0x000e340000000a00 */
[----:B------:R-:W2:Y:S01]  /*60f0*/  @P2 LDC.64 R14, c[0x0][0x2d8] ;  /* 0x0000b600ff0e2b82 */ /* 0x000ea20000000a00 */
[----:B-1----:R-:W-:-:S05]  /*6100*/  @P3 IMAD R118, R23, R120, R25 ;  /* 0x0000007817763224 */ /* 0x002fca00078e0219 */
[----:B------:R-:W-:-:S05]  /*6110*/  @P3 IADD3 R143, R118, -0x1, RZ ;  /* 0xffffffff768f3810 */ /* 0x000fca0007ffe0ff */
[----:B------:R-:W-:-:S04]  /*6120*/  @P3 IMAD R143, R143, R120, R96 ;  /* 0x000000788f8f3224 */ /* 0x000fc800078e0260 */
[----:B0-----:R-:W-:-:S06]  /*6130*/  @P3 IMAD.WIDE R12, R143, 0x4, R12 ;  /* 0x000000048f0c3825 */ /* 0x001fcc00078e020c */
[----:B------:R-:W3:Y:S01]  /*6140*/  @P3 LDG.E R12, desc[UR36][R12.64] ;  /* 0x000000240c0c3981 */ /* 0x000ee2000c1e1900 */
[----:B--2---:R-:W-:-:S06]  /*6150*/  @P2 IMAD.WIDE R14, R23, 0x4, R14 ;  /* 0x00000004170e2825 */ /* 0x004fcc00078e020e */
[----:B------:R-:W2:Y:S01]  /*6160*/  @P2 LDG.E R14, desc[UR36][R14.64] ;  /* 0x000000240e0e2981 */ /* 0x000ea2000c1e1900 */
[C---:B------:R-:W-:Y:S02]  /*6170*/  @P2 ISETP.GE.AND P4, PT, R96.reuse, R99, PT ;  /* 0x000000636000220c */ /* 0x040fe40003f86270 */
[----:B------:R-:W-:Y:S02]  /*6180*/  @P2 IADD3 R143, R96, 0x1, -R25 ;  /* 0x00000001608f2810 */ /* 0x000fe40007ffe819 */
[----:B------:R-:W-:-:S05]  /*6190*/  @P2 SEL R118, R17, RZ, !P4 ;  /* 0x000000ff11762207 */ /* 0x000fca0006000000 */
[----:B------:R-:W-:Y:S02]  /*61a0*/  @P2 IMAD.IADD R118, R118, 0x1, R143 ;  /* 0x0000000176762824 */ /* 0x000fe400078e028f */
[----:B------:R-:W-:-:S03]  /*61b0*/  IMAD.IADD R120, R96, 0x1, -R7 ;  /* 0x0000000160787824 */ /* 0x000fc600078e0a07 */
[----:B------:R-:W-:Y:S01]  /*61c0*/  @P2 I2FP.F32.S32 R118, R118 ;  /* 0x0000007600762245 */ /* 0x000fe20000201400 */
[----:B------:R-:W-:Y:S02]  /*61d0*/  IMAD R120, R120, 0x4, R9 ;  /* 0x0000000478787824 */ /* 0x000fe400078e0209 */
[----:B---3--:R-:W-:-:S04]  /*61e0*/  @P3 FADD.FTZ R11, R11, R12 ;  /* 0x0000000c0b0b3221 */ /* 0x008fc80000010000 */
[----:B--2---:R-:W-:-:S05]  /*61f0*/  @P2 FFMA.FTZ R11, R118, R14, R11 ;  /* 0x0000000e760b2223 */ /* 0x004fca000001000b */
[----:B------:R1:W-:Y:S01]  /*6200*/  STS [R120], R11 ;  /* 0x0000000b78007388 */ /* 0x0003e20000000800 */
[----:B------:R-:W-:-:S07]  /*6210*/  @!P0 FMNMX.FTZ R0, R0, R11, !PT ;  /* 0x0000000b00008209 */ /* 0x000fce0007810000 */
.L_x_1306:
[----:B------:R-:W-:Y:S05]  /*6220*/  BSYNC B1 ;  /* 0x0000000000017941 */ /* 0x000fea0003800000 */
.L_x_1305:
[----:B------:R-:W-:-:S05]  /*6230*/  VIADD R96, R96, 0x10 ;  /* 0x0000001060607836 */ /* 0x000fca0000000000 */
[----:B------:R-:W-:-:S13]  /*6240*/  ISETP.GE.AND P0, PT, R96, R53, PT ;  /* 0x000000356000720c */ /* 0x000fda0003f06270 */
[----:B------:R-:W-:Y:S05]  /*6250*/  @!P0 BRA `(.L_x_1307) ;  /* 0xffffffc400688947 */ /* 0x000fea000383ffff */
.L_x_1239:
[----:B------:R-:W-:Y:S05]  /*6260*/  BSYNC B0 ;  /* 0x0000000000007941 */ /* 0x000fea0003800000 */
.L_x_1238:
[----:B------:R-:W-:Y:S01]  /*6270*/  UMOV UR4, 0xffffffff ;  /* 0xffffffff00047882 */ /* 0x000fe20000000000 */
[----:B------:R-:W-:Y:S02]  /*6280*/  SHF.R.S32.HI R17, RZ, 0x1f, R22 ;  /* 0x0000001fff117819 */ /* 0x000fe40000011416 */
[----:B------:R-:W-:Y:S05]  /*6290*/  BRA.DIV UR4, `(.L_x_1308) ;  /* 0x0000003204b87947 */ /* 0x000fea000b800000 */
[----:B------:R-:W0:Y:S02]  /*62a0*/  SHFL.BFLY PT, R14, R0, 0x10, 0x1f ;  /* 0x0e001f00000e7f89 */ /* 0x000e2400000e0000 */
[----:B0-----:R-:W-:-:S05]  /*62b0*/  FMNMX.FTZ R13, R14, R0, !PT ;  /* 0x000000000e0d7209 */ /* 0x001fca0007810000 */
[----:B------:R-:W1:Y:S02]  /*62c0*/  SHFL.BFLY PT, R14, R13, 0x8, 0x1f ;  /* 0x0d001f000d0e7f89 */ /* 0x000e6400000e0000 */
[----:B-1--4-:R-:W-:-:S05]  /*62d0*/  FMNMX.FTZ R3, R13, R14, !PT ;  /* 0x0000000e0d037209 */ /* 0x012fca0007810000 */
[----:B------:R0:W1:Y:S02]  /*62e0*/  SHFL.BFLY PT, R14, R3, 0x4, 0x1f ;  /* 0x0c801f00030e7f89 */ /* 0x00006400000e0000 */
.L_x_1380:
        /* <DEDUP_REMOVED lines=14> */
[----:B------:R-:W-:Y:S02]  /*63d0*/  IMAD.IADD R13, R22, 0x1, R7 ;  /* 0x00000001160d7824 */ /* 0x000fe400078e0207 */
[----:B------:R-:W-:Y:S02]  /*63e0*/  IMAD.MOV.U32 R6, RZ, RZ, RZ ;  /* 0x000000ffff067224 */ /* 0x000fe400078e00ff */
[----:B------:R-:W-:Y:S01]  /*63f0*/  BSSY B0, `(.L_x_1309) ;  /* 0x000007d000007945 */ /* 0x000fe20003800000 */
[----:B------:R-:W-:-:S07]  /*6400*/  ISETP.GE.AND P2, PT, R13, R25, PT ;  /* 0x000000190d00720c */ /* 0x000fce0003f46270 */
[----:B0-----:R-:W0:Y:S01]  /*6410*/  @!P0 S2R R3, SR_CgaCtaId ;  /* 0x0000000000038919 */ /* 0x001e220000008800 */
[----:B------:R-:W-:-:S04]  /*6420*/  @!P0 MOV R0, 0x400 ;  /* 0x0000040000008802 */ /* 0x000fc80000000f00 */
[----:B0-----:R-:W-:Y:S01]  /*6430*/  @!P0 LEA R4, R3, R0, 0x18 ;  /* 0x0000000003048211 */ /* 0x001fe200078ec0ff */
[----:B------:R-:W-:-:S04]  /*6440*/  IMAD.MOV.U32 R0, RZ, RZ, -0x800001 ;  /* 0xff7fffffff007424 */ /* 0x000fc800078e00ff */
[----:B------:R-:W-:-:S05]  /*6450*/  @!P0 IMAD R3, R17, 0x4, R4 ;  /* 0x0000000411038824 */ /* 0x000fca00078e0204 */
[----:B------:R-:W0:Y:S04]  /*6460*/  @!P0 LDS R0, [R3] ;  /* 0x0000000003008984 */ /* 0x000e280000000800 */
[----:B0-----:R-:W0:Y:S02]  /*6470*/  SHFL.BFLY PT, R11, R0, 0x1, 0x1f ;  /* 0x0c201f00000b7f89 */ /* 0x001e2400000e0000 */
        /* <DEDUP_REMOVED lines=8> */
[----:B------:R-:W-:-:S04]  /*6500*/  LEA.HI R3, R0, 0x1, RZ, 0x1a ;  /* 0x0000000100037811 */ /* 0x000fc800078fd0ff */
[----:B------:R-:W-:-:S13]  /*6510*/  LOP3.LUT P0, R3, R3, 0x3, RZ, 0xc0, !PT ;  /* 0x0000000303037812 */ /* 0x000fda000780c0ff */
[----:B------:R-:W-:Y:S05]  /*6520*/  @!P0 BRA `(.L_x_1312) ;  /* 0x0000000000808947 */ /* 0x000fea0003800000 */
[----:B------:R-:W-:Y:S01]  /*6530*/  IMAD R14, R26, R5, RZ ;  /* 0x000000051a0e7224 */ /* 0x000fe200078e02ff */
[----:B------:R-:W-:Y:S01]  /*6540*/  ULDC.64 UR4, c[0x0][0x2b0] ;  /* 0x0000ac0000047ab9 */ /* 0x000fe20000000a00 */
[----:B------:R-:W-:Y:S01]  /*6550*/  SHF.R.S32.HI R4, RZ, 0x1f, R13 ;  /* 0x0000001fff047819 */ /* 0x000fe2000001140d */
[----:B0-----:R-:W-:Y:S01]  /*6560*/  IMAD R11, R22, 0x4, R9 ;  /* 0x00000004160b7824 */ /* 0x001fe200078e0209 */
[----:B------:R-:W-:Y:S01]  /*6570*/  ISETP.NE.U32.AND P0, PT, RZ, UR4, PT ;  /* 0x00000004ff007c0c */ /* 0x000fe2000bf05070 */
[----:B------:R-:W-:Y:S01]  /*6580*/  IMAD.MOV.U32 R6, RZ, RZ, RZ ;  /* 0x000000ffff067224 */ /* 0x000fe200078e00ff */
[----:B------:R-:W-:Y:S01]  /*6590*/  SHF.R.S32.HI R5, RZ, 0x1f, R14 ;  /* 0x0000001fff057819 */ /* 0x000fe2000001140e */
[--C-:B------:R-:W-:Y:S01]  /*65a0*/  IMAD.MOV.U32 R10, RZ, RZ, R13.reuse ;  /* 0x000000ffff0a7224 */ /* 0x100fe200078e000d */
[----:B------:R-:W-:Y:S02]  /*65b0*/  IADD3 R14, P3, P4, R14, UR4, R13 ;  /* 0x000000040e0e7c10 */ /* 0x000fe4000fc7e00d */
[----:B------:R-:W-:-:S02]  /*65c0*/  ISETP.NE.AND.EX P0, PT, RZ, UR5, PT, P0 ;  /* 0x00000005ff007c0c */ /* 0x000fc4000bf05300 */
[----:B------:R-:W-:-:S11]  /*65d0*/  IADD3.X R5, R5, UR5, R4, P3, P4 ;  /* 0x0000000505057c10 */ /* 0x000fd60009fe8404 */
.L_x_1316:
[----:B------:R-:W-:Y:S04]  /*65e0*/  BSSY B2, `(.L_x_1313) ;  /* 0x000000b000027945 */ /* 0x000fe80003800000 */
[----:B0-----:R-:W-:Y:S05]  /*65f0*/  @!P0 BRA `(.L_x_1314) ;  /* 0x0000000000148947 */ /* 0x001fea0003800000 */
[----:B------:R-:W-:-:S06]  /*6600*/  IMAD.MOV.U32 R4, RZ, RZ, R14 ;  /* 0x000000ffff047224 */ /* 0x000fcc00078e000e */
[----:B------:R-:W2:Y:S01]  /*6610*/  LDG.E.U8 R4, desc[UR36][R4.64] ;  /* 0x0000002404047981 */ /* 0x000ea2000c1e1100 */
[----:B------:R-:W-:Y:S01]  /*6620*/  IMAD.MOV.U32 R12, RZ, RZ, RZ ;  /* 0x000000ffff0c7224 */ /* 0x000fe200078e00ff */
[----:B--2---:R-:W-:-:S13]  /*6630*/  ISETP.NE.AND P3, PT, R4, RZ, PT ;  /* 0x000000ff0400720c */ /* 0x004fda0003f65270 */
[----:B------:R-:W-:Y:S05]  /*6640*/  @P3 BRA `(.L_x_1315) ;  /* 0x0000000000103947 */ /* 0x000fea0003800000 */
.L_x_1314:
[----:B------:R-:W1:Y:S02]  /*6650*/  LDS R4, [R11] ;  /* 0x000000000b047984 */ /* 0x000e640000000800 */
[----:B-1----:R-:W-:-:S04]  /*6660*/  FADD.FTZ R4, -R20, R4 ;  /* 0x0000000414047221 */ /* 0x002fc80000010100 */
[----:B------:R-:W-:-:S04]  /*6670*/  FMUL.FTZ R4, R4, 1.4426950216293334961 ;  /* 0x3fb8aa3b04047820 */ /* 0x000fc80000410000 */
[----:B------:R0:W2:Y:S03]  /*6680*/  MUFU.EX2 R12, R4 ;  /* 0x00000004000c7308 */ /* 0x0000a60000000800 */
.L_x_1315:
[----:B------:R-:W-:Y:S05]  /*6690*/  BSYNC B2 ;  /* 0x0000000000027941 */ /* 0x000fea0003800000 */
.L_x_1313:
[----:B------:R-:W-:Y:S01]  /*66a0*/  IADD3 R3, R3, -0x1, RZ ;  /* 0xffffffff03037810 */ /* 0x000fe20007ffe0ff */
[----:B--2---:R2:W-:Y:S01]  /*66b0*/  STS [R11], R12 ;  /* 0x0000000c0b007388 */ /* 0x0045e20000000800 */
[----:B------:R-:W-:Y:S01]  /*66c0*/  IADD3 R14, P4, R14, 0x40, RZ ;  /* 0x000000400e0e7810 */ /* 0x000fe20007f9e0ff */
[----:B------:R-:W-:Y:S01]  /*66d0*/  FADD.FTZ R6, R12, R6 ;  /* 0x000000060c067221 */ /* 0x000fe20000010000 */
[----:B------:R-:W-:Y:S01]  /*66e0*/  ISETP.NE.AND P3, PT, R3, RZ, PT ;  /* 0x000000ff0300720c */ /* 0x000fe20003f65270 */
[----:B------:R-:W-:Y:S02]  /*66f0*/  VIADD R10, R10, 0x40 ;  /* 0x000000400a0a7836 */ /* 0x000fe40000000000 */
[----:B------:R-:W-:Y:S02]  /*6700*/  IMAD.X R5, RZ, RZ, R5, P4 ;  /* 0x000000ffff057224 */ /* 0x000fe400020e0605 */
[----:B--2---:R-:W-:-:S08]  /*6710*/  VIADD R11, R11, 0x100 ;  /* 0x000001000b0b7836 */ /* 0x004fd00000000000 */
[----:B------:R-:W-:Y:S05]  /*6720*/  @P3 BRA `(.L_x_1316) ;  /* 0xfffffffc00ac3947 */ /* 0x000fea000383ffff */
.L_x_1312:
[----:B------:R-:W-:Y:S05]  /*6730*/  BSYNC B1 ;  /* 0x0000000000017941 */ /* 0x000fea0003800000 */
.L_x_1311:
[----:B------:R-:W-:-:S13]  /*6740*/  ISETP.GE.U32.AND P0, PT, R0, 0xc0, PT ;  /* 0x000000c00000780c */ /* 0x000fda0003f06070 */
[----:B------:R-:W-:Y:S05]  /*6750*/  @!P0 BRA `(.L_x_1310) ;  /* 0x0000000400188947 */ /* 0x000fea0003800000 */
[----:B------:R-:W-:Y:S01]  /*6760*/  ULDC UR4, c[0x0][0x284] ;  /* 0x0000a10000047ab9 */ /* 0x000fe20000000800 */
[----:B------:R-:W-:Y:S01]  /*6770*/  LEA R0, R10, 0x200, 0x2 ;  /* 0x000002000a007811 */ /* 0x000fe200078e10ff */
[----:B------:R-:W-:Y:S01]  /*6780*/  IMAD R5, R26, UR4, RZ ;  /* 0x000000041a057c24 */ /* 0x000fe2000f8e02ff */
[----:B------:R-:W-:Y:S01]  /*6790*/  ULDC.64 UR6, c[0x0][0x2b0] ;  /* 0x0000ac0000067ab9 */ /* 0x000fe20000000a00 */
[----:B------:R-:W-:Y:S02]  /*67a0*/  SHF.R.S32.HI R3, RZ, 0x1f, R10 ;  /* 0x0000001fff037819 */ /* 0x000fe4000001140a */
[----:B------:R-:W-:Y:S01]  /*67b0*/  ISETP.NE.U32.AND P0, PT, RZ, UR6, PT ;  /* 0x00000006ff007c0c */ /* 0x000fe2000bf05070 */
[----:B------:R-:W-:Y:S01]  /*67c0*/  IMAD R0, R7, -0x4, R0 ;  /* 0xfffffffc07007824 */ /* 0x000fe200078e0200 */
[--C-:B0-----:R-:W-:Y:S02]  /*67d0*/  IADD3 R4, P3, P4, R10, UR6, R5.reuse ;  /* 0x000000060a047c10 */ /* 0x101fe4000fc7e005 */
[----:B------:R-:W-:Y:S01]  /*67e0*/  SHF.R.S32.HI R12, RZ, 0x1f, R5 ;  /* 0x0000001fff0c7819 */ /* 0x000fe20000011405 */
[----:B------:R-:W-:Y:S01]  /*67f0*/  IMAD.IADD R0, R9, 0x1, R0 ;  /* 0x0000000109007824 */ /* 0x000fe200078e0200 */
[----:B------:R-:W-:-:S02]  /*6800*/  ISETP.NE.AND.EX P0, PT, RZ, UR7, PT, P0 ;  /* 0x00000007ff007c0c */ /* 0x000fc4000bf05300 */
[----:B------:R-:W-:-:S11]  /*6810*/  IADD3.X R5, R3, UR7, R12, P3, P4 ;  /* 0x0000000703057c10 */ /* 0x000fd60009fe840c */
.L_x_1329:
[----:B------:R-:W-:Y:S04]  /*6820*/  BSSY B1, `(.L_x_1317) ;  /* 0x000000a000017945 */ /* 0x000fe80003800000 */
[----:B------:R-:W-:Y:S05]  /*6830*/  @!P0 BRA `(.L_x_1318) ;  /* 0x0000000000108947 */ /* 0x000fea0003800000 */
[----:B------:R-:W2:Y:S02]  /*6840*/  LDG.E.U8 R3, desc[UR36][R4.64] ;  /* 0x0000002404037981 */ /* 0x000ea4000c1e1100 */
[----:B--2---:R-:W-:-:S13]  /*6850*/  ISETP.NE.AND P3, PT, R3, RZ, PT ;  /* 0x000000ff0300720c */ /* 0x004fda0003f65270 */
[----:B------:R-:W-:Y:S01]  /*6860*/  @P3 IMAD.MOV.U32 R3, RZ, RZ, RZ ;  /* 0x000000ffff033224 */ /* 0x000fe200078e00ff */
[----:B------:R-:W-:Y:S06]  /*6870*/  @P3 BRA `(.L_x_1319) ;  /* 0x0000000000103947 */ /* 0x000fec0003800000 */
.L_x_1318:
[----:B------:R-:W1:Y:S02]  /*6880*/  LDS R3, [R0+-0x200] ;  /* 0xfffe000000037984 */ /* 0x000e640000000800 */
[----:B-1----:R-:W-:-:S04]  /*6890*/  FADD.FTZ R3, -R20, R3 ;  /* 0x0000000314037221 */ /* 0x002fc80000010100 */
[----:B------:R-:W-:-:S06]  /*68a0*/  FMUL.FTZ R3, R3, 1.4426950216293334961 ;  /* 0x3fb8aa3b03037820 */ /* 0x000fcc0000410000 */
[----:B------:R-:W0:Y:S02]  /*68b0*/  MUFU.EX2 R3, R3 ;  /* 0x0000000300037308 */ /* 0x000e240000000800 */
.L_x_1319:
[----:B------:R-:W-:Y:S05]  /*68c0*/  BSYNC B1 ;  /* 0x0000000000017941 */ /* 0x000fea0003800000 */
.L_x_1317:
        /* <DEDUP_REMOVED lines=8> */
.L_x_1321:
[----:B0-----:R-:W1:Y:S02]  /*6950*/  LDS R3, [R0+-0x100] ;  /* 0xffff000000037984 */ /* 0x001e640000000800 */
[----:B-1----:R-:W-:-:S04]  /*6960*/  FADD.FTZ R3, -R20, R3 ;  /* 0x0000000314037221 */ /* 0x002fc80000010100 */
[----:B------:R-:W-:-:S06]  /*6970*/  FMUL.FTZ R3, R3, 1.4426950216293334961 ;  /* 0x3fb8aa3b03037820 */ /* 0x000fcc0000410000 */
[----:B------:R-:W0:Y:S02]  /*6980*/  MUFU.EX2 R3, R3 ;  /* 0x0000000300037308 */ /* 0x000e240000000800 */
.L_x_1322:
[----:B------:R-:W-:Y:S05]  /*6990*/  BSYNC B1 ;  /* 0x0000000000017941 */ /* 0x000fea0003800000 */
.L_x_1320:
        /* <DEDUP_REMOVED lines=8> */
.L_x_1324:
[----:B0-----:R-:W1:Y:S02]  /*6a20*/  LDS R3, [R0] ;  /* 0x0000000000037984 */ /* 0x001e640000000800 */
[----:B-1----:R-:W-:-:S04]  /*6a30*/  FADD.FTZ R3, -R20, R3 ;  /* 0x0000000314037221 */ /* 0x002fc80000010100 */
[----:B------:R-:W-:-:S06]  /*6a40*/  FMUL.FTZ R3, R3, 1.4426950216293334961 ;  /* 0x3fb8aa3b03037820 */ /* 0x000fcc0000410000 */
[----:B------:R-:W0:Y:S02]  /*6a50*/  MUFU.EX2 R3, R3 ;  /* 0x0000000300037308 */ /* 0x000e240000000800 */
.L_x_1325:
[----:B------:R-:W-:Y:S05]  /*6a60*/  BSYNC B1 ;  /* 0x0000000000017941 */ /* 0x000fea0003800000 */
.L_x_1323:
        /* <DEDUP_REMOVED lines=8> */
.L_x_1327:
[----:B0-----:R-:W1:Y:S02]  /*6af0*/  LDS R3, [R0+0x100] ;  /* 0x0001000000037984 */ /* 0x001e640000000800 */
[----:B-1----:R-:W-:-:S04]  /*6b00*/  FADD.FTZ R3, -R20, R3 ;  /* 0x0000000314037221 */ /* 0x002fc80000010100 */
[----:B------:R-:W-:-:S06]  /*6b10*/  FMUL.FTZ R3, R3, 1.4426950216293334961 ;  /* 0x3fb8aa3b03037820 */ /* 0x000fcc0000410000 */
[----:B------:R-:W0:Y:S02]  /*6b20*/  MUFU.EX2 R3, R3 ;  /* 0x0000000300037308 */ /* 0x000e240000000800 */
.L_x_1328:
[----:B------:R-:W-:Y:S05]  /*6b30*/  BSYNC B1 ;  /* 0x0000000000017941 */ /* 0x000fea0003800000 */
.L_x_1326:
[----:B------:R-:W-:Y:S01]  /*6b40*/  VIADD R10, R10, 0x100 ;  /* 0x000001000a0a7836 */ /* 0x000fe20000000000 */
[----:B------:R-:W-:Y:S01]  /*6b50*/  IADD3 R4, P4, R4, 0x100, RZ ;  /* 0x0000010004047810 */ /* 0x000fe20007f9e0ff */
[----:B0-----:R0:W-:Y:S01]  /*6b60*/  STS [R0+0x100], R3 ;  /* 0x0001000300007388 */ /* 0x0011e20000000800 */
[----:B------:R-:W-:Y:S02]  /*6b70*/  FADD.FTZ R6, R6, R3 ;  /* 0x0000000306067221 */ /* 0x000fe40000010000 */
[----:B------:R-:W-:Y:S01]  /*6b80*/  ISETP.GE.AND P3, PT, R10, R25, PT ;  /* 0x000000190a00720c */ /* 0x000fe20003f66270 */
[----:B------:R-:W-:Y:S01]  /*6b90*/  IMAD.X R5, RZ, RZ, R5, P4 ;  /* 0x000000ffff057224 */ /* 0x000fe200020e0605 */
[----:B0-----:R-:W-:-:S11]  /*6ba0*/  IADD3 R0, R0, 0x400, RZ ;  /* 0x0000040000007810 */ /* 0x001fd60007ffe0ff */
[----:B------:R-:W-:Y:S05]  /*6bb0*/  @!P3 BRA `(.L_x_1329) ;  /* 0xfffffffc0018b947 */ /* 0x000fea000383ffff */
.L_x_1310:
[----:B------:R-:W-:Y:S05]  /*6bc0*/  BSYNC B0 ;  /* 0x0000000000007941 */ /* 0x000fea0003800000 */
.L_x_1309:
[----:B------:R-:W2:Y:S01]  /*6bd0*/  SHFL.BFLY PT, R3, R6, 0x10, 0x1f ;  /* 0x0e001f0006037f89 */ /* 0x000ea200000e0000 */
[----:B------:R-:W-:Y:S01]  /*6be0*/  LOP3.LUT P0, R10, R22, 0x1f, RZ, 0xc0, !PT ;  /* 0x0000001f160a7812 */ /* 0x000fe2000780c0ff */
[----:B------:R-:W-:-:S03]  /*6bf0*/  ULDC.U8 UR4, c[0x0][0x31c] ;  /* 0x0000c70000047ab9 */ /* 0x000fc60000000000 */
[----:B------:R-:W-:-:S09]  /*6c00*/  ISETP.GT.U32.AND P3, PT, R10, 0x1, PT ;  /* 0x000000010a00780c */ /* 0x000fd20003f64070 */
[----:B------:R-:W3:Y:S04]  /*6c10*/  @!P0 S2R R15, SR_CgaCtaId ;  /* 0x00000000000f8919 */ /* 0x000ee80000008800 */
[----:B------:R-:W4:Y:S01]  /*6c20*/  @!P3 S2R R21, SR_CgaCtaId ;  /* 0x000000000015b919 */ /* 0x000f220000008800 */
[----:B--2---:R-:W-:Y:S01]  /*6c30*/  FADD.FTZ R3, R3, R6 ;  /* 0x0000000603037221 */ /* 0x004fe20000010000 */
[----:B------:R-:W-:-:S04]  /*6c40*/  @!P0 MOV R6, 0x400 ;  /* 0x0000040000068802 */ /* 0x000fc80000000f00 */
[----:B------:R-:W2:Y:S02]  /*6c50*/  SHFL.BFLY PT, R0, R3, 0x8, 0x1f ;  /* 0x0d001f0003007f89 */ /* 0x000ea400000e0000 */
[----:B--2---:R-:W-:Y:S01]  /*6c60*/  FADD.FTZ R0, R3, R0 ;  /* 0x0000000003007221 */ /* 0x004fe20000010000 */
[----:B------:R-:W-:-:S04]  /*6c70*/  @!P0 SHF.R.U32.HI R3, RZ, 0x3, R22 ;  /* 0x00000003ff038819 */ /* 0x000fc80000011616 */
[----:B------:R-:W2:Y:S01]  /*6c80*/  SHFL.BFLY PT, R5, R0, 0x4, 0x1f ;  /* 0x0c801f0000057f89 */ /* 0x000ea200000e0000 */
[----:B------:R-:W-:Y:S01]  /*6c90*/  @!P0 LOP3.LUT R3, R3, 0x1ffffffc, RZ, 0xc0, !PT ;  /* 0x1ffffffc03038812 */ /* 0x000fe200078ec0ff */
[----:B--2---:R-:W-:Y:S01]  /*6ca0*/  FADD.FTZ R5, R0, R5 ;  /* 0x0000000500057221 */ /* 0x004fe20000010000 */
[----:B---3--:R-:W-:Y:S02]  /*6cb0*/  @!P0 LEA R0, R15, R6, 0x18 ;  /* 0x000000060f008211 */ /* 0x008fe400078ec0ff */
[----:B------:R-:W-:Y:S02]  /*6cc0*/  @!P3 MOV R6, 0x400 ;  /* 0x000004000006b802 */ /* 0x000fe40000000f00 */
[----:B0-----:R-:W0:Y:S01]  /*6cd0*/  SHFL.BFLY PT, R4, R5, 0x2, 0x1f ;  /* 0x0c401f0005047f89 */ /* 0x001e2200000e0000 */
[----:B------:R-:W-:Y:S01]  /*6ce0*/  @!P0 IMAD.IADD R0, R0, 0x1, R3 ;  /* 0x0000000100008824 */ /* 0x000fe200078e0203 */
[----:B----4-:R-:W-:-:S05]  /*6cf0*/  @!P3 LEA R21, R21, R6, 0x18 ;  /* 0x000000061515b211 */ /* 0x010fca00078ec0ff */
        /* <DEDUP_REMOVED lines=23> */
.L_x_1330:
        /* <DEDUP_REMOVED lines=11> */
[----:B------:R-:W-:Y:S02]  /*6f20*/  IMAD.MOV.U32 R0, RZ, RZ, R3 ;  /* 0x000000ffff007224 */ /* 0x000fe400078e0003 */
[----:B------:R-:W-:Y:S01]  /*6f30*/  LEA R12, P4, R15, UR6, 0x2 ;  /* 0x000000060f0c7c11 */ /* 0x000fe2000f8810ff */
[----:B------:R-:W-:Y:S01]  /*6f40*/  IMAD R3, R22, 0x4, R9 ;  /* 0x0000000416037824 */ /* 0x000fe200078e0209 */
[----:B0-----:R-:W-:-:S04]  /*6f50*/  LEA.HI.X.SX32 R6, R13, R5, 0x1, P3 ;  /* 0x000000050d067211 */ /* 0x001fc800018f0eff */
[----:B------:R-:W-:-:S07]  /*6f60*/  LEA.HI.X R15, R15, UR7, R6, 0x2, P4 ;  /* 0x000000070f0f7c11 */ /* 0x000fce000a0f1406 */
.L_x_1335:
[----:B------:R-:W2:Y:S01]  /*6f70*/  LDS R6, [R3] ;  /* 0x0000000003067984 */ /* 0x000ea20000000800 */
[----:B------:R-:W-:Y:S01]  /*6f80*/  @P0 MOV R10, R12 ;  /* 0x0000000c000a0202 */ /* 0x000fe20000000f00 */
[--C-:B------:R-:W-:Y:S01]  /*6f90*/  @P0 IMAD.MOV.U32 R11, RZ, RZ, R15.reuse ;  /* 0x000000ffff0b0224 */ /* 0x100fe200078e000f */
[----:B------:R-:W-:Y:S01]  /*6fa0*/  IADD3 R12, P3, R12, 0x100, RZ ;  /* 0x000001000c0c7810 */ /* 0x000fe20007f7e0ff */
[----:B------:R-:W-:Y:S02]  /*6fb0*/  VIADD R0, R0, 0xffffffff ;  /* 0xffffffff00007836 */ /* 0x000fe40000000000 */
[----:B------:R-:W-:Y:S02]  /*6fc0*/  VIADD R13, R13, 0x40 ;  /* 0x000000400d0d7836 */ /* 0x000fe40000000000 */
[----:B------:R-:W-:Y:S01]  /*6fd0*/  IMAD.X R15, RZ, RZ, R15, P3 ;  /* 0x000000ffff0f7224 */ /* 0x000fe200018e060f */
[----:B------:R-:W-:Y:S01]  /*6fe0*/  ISETP.NE.AND P4, PT, R0, RZ, PT ;  /* 0x000000ff0000720c */ /* 0x000fe20003f85270 */
[----:B--2---:R-:W-:-:S05]  /*6ff0*/  FMUL.FTZ R6, R6, R21 ;  /* 0x0000001506067220 */ /* 0x004fca0000410000 */
[----:B------:R-:W-:Y:S04]  /*7000*/  @P0 STG.E desc[UR36][R10.64], R6 ;  /* 0x000000060a000986 */ /* 0x000fe8000c101924 */
[----:B------:R0:W-:Y:S02]  /*7010*/  STS [R3], R6 ;  /* 0x0000000603007388 */ /* 0x0001e40000000800 */
[----:B0-----:R-:W-:Y:S01]  /*7020*/  IADD3 R3, R3, 0x100, RZ ;  /* 0x0000010003037810 */ /* 0x001fe20007ffe0ff */
[----:B------:R-:W-:Y:S06]  /*7030*/  @P4 BRA `(.L_x_1335) ;  /* 0xfffffffc00cc4947 */ /* 0x000fec000383ffff */
.L_x_1334:
[----:B------:R-:W-:Y:S05]  /*7040*/  BSYNC B1 ;  /* 0x0000000000017941 */ /* 0x000fea0003800000 */
.L_x_1333:
[----:B------:R-:W-:Y:S05]  /*7050*/  @!P2 BRA `(.L_x_1332) ;  /* 0x000000000088a947 */ /* 0x000fea0003800000 */
[----:B------:R-:W-:Y:S01]  /*7060*/  IADD3 R12, P0, R13, R4, RZ ;  /* 0x000000040d0c7210 */ /* 0x000fe20007f1e0ff */
[----:B------:R-:W-:Y:S01]  /*7070*/  IMAD.SHL.U32 R0, R7, 0x4, RZ ;  /* 0x0000000407007824 */ /* 0x000fe200078e00ff */
[----:B------:R-:W-:Y:S01]  /*7080*/  ULDC.64 UR6, c[0x0][0x310] ;  /* 0x0000c40000067ab9 */ /* 0x000fe20000000a00 */
[----:B------:R-:W-:Y:S02]  /*7090*/  ISETP.NE.AND P3, PT, RZ, UR4, PT ;  /* 0x00000004ff007c0c */ /* 0x000fe4000bf65270 */
[----:B------:R-:W-:Y:S01]  /*70a0*/  LEA R11, P2, R12, UR6, 0x2 ;  /* 0x000000060c0b7c11 */ /* 0x000fe2000f8410ff */
[C---:B------:R-:W-:Y:S01]  /*70b0*/  IMAD R0, R13.reuse, 0x4, -R0 ;  /* 0x000000040d007824 */ /* 0x040fe200078e0a00 */
[----:B------:R-:W-:-:S03]  /*70c0*/  LEA.HI.X.SX32 R5, R13, R5, 0x1, P0 ;  /* 0x000000050d057211 */ /* 0x000fc600000f0eff */
[----:B------:R-:W-:Y:S01]  /*70d0*/  IMAD.IADD R0, R9, 0x1, R0 ;  /* 0x0000000109007824 */ /* 0x000fe200078e0200 */
[----:B------:R-:W-:-:S07]  /*70e0*/  LEA.HI.X R12, R12, UR7, R5, 0x2, P2 ;  /* 0x000000070c0c7c11 */ /* 0x000fce00090f1405 */
.L_x_1336:
[----:B------:R-:W2:Y:S01]  /*70f0*/  LDS R4, [R0+0x300] ;  /* 0x0003000000047984 */ /* 0x000ea20000000800 */
[----:B------:R-:W-:Y:S01]  /*7100*/  MOV R5, R12 ;  /* 0x0000000c00057202 */ /* 0x000fe20000000f00 */
[----:B------:R-:W-:Y:S02]  /*7110*/  VIADD R13, R13, 0x100 ;  /* 0x000001000d0d7836 */ /* 0x000fe40000000000 */
[----:B------:R-:W3:Y:S03]  /*7120*/  LDS R3, [R0] ;  /* 0x0000000000037984 */ /* 0x000ee60000000800 */
[----:B------:R-:W-:Y:S01]  /*7130*/  ISETP.GE.AND P0, PT, R13, R25, PT ;  /* 0x000000190d00720c */ /* 0x000fe20003f06270 */
[----:B0-----:R-:W0:Y:S04]  /*7140*/  LDS R6, [R0+0x100] ;  /* 0x0001000000067984 */ /* 0x001e280000000800 */
[----:B------:R-:W4:Y:S01]  /*7150*/  LDS R10, [R0+0x200] ;  /* 0x00020000000a7984 */ /* 0x000f220000000800 */
[----:B--2---:R-:W-:Y:S01]  /*7160*/  FMUL.FTZ R31, R4, R21 ;  /* 0x00000015041f7220 */ /* 0x004fe20000410000 */
[----:B------:R-:W-:-:S02]  /*7170*/  IMAD.MOV.U32 R4, RZ, RZ, R11 ;  /* 0x000000ffff047224 */ /* 0x000fc400078e000b */
[-C--:B---3--:R-:W-:Y:S01]  /*7180*/  FMUL.FTZ R15, R3, R21.reuse ;  /* 0x00000015030f7220 */ /* 0x088fe20000410000 */
[----:B------:R-:W-:Y:S02]  /*7190*/  VIADD R3, R0, 0x400 ;  /* 0x0000040000037836 */ /* 0x000fe40000000000 */
[----:B------:R-:W-:Y:S01]  /*71a0*/  @P3 STG.E desc[UR36][R4.64+0x300], R31 ;  /* 0x0003001f04003986 */ /* 0x000fe2000c101924 */
[----:B------:R-:W-:Y:S01]  /*71b0*/  IADD3 R11, P2, R4, 0x400, RZ ;  /* 0x00000400040b7810 */ /* 0x000fe20007f5e0ff */
[-C--:B0-----:R-:W-:Y:S02]  /*71c0*/  FMUL.FTZ R27, R6, R21.reuse ;  /* 0x00000015061b7220 */ /* 0x081fe40000410000 */
[----:B------:R-:W-:Y:S01]  /*71d0*/  @P3 STG.E desc[UR36][R4.64], R15 ;  /* 0x0000000f04003986 */ /* 0x000fe2000c101924 */
[----:B----4-:R-:W-:Y:S01]  /*71e0*/  FMUL.FTZ R29, R10, R21 ;  /* 0x000000150a1d7220 */ /* 0x010fe20000410000 */
[----:B------:R-:W-:Y:S02]  /*71f0*/  IMAD.X R12, RZ, RZ, R5, P2 ;  /* 0x000000ffff0c7224 */ /* 0x000fe400010e0605 */
[----:B------:R-:W-:Y:S04]  /*7200*/  @P3 STG.E desc[UR36][R4.64+0x100], R27 ;  /* 0x0001001b04003986 */ /* 0x000fe8000c101924 */
[----:B------:R-:W-:Y:S04]  /*7210*/  @P3 STG.E desc[UR36][R4.64+0x200], R29 ;  /* 0x0002001d04003986 */ /* 0x000fe8000c101924 */
[----:B------:R-:W-:Y:S04]  /*7220*/  STS [R0+0x300], R31 ;  /* 0x0003001f00007388 */ /* 0x000fe80000000800 */
[----:B------:R-:W-:Y:S04]  /*7230*/  STS [R0], R15 ;  /* 0x0000000f00007388 */ /* 0x000fe80000000800 */
[----:B------:R-:W-:Y:S04]  /*7240*/  STS [R0+0x100], R27 ;  /* 0x0001001b00007388 */ /* 0x000fe80000000800 */
[----:B------:R0:W-:Y:S02]  /*7250*/  STS [R0+0x200], R29 ;  /* 0x0002001d00007388 */ /* 0x0001e40000000800 */
[----:B0-----:R-:W-:Y:S01]  /*7260*/  IMAD.MOV.U32 R0, RZ, RZ, R3 ;  /* 0x000000ffff007224 */ /* 0x001fe200078e0003 */
[----:B------:R-:W-:Y:S06]  /*7270*/  @!P0 BRA `(.L_x_1336) ;  /* 0xfffffffc009c8947 */ /* 0x000fec000383ffff */
.L_x_1332:
[----:B------:R-:W-:Y:S05]  /*7280*/  BSYNC B0 ;  /* 0x0000000000007941 */ /* 0x000fea0003800000 */
.L_x_1331:
[----:B------:R-:W3:Y:S01]  /*7290*/  S2UR UR5, SR_CgaCtaId ;  /* 0x00000000000579c3 */ /* 0x000ee20000008800 */
[----:B------:R-:W-:Y:S01]  /*72a0*/  LEA.HI R0, R18, R18, RZ, 0x1 ;  /* 0x0000001212007211 */ /* 0x000fe200078f08ff */
[----:B------:R-:W-:Y:S01]  /*72b0*/  ULDC UR6, c[0x0][0x29c] ;  /* 0x0000a70000067ab9 */ /* 0x000fe20000000800 */
[----:B------:R-:W-:Y:S01]  /*72c0*/  SHF.R.S32.HI R8, RZ, 0x5, R8 ;  /* 0x00000005ff087819 */ /* 0x000fe20000011408 */
[----:B------:R-:W-:Y:S01]  /*72d0*/  UMOV UR4, 0x400 ;  /* 0x0000040000047882 */ /* 0x000fe20000000000 */
[----:B------:R-:W-:Y:S01]  /*72e0*/  LOP3.LUT R3, R0, 0xfffffffe, RZ, 0xc0, !PT ;  /* 0xfffffffe00037812 */ /* 0x000fe200078ec0ff */
[----:B------:R-:W-:Y:S01]  /*72f0*/  UIADD3 UR4, UR4, 0x210, URZ ;  /* 0x0000021004047890 */ /* 0x000fe2000fffe03f */
[----:B0-----:R-:W-:Y:S01]  /*7300*/  IMAD.SHL.U32 R6, R17, 0x4, RZ ;  /* 0x0000000411067824 */ /* 0x001fe200078e00ff */
[----:B------:R-:W-:Y:S01]  /*7310*/  ULDC UR7, c[0x0][0x284] ;  /* 0x0000a10000077ab9 */ /* 0x000fe20000000800 */
[----:B------:R-:W-:Y:S01]  /*7320*/  IADD3 R3, R18, -R3, RZ ;  /* 0x8000000312037210 */ /* 0x000fe20007ffe0ff */
[----:B------:R-:W-:Y:S01]  /*7330*/  IMAD.U32 R39, RZ, RZ, UR7 ;  /* 0x00000007ff277e24 */ /* 0x000fe2000f8e00ff */
[----:B------:R-:W-:Y:S01]  /*7340*/  BSSY B0, `(.L_x_1337) ;  /* 0x0000018000007945 */ /* 0x000fe20003800000 */
[----:B------:R-:W-:Y:S01]  /*7350*/  IMAD.MOV.U32 R15, RZ, RZ, RZ ;  /* 0x000000ffff0f7224 */ /* 0x000fe200078e00ff */
[----:B------:R-:W-:Y:S01]  /*7360*/  ISETP.NE.AND P2, PT, R8, R3, PT ;  /* 0x000000030800720c */ /* 0x000fe20003f45270 */
[-CC-:B------:R-:W-:Y:S01]  /*7370*/  IMAD R3, R19, R39.reuse, R6.reuse ;  /* 0x0000002713037224 */ /* 0x180fe200078e0206 */
[----:B------:R-:W-:Y:S01]  /*7380*/  CS2R R30, SRZ ;  /* 0x00000000001e7805 */ /* 0x000fe2000001ff00 */
[----:B------:R-:W-:Y:S01]  /*7390*/  IMAD R90, R90, R39, R6 ;  /* 0x000000275a5a7224 */ /* 0x000fe200078e0206 */
[----:B------:R-:W-:-:S02]  /*73a0*/  ISETP.NE.OR P0, PT, RZ, UR6, P2 ;  /* 0x00000006ff007c0c */ /* 0x000fc40009705670 */
[----:B------:R-:W-:Y:S02]  /*73b0*/  CS2R R28, SRZ ;  /* 0x00000000001c7805 */ /* 0x000fe4000001ff00 */
[----:B------:R-:W-:Y:S02]  /*73c0*/  SHF.R.S32.HI R10, RZ, 0x1f, R3 ;  /* 0x0000001fff0a7819 */ /* 0x000fe40000011403 */
[----:B------:R-:W-:Y:S01]  /*73d0*/  SHF.R.S32.HI R11, RZ, 0x1f, R90 ;  /* 0x0000001fff0b7819 */ /* 0x000fe2000001145a */
[----:B---3--:R-:W-:-:S06]  /*73e0*/  ULEA UR4, UR5, UR4, 0x18 ;  /* 0x0000000405047291 */ /* 0x008fcc000f8ec03f */
[----:B------:R-:W-:Y:S01]  /*73f0*/  LEA R17, R17, UR4, 0x4 ;  /* 0x0000000411117c11 */ /* 0x000fe2000f8e20ff */
        /* <DEDUP_REMOVED lines=11> */
.L_x_1339:
[----:B-----5:R0:W-:Y:S02]  /*74b0*/  STS.128 [R17], R28 ;  /* 0x0000001c11007388 */ /* 0x0201e40000000c00 */
.L_x_1338:
[----:B------:R-:W-:Y:S05]  /*74c0*/  BSYNC B0 ;  /* 0x0000000000007941 */ /* 0x000fea0003800000 */
.L_x_1337:
[----:B------:R-:W-:Y:S01]  /*74d0*/  IADD3 R27, R8, R7, RZ ;  /* 0x00000007081b7210 */ /* 0x000fe20007ffe0ff */
[----:B------:R-:W-:Y:S01]  /*74e0*/  ULDC.64 UR4, c[0x0][0x250] ;  /* 0x0000940000047ab9 */ /* 0x000fe20000000a00 */
[----:B------:R-:W-:Y:S01]  /*74f0*/  VIMNMX R48, R18, R39, PT ;  /* 0x0000002712307248 */ /* 0x000fe20003fe0100 */
[----:B--2---:R-:W-:Y:S01]  /*7500*/  IMAD.U32 R21, RZ, RZ, UR4 ;  /* 0x00000004ff157e24 */ /* 0x004fe2000f8e00ff */
[----:B------:R-:W-:Y:S01]  /*7510*/  ULDC UR7, c[0x0][0x288] ;  /* 0x0000a20000077ab9 */ /* 0x000fe20000000800 */
[----:B------:R-:W-:Y:S01]  /*7520*/  IMAD.SHL.U32 R0, R27, 0x80, RZ ;  /* 0x000000801b007824 */ /* 0x000fe200078e00ff */
[----:B------:R-:W-:Y:S01]  /*7530*/  ULDC UR10, c[0x0][0x284] ;  /* 0x0000a100000a7ab9 */ /* 0x000fe20000000800 */
[----:B-1----:R-:W-:Y:S01]  /*7540*/  IMAD.U32 R20, RZ, RZ, UR5 ;  /* 0x00000005ff147e24 */ /* 0x002fe2000f8e00ff */
[----:B------:R-:W-:Y:S01]  /*7550*/  ULDC.64 UR8, c[0x0][0x258] ;  /* 0x0000960000087ab9 */ /* 0x000fe20000000a00 */
[----:B------:R-:W-:Y:S01]  /*7560*/  ULDC.64 UR12, c[0x0][0x250] ;  /* 0x00009400000c7ab9 */ /* 0x000fe20000000a00 */
[----:B------:R-:W-:Y:S01]  /*7570*/  BAR.SYNC.DEFER_BLOCKING 0x0 ;  /* 0x0000000000007b1d */ /* 0x000fe20000010000 */
[----:B------:R-:W-:Y:S01]  /*7580*/  IADD3 R5, P0, R3, R0, RZ ;  /* 0x0000000003057210 */ /* 0x000fe20007f1e0ff */
[----:B------:R-:W-:Y:S01]  /*7590*/  HFMA2.MMA R14, -RZ, RZ, 0, 0 ;  /* 0x00000000ff0e7435 */ /* 0x000fe200000001ff */
[----:B------:R-:W-:Y:S01]  /*75a0*/  IMAD R38, R8, 0x4, R9 ;  /* 0x0000000408267824 */ /* 0x000fe200078e0209 */
[----:B------:R-:W-:-:S02]  /*75b0*/  CS2R R12, SRZ ;  /* 0x00000000000c7805 */ /* 0x000fc4000001ff00 */
[----:B------:R-:W-:Y:S01]  /*75c0*/  LEA.HI.X.SX32 R0, R0, R10, 0x1, P0 ;  /* 0x0000000a00007211 */ /* 0x000fe200000f0eff */
[----:B------:R-:W-:Y:S01]  /*75d0*/  BSSY B0, `(.L_x_1340) ;  /* 0x0000087000007945 */ /* 0x000fe20003800000 */
[----:B------:R-:W-:-:S04]  /*75e0*/  LEA R4, P0, R5, R21, 0x2 ;  /* 0x0000001505047211 */ /* 0x000fc800078010ff */
[----:B------:R-:W-:Y:S02]  /*75f0*/  LEA.HI.X R5, R5, R20, R0, 0x2, P0 ;  /* 0x0000001405057211 */ /* 0x000fe400000f1400 */
[----:B------:R-:W-:-:S13]  /*7600*/  ISETP.GE.AND P0, PT, R27, R48, PT ;  /* 0x000000301b00720c */ /* 0x000fda0003f06270 */
[----:B------:R-:W-:Y:S05]  /*7610*/  @P0 BRA `(.L_x_1341) ;  /* 0x0000000800080947 */ /* 0x000fea0003800000 */
[----:B------:R-:W1:Y:S01]  /*7620*/  LDC R33, c[0x0][0x288] ;  /* 0x0000a200ff217b82 */ /* 0x000e620000000800 */
[----:B------:R-:W-:Y:S01]  /*7630*/  IMAD.MOV R13, RZ, RZ, -R25 ;  /* 0x000000ffff0d7224 */ /* 0x000fe200078e0a19 */
[----:B------:R-:W-:Y:S01]  /*7640*/  LOP3.LUT R0, RZ, R39, RZ, 0x33, !PT ;  /* 0x00000027ff007212 */ /* 0x000fe200078e33ff */
[----:B------:R-:W-:Y:S03]  /*7650*/  BSSY B1, `(.L_x_1342) ;  /* 0x0000032000017945 */ /* 0x000fe60003800000 */
[----:B------:R-:W-:Y:S02]  /*7660*/  VIMNMX R13, R0, R13, !PT ;  /* 0x0000000d000d7248 */ /* 0x000fe40007fe0100 */
[----:B------:R-:W2:Y:S01]  /*7670*/  LDC.64 R36, c[0x0][0x2e8] ;  /* 0x0000ba00ff247b82 */ /* 0x000ea20000000a00 */
[----:B------:R-:W-:-:S05]  /*7680*/  IADD3 R0, -R7, -0x2, -R8 ;  /* 0xfffffffe07007810 */ /* 0x000fca0007ffe908 */
[----:B------:R-:W-:Y:S02]  /*7690*/  IMAD.IADD R32, R0, 0x1, -R13 ;  /* 0x0000000100207824 */ /* 0x000fe400078e0a0d */
[----:B------:R-:W-:-:S03]  /*76a0*/  IMAD.MOV.U32 R0, RZ, RZ, R27 ;  /* 0x000000ffff007224 */ /* 0x000fc600078e001b */
[----:B------:R-:W-:Y:S01]  /*76b0*/  LOP3.LUT P0, RZ, R32, 0x2, RZ, 0xc0, !PT ;  /* 0x0000000220ff7812 */ /* 0x000fe2000780c0ff */
[----:B-1----:R-:W-:-:S04]  /*76c0*/  IMAD R15, R24, R33, R23 ;  /* 0x00000021180f7224 */ /* 0x002fc800078e0217 */
[----:B------:R-:W-:Y:S01]  /*76d0*/  IMAD R13, R15, 0x80, R6 ;  /* 0x000000800f0d7824 */ /* 0x000fe200078e0206 */
[----:B------:R-:W-:-:S03]  /*76e0*/  CS2R R14, SRZ ;  /* 0x00000000000e7805 */ /* 0x000fc6000001ff00 */
[----:B--2---:R-:W-:Y:S01]  /*76f0*/  IMAD.WIDE R36, R13, 0x4, R36 ;  /* 0x000000040d247825 */ /* 0x004fe200078e0224 */
        /* <DEDUP_REMOVED lines=22> */
[----:B------:R-:W-:Y:S01]  /*7860*/  ISETP.NE.AND P3, PT, R2, RZ, PT ;  /* 0x000000ff0200720c */ /* 0x000fe20003f65270 */
        /* <DEDUP_REMOVED lines=11> */
.L_x_1344:
[C---:B--2--5:R-:W-:Y:S01]  /*7920*/  FFMA.FTZ R12, R0.reuse, R40, RZ ;  /* 0x00000028000c7223 */ /* 0x064fe200000100ff */
[C---:B------:R-:W-:Y:S01]  /*7930*/  FFMA.FTZ R13, R0.reuse, R41, RZ ;  /* 0x00000029000d7223 */ /* 0x040fe200000100ff */
[C---:B------:R-:W-:Y:S01]  /*7940*/  FFMA.FTZ R14, R0.reuse, R42, RZ ;  /* 0x0000002a000e7223 */ /* 0x040fe200000100ff */
[----:B------:R-:W-:Y:S01]  /*7950*/  FFMA.FTZ R15, R0, R43, RZ ;  /* 0x0000002b000f7223 */ /* 0x000fe200000100ff */
[----:B------:R-:W-:-:S07]  /*7960*/  VIADD R0, R27, 0x2 ;  /* 0x000000021b007836 */ /* 0x000fce0000000000 */
.L_x_1343:
[----:B------:R-:W-:Y:S05]  /*7970*/  BSYNC B1 ;  /* 0x0000000000017941 */ /* 0x000fea0003800000 */
.L_x_1342:
[----:B------:R-:W-:-:S13]  /*7980*/  LOP3.LUT P0, RZ, R32, 0xfffffffe, RZ, 0xc0, !PT ;  /* 0xfffffffe20ff7812 */ /* 0x000fda000780c0ff */
[----:B------:R-:W-:Y:S05]  /*7990*/  @!P0 BRA `(.L_x_1341) ;  /* 0x0000000400288947 */ /* 0x000fea0003800000 */
[----:B------:R-:W-:Y:S01]  /*79a0*/  UISETP.NE.AND UP0, UPT, UR6, URZ, UPT ;  /* 0x0000003f0600728c */ /* 0x000fe2000bf05270 */
[----:B------:R-:W-:-:S05]  /*79b0*/  IMAD R49, R26, R39, RZ ;  /* 0x000000271a317224 */ /* 0x000fca00078e02ff */
[----:B------:R-:W-:-:S13]  /*79c0*/  PLOP3.LUT P1, PT, PT, PT, UP0, 0x80, 0x0 ;  /* 0x000000000000781c */ /* 0x000fda0003f2f008 */
.L_x_1347:
[----:B------:R-:W-:Y:S02]  /*79d0*/  SHF.R.S32.HI R20, RZ, 0x1f, R0 ;  /* 0x0000001fff147819 */ /* 0x000fe40000011400 */
[C---:B------:R-:W-:Y:S02]  /*79e0*/  IADD3 R21, P0, R49.reuse, R0, RZ ;  /* 0x0000000031157210 */ /* 0x040fe40007f1e0ff */
[----:B------:R-:W-:Y:S02]  /*79f0*/  ISETP.NE.AND P4, PT, R2, RZ, PT ;  /* 0x000000ff0200720c */ /* 0x000fe40003f85270 */
[----:B------:R-:W-:Y:S02]  /*7a00*/  LEA.HI.X.SX32 R20, R49, R20, 0x1, P0 ;  /* 0x0000001431147211 */ /* 0x000fe400000f0eff */
[----:B------:R-:W-:-:S04]  /*7a10*/  LEA R44, P0, R21, UR8, 0x2 ;  /* 0x00000008152c7c11 */ /* 0x000fc8000f8010ff */
[----:B------:R-:W-:-:S05]  /*7a20*/  LEA.HI.X R45, R21, UR9, R20, 0x2, P0 ;  /* 0x00000009152d7c11 */ /* 0x000fca00080f1414 */
[----:B------:R-:W2:Y:S01]  /*7a30*/  LDG.E R20, desc[UR36][R44.64] ;  /* 0x000000242c147981 */ /* 0x000ea2000c1e1900 */
[----:B------:R-:W-:Y:S01]  /*7a40*/  IMAD.U32 R39, RZ, RZ, UR10 ;  /* 0x0000000aff277e24 */ /* 0x000fe2000f8e00ff */
[----:B------:R-:W-:Y:S01]  /*7a50*/  MOV R21, UR12 ;  /* 0x0000000c00157c02 */ /* 0x000fe20008000f00 */
[----:B------:R-:W-:-:S05]  /*7a60*/  IMAD.SHL.U32 R33, R0, 0x80, RZ ;  /* 0x0000008000217824 */ /* 0x000fca00078e00ff */
[----:B------:R-:W-:-:S04]  /*7a70*/  IADD3 R34, P3, R3, R33, RZ ;  /* 0x0000002103227210 */ /* 0x000fc80007f7e0ff */
[----:B------:R-:W-:Y:S02]  /*7a80*/  LEA.HI.X.SX32 R33, R33, R10, 0x1, P3 ;  /* 0x0000000a21217211 */ /* 0x000fe400018f0eff */
[----:B-1----:R-:W-:Y:S01]  /*7a90*/  LEA R46, P3, R34, R21, 0x2 ;  /* 0x00000015222e7211 */ /* 0x002fe200078610ff */
[----:B--2---:R-:W-:-:S04]  /*7aa0*/  IMAD R20, R20, UR7, RZ ;  /* 0x0000000714147c24 */ /* 0x004fc8000f8e02ff */
[----:B------:R-:W-:-:S04]  /*7ab0*/  IMAD R20, R20, R39, R0 ;  /* 0x0000002714147224 */ /* 0x000fc800078e0200 */
[----:B------:R-:W-:Y:S02]  /*7ac0*/  IMAD.SHL.U32 R32, R20, 0x80, RZ ;  /* 0x0000008014207824 */ /* 0x000fe400078e00ff */
[----:B------:R-:W-:-:S03]  /*7ad0*/  IMAD.U32 R20, RZ, RZ, UR13 ;  /* 0x0000000dff147e24 */ /* 0x000fc6000f8e00ff */
[----:B------:R-:W-:Y:S02]  /*7ae0*/  IADD3 R35, P0, R90, R32, RZ ;  /* 0x000000205a237210 */ /* 0x000fe40007f1e0ff */
[----:B------:R-:W-:Y:S02]  /*7af0*/  LEA.HI.X R47, R34, R20, R33, 0x2, P3 ;  /* 0x00000014222f7211 */ /* 0x000fe400018f1421 */
[----:B-1----:R-:W-:Y:S02]  /*7b00*/  LEA.HI.X.SX32 R40, R32, R11, 0x1, P0 ;  /* 0x0000000b20287211 */ /* 0x002fe400000f0eff */
[----:B------:R-:W-:-:S04]  /*7b10*/  LEA R32, P0, R35, R21, 0x2 ;  /* 0x0000001523207211 */ /* 0x000fc800078010ff */
[----:B------:R-:W-:-:S06]  /*7b20*/  LEA.HI.X R33, R35, R20, R40, 0x2, P0 ;  /* 0x0000001423217211 */ /* 0x000fcc00000f1428 */
[----:B------:R-:W5:Y:S01]  /*7b30*/  LDG.E.128 R32, desc[UR36][R32.64] ;  /* 0x0000002420207981 */ /* 0x000f62000c1e1d00 */
[----:B------:R-:W-:Y:S05]  /*7b40*/  @P1 BRA `(.L_x_1345) ;  /* 0x00000000002c1947 */ /* 0x000fea0003800000 */
[----:B------:R-:W2:Y:S04]  /*7b50*/  @P4 LDG.E.128 R52, desc[UR36][R36.64] ;  /* 0x0000002424344981 */ /* 0x000ea8000c1e1d00 */
[----:B------:R-:W1:Y:S02]  /*7b60*/  LDS.128 R40, [R17] ;  /* 0x0000000011287984 */ /* 0x000e640000000c00 */
[----:B-1---5:R-:W-:Y:S01]  /*7b70*/  FADD.FTZ R32, R32, R40 ;  /* 0x0000002820207221 */ /* 0x022fe20000010000 */
        /* <DEDUP_REMOVED lines=8> */
.L_x_1345:
[----:B------:R2:W3:Y:S01]  /*7c00*/  LDG.E R44, desc[UR36][R44.64+0x8] ;  /* 0x000008242c2c7981 */ /* 0x0004e2000c1e1900 */
[----:B------:R-:W-:-:S04]  /*7c10*/  IMAD.IADD R50, R0, 0x1, -R7 ;  /* 0x0000000100327824 */ /* 0x000fc800078e0a07 */
[----:B------:R-:W-:-:S05]  /*7c20*/  IMAD R50, R50, 0x4, R9 ;  /* 0x0000000432327824 */ /* 0x000fca00078e0209 */
[----:B--2---:R-:W2:Y:S01]  /*7c30*/  LDS R45, [R50] ;  /* 0x00000000322d7984 */ /* 0x004ea20000000800 */
[----:B---3--:R-:W-:-:S04]  /*7c40*/  IMAD R40, R44, UR7, RZ ;  /* 0x000000072c287c24 */ /* 0x008fc8000f8e02ff */
[----:B------:R-:W-:-:S05]  /*7c50*/  IMAD R40, R40, R39, R0 ;  /* 0x0000002728287224 */ /* 0x000fca00078e0200 */
[----:B------:R-:W-:-:S04]  /*7c60*/  LEA R40, R40, 0x100, 0x7 ;  /* 0x0000010028287811 */ /* 0x000fc800078e38ff */
[----:B------:R-:W-:-:S04]  /*7c70*/  IADD3 R41, P0, R90, R40, RZ ;  /* 0x000000285a297210 */ /* 0x000fc80007f1e0ff */
[----:B------:R-:W-:Y:S02]  /*7c80*/  LEA.HI.X.SX32 R42, R40, R11, 0x1, P0 ;  /* 0x0000000b282a7211 */ /* 0x000fe400000f0eff */
[----:B------:R-:W-:-:S04]  /*7c90*/  LEA R40, P0, R41, R21, 0x2 ;  /* 0x0000001529287211 */ /* 0x000fc800078010ff */
[----:B------:R-:W-:-:S06]  /*7ca0*/  LEA.HI.X R41, R41, R20, R42, 0x2, P0 ;  /* 0x0000001429297211 */ /* 0x000fcc00000f142a */
[----:B------:R-:W5:Y:S02]  /*7cb0*/  LDG.E.128 R40, desc[UR36][R40.64] ;  /* 0x0000002428287981 */ /* 0x000f64000c1e1d00 */
[C---:B--2--5:R-:W-:Y:S01]  /*7cc0*/  FFMA.FTZ R44, R45.reuse, R33, R13 ;  /* 0x000000212d2c7223 */ /* 0x064fe2000001000d */
[C---:B-1----:R-:W-:Y:S01]  /*7cd0*/  FFMA.FTZ R33, R45.reuse, R34, R14 ;  /* 0x000000222d217223 */ /* 0x042fe2000001000e */
[C---:B------:R-:W-:Y:S01]  /*7ce0*/  FFMA.FTZ R32, R45.reuse, R32, R12 ;  /* 0x000000202d207223 */ /* 0x040fe2000001000c */
[----:B------:R-:W-:Y:S01]  /*7cf0*/  FFMA.FTZ R34, R45, R35, R15 ;  /* 0x000000232d227223 */ /* 0x000fe2000001000f */
[----:B------:R-:W-:Y:S06]  /*7d00*/  @P1 BRA `(.L_x_1346) ;  /* 0x00000000002c1947 */ /* 0x000fec0003800000 */
[----:B------:R-:W2:Y:S04]  /*7d10*/  @P4 LDG.E.128 R12, desc[UR36][R36.64] ;  /* 0x00000024240c4981 */ /* 0x000ea8000c1e1d00 */
[----:B------:R-:W1:Y:S02]  /*7d20*/  LDS.128 R52, [R17] ;  /* 0x0000000011347984 */ /* 0x000e640000000c00 */
[----:B-1----:R-:W-:Y:S01]  /*7d30*/  FADD.FTZ R40, R52, R40 ;  /* 0x0000002834287221 */ /* 0x002fe20000010000 */
        /* <DEDUP_REMOVED lines=8> */
.L_x_1346:
[----:B------:R-:W2:Y:S01]  /*7dc0*/  LDS R15, [R50+0x8] ;  /* 0x00000800320f7984 */ /* 0x000ea20000000800 */
[----:B------:R-:W-:-:S05]  /*7dd0*/  VIADD R0, R0, 0x4 ;  /* 0x0000000400007836 */ /* 0x000fca0000000000 */
[----:B------:R-:W-:Y:S01]  /*7de0*/  ISETP.GE.AND P0, PT, R0, R48, PT ;  /* 0x000000300000720c */ /* 0x000fe20003f06270 */
[C---:B--2---:R-:W-:Y:S01]  /*7df0*/  FFMA.FTZ R12, R15.reuse, R40, R32 ;  /* 0x000000280f0c7223 */ /* 0x044fe20000010020 */
[C---:B------:R-:W-:Y:S01]  /*7e00*/  FFMA.FTZ R13, R15.reuse, R41, R44 ;  /* 0x000000290f0d7223 */ /* 0x040fe2000001002c */
[C---:B------:R-:W-:Y:S01]  /*7e10*/  FFMA.FTZ R14, R15.reuse, R42, R33 ;  /* 0x0000002a0f0e7223 */ /* 0x040fe20000010021 */
[----:B------:R-:W-:-:S09]  /*7e20*/  FFMA.FTZ R15, R15, R43, R34 ;  /* 0x0000002b0f0f7223 */ /* 0x000fd20000010022 */
[----:B------:R-:W-:Y:S05]  /*7e30*/  @!P0 BRA `(.L_x_1347) ;  /* 0xfffffff800e48947 */ /* 0x000fea000383ffff */
.L_x_1341:
[----:B------:R-:W-:Y:S05]  /*7e40*/  BSYNC B0 ;  /* 0x0000000000007941 */ /* 0x000fea0003800000 */
.L_x_1340:
[----:B------:R-:W-:Y:S01]  /*7e50*/  ISETP.GE.AND P0, PT, R27, R18, PT ;  /* 0x000000121b00720c */ /* 0x000fe20003f06270 */
[----:B------:R-:W-:Y:S01]  /*7e60*/  ULDC UR8, c[0x0][0x29c] ;  /* 0x0000a70000087ab9 */ /* 0x000fe20000000800 */
[----:B------:R-:W-:Y:S01]  /*7e70*/  ULDC UR9, c[0x0][0x288] ;  /* 0x0000a20000097ab9 */ /* 0x000fe20000000800 */
[----:B------:R-:W-:Y:S01]  /*7e80*/  ULDC.64 UR6, c[0x0][0x258] ;  /* 0x0000960000067ab9 */ /* 0x000fe20000000a00 */
[----:B------:R-:W-:Y:S01]  /*7e90*/  ULDC.64 UR10, c[0x0][0x250] ;  /* 0x00009400000a7ab9 */ /* 0x000fe20000000a00 */
[----:B------:R-:W-:Y:S08]  /*7ea0*/  BSSY B0, `(.L_x_1348) ;  /* 0x00000dd000007945 */ /* 0x000ff00003800000 */
[----:B------:R-:W-:Y:S05]  /*7eb0*/  @P0 BRA `(.L_x_1349) ;  /* 0x0000000c006c0947 */ /* 0x000fea0003800000 */
[----:B------:R-:W2:Y:S01]  /*7ec0*/  LDC R37, c[0x0][0x288] ;  /* 0x0000a200ff257b82 */ /* 0x000ea20000000800 */
[----:B------:R-:W-:Y:S01]  /*7ed0*/  IADD3 R0, -R8, -0x2, R25 ;  /* 0xfffffffe08007810 */ /* 0x000fe20007ffe119 */
[----:B------:R-:W-:Y:S03]  /*7ee0*/  BSSY B1, `(.L_x_1350) ;  /* 0x0000048000017945 */ /* 0x000fe60003800000 */
[----:B------:R-:W-:-:S03]  /*7ef0*/  IADD3 R0, R0, -R7, RZ ;  /* 0x8000000700007210 */ /* 0x000fc60007ffe0ff */
[----:B------:R-:W3:Y:S01]  /*7f00*/  LDC.64 R32, c[0x0][0x2e8] ;  /* 0x0000ba00ff207b82 */ /* 0x000ee20000000a00 */
[----:B------:R-:W-:Y:S01]  /*7f10*/  LOP3.LUT P0, RZ, R0, 0x2, RZ, 0xc0, !PT ;  /* 0x0000000200ff7812 */ /* 0x000fe2000780c0ff */
[----:B--2---:R-:W-:-:S04]  /*7f20*/  IMAD R25, R24, R37, R23 ;  /* 0x0000002518197224 */ /* 0x004fc800078e0217 */
[----:B------:R-:W-:-:S04]  /*7f30*/  IMAD R25, R25, 0x80, R6 ;  /* 0x0000008019197824 */ /* 0x000fc800078e0206 */
[----:B---3--:R-:W-:-:S04]  /*7f40*/  IMAD.WIDE R32, R25, 0x4, R32 ;  /* 0x0000000419207825 */ /* 0x008fc800078e0220 */
[----:B------:R-:W-:Y:S05]  /*7f50*/  @P0 BRA `(.L_x_1351) ;  /* 0x0000000400000947 */ /* 0x000fea0003800000 */
[----:B------:R-:W-:Y:S01]  /*7f60*/  ISETP.GE.AND P0, PT, R27, R39, PT ;  /* 0x000000271b00720c */ /* 0x000fe20003f06270 */
[----:B------:R-:W-:-:S12]  /*7f70*/  BSSY B2, `(.L_x_1352) ;  /* 0x000003d000027945 */ /* 0x000fd80003800000 */
[----:B------:R-:W-:Y:S05]  /*7f80*/  @!P0 BRA `(.L_x_1353) ;  /* 0x0000000000ec8947 */ /* 0x000fea0003800000 */
[----:B------:R-:W-:Y:S01]  /*7f90*/  IABS R36, R39 ;  /* 0x0000002700247213 */ /* 0x000fe20000000000 */
[----:B------:R-:W-:Y:S01]  /*7fa0*/  IMAD.MOV.U32 R34, RZ, RZ, RZ ;  /* 0x000000ffff227224 */ /* 0x000fe200078e00ff */
[----:B-1----:R-:W-:Y:S01]  /*7fb0*/  IABS R41, R27 ;  /* 0x0000001b00297213 */ /* 0x002fe20000000000 */
[----:B------:R-:W-:Y:S01]  /*7fc0*/  ULDC.64 UR4, c[0x0][0x258] ;  /* 0x0000960000047ab9 */ /* 0x000fe20000000a00 */
[----:B------:R-:W1:Y:S01]  /*7fd0*/  I2F.RP R40, R36 ;  /* 0x0000002400287306 */ /* 0x000e620000209400 */
[----:B------:R-:W-:Y:S02]  /*7fe0*/  ISETP.GE.AND P1, PT, R27, RZ, PT ;  /* 0x000000ff1b00720c */ /* 0x000fe40003f26270 */
[----:B------:R-:W-:-:S05]  /*7ff0*/  ISETP.NE.AND P3, PT, R39, RZ, PT ;  /* 0x000000ff2700720c */ /* 0x000fca0003f65270 */
[----:B-1----:R-:W1:Y:S02]  /*8000*/  MUFU.RCP R40, R40 ;  /* 0x0000002800287308 */ /* 0x002e640000001000 */
[----:B-1----:R-:W-:-:S06]  /*8010*/  VIADD R35, R40, 0xffffffe ;  /* 0x0ffffffe28237836 */ /* 0x002fcc0000000000 */
[----:B------:R-:W1:Y:S02]  /*8020*/  F2I.FTZ.U32.TRUNC.NTZ R35, R35 ;  /* 0x0000002300237305 */ /* 0x000e64000021f000 */
[----:B-1----:R-:W-:-:S04]  /*8030*/  IMAD.MOV R25, RZ, RZ, -R35 ;  /* 0x000000ffff197224 */ /* 0x002fc800078e0a23 */
[----:B------:R-:W-:-:S04]  /*8040*/  IMAD R25, R25, R36, RZ ;  /* 0x0000002419197224 */ /* 0x000fc800078e02ff */
[----:B------:R-:W-:Y:S01]  /*8050*/  IMAD.HI.U32 R25, R35, R25, R34 ;  /* 0x0000001923197227 */ /* 0x000fe200078e0022 */
[----:B------:R-:W-:-:S05]  /*8060*/  MOV R34, R41 ;  /* 0x0000002900227202 */ /* 0x000fca0000000f00 */
[----:B------:R-:W-:-:S04]  /*8070*/  IMAD.HI.U32 R25, R25, R34, RZ ;  /* 0x0000002219197227 */ /* 0x000fc800078e00ff */
[----:B------:R-:W-:-:S04]  /*8080*/  IMAD.MOV R25, RZ, RZ, -R25 ;  /* 0x000000ffff197224 */ /* 0x000fc800078e0a19 */
[----:B------:R-:W-:-:S05]  /*8090*/  IMAD R25, R36, R25, R34 ;  /* 0x0000001924197224 */ /* 0x000fca00078e0222 */
[----:B------:R-:W-:-:S13]  /*80a0*/  ISETP.GT.U32.AND P0, PT, R36, R25, PT ;  /* 0x000000192400720c */ /* 0x000fda0003f04070 */
[----:B------:R-:W-:-:S05]  /*80b0*/  @!P0 IMAD.IADD R25, R25, 0x1, -R36 ;  /* 0x0000000119198824 */ /* 0x000fca00078e0a24 */
        /* <DEDUP_REMOVED lines=36> */
.L_x_1354:
[C---:B--2--5:R-:W-:Y:S01]  /*8300*/  FFMA.FTZ R12, R25.reuse, R40, R12 ;  /* 0x00000028190c7223 */ /* 0x064fe2000001000c */
[C---:B------:R-:W-:Y:S01]  /*8310*/  FFMA.FTZ R13, R25.reuse, R41, R13 ;  /* 0x00000029190d7223 */ /* 0x040fe2000001000d */
[C---:B------:R-:W-:Y:S01]  /*8320*/  FFMA.FTZ R14, R25.reuse, R42, R14 ;  /* 0x0000002a190e7223 */ /* 0x040fe2000001000e */
[----:B------:R-:W-:-:S07]  /*8330*/  FFMA.FTZ R15, R25, R43, R15 ;  /* 0x0000002b190f7223 */ /* 0x000fce000001000f */
.L_x_1353:
[----:B------:R-:W-:Y:S05]  /*8340*/  BSYNC B2 ;  /* 0x0000000000027941 */ /* 0x000fea0003800000 */
.L_x_1352:
[----:B------:R-:W-:-:S07]  /*8350*/  VIADD R27, R27, 0x2 ;  /* 0x000000021b1b7836 */ /* 0x000fce0000000000 */
.L_x_1351:
[----:B------:R-:W-:Y:S05]  /*8360*/  BSYNC B1 ;  /* 0x0000000000017941 */ /* 0x000fea0003800000 */
.L_x_1350:
[----:B------:R-:W-:-:S13]  /*8370*/  LOP3.LUT P0, RZ, R0, 0xfffffffe, RZ, 0xc0, !PT ;  /* 0xfffffffe00ff7812 */ /* 0x000fda000780c0ff */
[----:B------:R-:W-:Y:S05]  /*8380*/  @!P0 BRA `(.L_x_1349) ;  /* 0x0000000800388947 */ /* 0x000fea0003800000 */
[----:B------:R-:W-:Y:S01]  /*8390*/  IMAD.SHL.U32 R0, R7, 0x4, RZ ;  /* 0x0000000407007824 */ /* 0x000fe200078e00ff */
[C---:B------:R-:W-:Y:S01]  /*83a0*/  LEA R56, R27.reuse, 0x100, 0x7 ;  /* 0x000001001b387811 */ /* 0x040fe200078e38ff */
[----:B------:R-:W-:Y:S02]  /*83b0*/  IMAD.MOV.U32 R25, RZ, RZ, RZ ;  /* 0x000000ffff197224 */ /* 0x000fe400078e00ff */
[----:B------:R-:W-:-:S05]  /*83c0*/  IMAD R0, R27, 0x4, -R0 ;  /* 0x000000041b007824 */ /* 0x000fca00078e0a00 */
[----:B------:R-:W-:-:S07]  /*83d0*/  IADD3 R48, R9, R0, RZ ;  /* 0x0000000009307210 */ /* 0x000fce0007ffe0ff */
.L_x_1361:
[----:B------:R-:W2:Y:S01]  /*83e0*/  LDC R51, c[0x0][0x284] ;  /* 0x0000a100ff337b82 */ /* 0x000ea20000000800 */
[----:B------:R-:W-:Y:S01]  /*83f0*/  VIADD R0, R56, 0xffffff00 ;  /* 0xffffff0038007836 */ /* 0x000fe20000000000 */
[----:B------:R-:W-:Y:S01]  /*8400*/  BSSY B1, `(.L_x_1355) ;  /* 0x0000043000017945 */ /* 0x000fe20003800000 */
[----:B------:R-:W-:Y:S02]  /*8410*/  IMAD.U32 R21, RZ, RZ, UR10 ;  /* 0x0000000aff157e24 */ /* 0x000fe4000f8e00ff */
[----:B------:R-:W-:Y:S01]  /*8420*/  IMAD.U32 R20, RZ, RZ, UR11 ;  /* 0x0000000bff147e24 */ /* 0x000fe2000f8e00ff */
[----:B-1----:R-:W-:Y:S01]  /*8430*/  IADD3 R5, P0, R3, R0, RZ ;  /* 0x0000000003057210 */ /* 0x002fe20007f1e0ff */
[----:B------:R-:W-:-:S03]  /*8440*/  IMAD.IADD R50, R48, 0x1, R25 ;  /* 0x0000000130327824 */ /* 0x000fc600078e0219 */
[----:B------:R-:W-:Y:S02]  /*8450*/  LEA.HI.X.SX32 R0, R0, R10, 0x1, P0 ;  /* 0x0000000a00007211 */ /* 0x000fe400000f0eff */
[----:B------:R-:W-:-:S04]  /*8460*/  LEA R4, P3, R5, R21, 0x2 ;  /* 0x0000001505047211 */ /* 0x000fc800078610ff */
[----:B------:R-:W-:Y:S02]  /*8470*/  LEA.HI.X R5, R5, R20, R0, 0x2, P3 ;  /* 0x0000001405057211 */ /* 0x000fe400018f1400 */
[----:B--2---:R-:W-:-:S13]  /*8480*/  ISETP.GE.AND P0, PT, R27, R51, PT ;  /* 0x000000331b00720c */ /* 0x004fda0003f06270 */
[----:B------:R-:W-:Y:S05]  /*8490*/  @!P0 BRA `(.L_x_1356) ;  /* 0x0000000000e48947 */ /* 0x000fea0003800000 */
[----:B------:R-:W-:Y:S01]  /*84a0*/  IABS R37, R51 ;  /* 0x0000003300257213 */ /* 0x000fe20000000000 */
[----:B------:R-:W-:Y:S01]  /*84b0*/  IMAD.MOV.U32 R34, RZ, RZ, RZ ;  /* 0x000000ffff227224 */ /* 0x000fe200078e00ff */
[----:B------:R-:W-:Y:S01]  /*84c0*/  ISETP.GE.AND P1, PT, R27, RZ, PT ;  /* 0x000000ff1b00720c */ /* 0x000fe20003f26270 */
[----:B------:R1:W2:Y:S01]  /*84d0*/  LDS R49, [R50] ;  /* 0x0000000032317984 */ /* 0x0002a20000000800 */
[----:B------:R-:W3:Y:S01]  /*84e0*/  I2F.RP R36, R37 ;  /* 0x0000002500247306 */ /* 0x000ee20000209400 */
[----:B------:R-:W-:-:S07]  /*84f0*/  ISETP.NE.AND P3, PT, R51, RZ, PT ;  /* 0x000000ff3300720c */ /* 0x000fce0003f65270 */
[----:B---3--:R-:W3:Y:S02]  /*8500*/  MUFU.RCP R36, R36 ;  /* 0x0000002400247308 */ /* 0x008ee40000001000 */
[----:B---3--:R-:W-:-:S06]  /*8510*/  IADD3 R38, R36, 0xffffffe, RZ ;  /* 0x0ffffffe24267810 */ /* 0x008fcc0007ffe0ff */
[----:B------:R-:W3:Y:S02]  /*8520*/  F2I.FTZ.U32.TRUNC.NTZ R35, R38 ;  /* 0x0000002600237305 */ /* 0x000ee4000021f000 */
[----:B---3--:R-:W-:-:S04]  /*8530*/  IMAD.MOV R0, RZ, RZ, -R35 ;  /* 0x000000ffff007224 */ /* 0x008fc800078e0a23 */
        /* <DEDUP_REMOVED lines=28> */
[----:B------:R-:W-:-:S06]  /*8700*/  UISETP.NE.AND UP0, UPT, UR8, URZ, UPT ;  /* 0x0000003f0800728c */ /* 0x000fcc000bf05270 */
[----:B------:R-:W-:-:S13]  /*8710*/  PLOP3.LUT P1, PT, PT, PT, UP0, 0x80, 0x0 ;  /* 0x000000000000781c */ /* 0x000fda0003f2f008 */
[----:B-12---:R-:W-:Y:S05]  /*8720*/  @P1 BRA `(.L_x_1357) ;  /* 0x0000000000301947 */ /* 0x006fea0003800000 */
[----:B------:R-:W-:Y:S01]  /*8730*/  ISETP.NE.AND P4, PT, R2, RZ, PT ;  /* 0x000000ff0200720c */ /* 0x000fe20003f85270 */
[----:B------:R-:W1:-:S12]  /*8740*/  LDS.128 R40, [R17] ;  /* 0x0000000011287984 */ /* 0x000e580000000c00 */
[----:B------:R-:W2:Y:S01]  /*8750*/  @P4 LDG.E.128 R44, desc[UR36][R32.64] ;  /* 0x00000024202c4981 */ /* 0x000ea2000c1e1d00 */
        /* <DEDUP_REMOVED lines=9> */
.L_x_1357:
[C---:B-----5:R-:W-:Y:S01]  /*87f0*/  FFMA.FTZ R12, R49.reuse, R36, R12 ;  /* 0x00000024310c7223 */ /* 0x060fe2000001000c */
[C---:B------:R-:W-:Y:S01]  /*8800*/  FFMA.FTZ R13, R49.reuse, R37, R13 ;  /* 0x00000025310d7223 */ /* 0x040fe2000001000d */
[C---:B------:R-:W-:Y:S01]  /*8810*/  FFMA.FTZ R14, R49.reuse, R38, R14 ;  /* 0x00000026310e7223 */ /* 0x040fe2000001000e */
[----:B------:R-:W-:-:S07]  /*8820*/  FFMA.FTZ R15, R49, R39, R15 ;  /* 0x00000027310f7223 */ /* 0x000fce000001000f */
.L_x_1356:
[----:B------:R-:W-:Y:S05]  /*8830*/  BSYNC B1 ;  /* 0x0000000000017941 */ /* 0x000fea0003800000 */
.L_x_1355:
[----:B-1----:R-:W-:Y:S01]  /*8840*/  VIADD R36, R27, 0x2 ;  /* 0x000000021b247836 */ /* 0x002fe20000000000 */
[----:B------:R-:W-:Y:S04]  /*8850*/  BSSY B1, `(.L_x_1358) ;  /* 0x000003c000017945 */ /* 0x000fe80003800000 */
[----:B------:R-:W-:-:S13]  /*8860*/  ISETP.GE.AND P0, PT, R36, R51, PT ;  /* 0x000000332400720c */ /* 0x000fda0003f06270 */
[----:B------:R-:W-:Y:S05]  /*8870*/  @!P0 BRA `(.L_x_1359) ;  /* 0x0000000000e48947 */ /* 0x000fea0003800000 */
[----:B------:R-:W-:Y:S01]  /*8880*/  IABS R37, R51 ;  /* 0x0000003300257213 */ /* 0x000fe20000000000 */
[----:B------:R-:W-:Y:S01]  /*8890*/  IMAD.MOV.U32 R34, RZ, RZ, RZ ;  /* 0x000000ffff227224 */ /* 0x000fe200078e00ff */
[----:B------:R-:W-:Y:S01]  /*88a0*/  ISETP.GE.AND P1, PT, R36, RZ, PT ;  /* 0x000000ff2400720c */ /* 0x000fe20003f26270 */
[----:B------:R1:W2:Y:S01]  /*88b0*/  LDS R45, [R50+0x8] ;  /* 0x00000800322d7984 */ /* 0x0002a20000000800 */
        /* <DEDUP_REMOVED lines=49> */
.L_x_1360:
[C---:B-----5:R-:W-:Y:S01]  /*8bd0*/  FFMA.FTZ R12, R45.reuse, R36, R12 ;  /* 0x000000242d0c7223 */ /* 0x060fe2000001000c */
[C---:B------:R-:W-:Y:S01]  /*8be0*/  FFMA.FTZ R13, R45.reuse, R37, R13 ;  /* 0x000000252d0d7223 */ /* 0x040fe2000001000d */
[C---:B------:R-:W-:Y:S01]  /*8bf0*/  FFMA.FTZ R14, R45.reuse, R38, R14 ;  /* 0x000000262d0e7223 */ /* 0x040fe2000001000e */
[----:B------:R-:W-:-:S07]  /*8c00*/  FFMA.FTZ R15, R45, R39, R15 ;  /* 0x000000272d0f7223 */ /* 0x000fce000001000f */
.L_x_1359:
[----:B------:R-:W-:Y:S05]  /*8c10*/  BSYNC B1 ;  /* 0x0000000000017941 */ /* 0x000fea0003800000 */
.L_x_1358:
[----:B------:R-:W-:Y:S01]  /*8c20*/  VIADD R27, R27, 0x4 ;  /* 0x000000041b1b7836 */ /* 0x000fe20000000000 */
[----:B------:R-:W-:Y:S01]  /*8c30*/  IADD3 R25, R25, 0x10, RZ ;  /* 0x0000001019197810 */ /* 0x000fe20007ffe0ff */
[----:B------:R-:W-:-:S03]  /*8c40*/  VIADD R56, R56, 0x200 ;  /* 0x0000020038387836 */ /* 0x000fc60000000000 */
[----:B------:R-:W-:-:S13]  /*8c50*/  ISETP.GE.AND P0, PT, R27, R18, PT ;  /* 0x000000121b00720c */ /* 0x000fda0003f06270 */
[----:B------:R-:W-:Y:S05]  /*8c60*/  @!P0 BRA `(.L_x_1361) ;  /* 0xfffffff400dc8947 */ /* 0x000fea000383ffff */
.L_x_1349:
[----:B------:R-:W-:Y:S05]  /*8c70*/  BSYNC B0 ;  /* 0x0000000000007941 */ /* 0x000fea0003800000 */
.L_x_1348:
[----:B------:R-:W-:Y:S04]  /*8c80*/  BSSY B0, `(.L_x_1362) ;  /* 0x000002c000007945 */ /* 0x000fe80003800000 */
[----:B------:R-:W-:Y:S05]  /*8c90*/  @P2 BRA `(.L_x_1363) ;  /* 0x0000000000a82947 */ /* 0x000fea0003800000 */
[----:B------:R-:W-:-:S05]  /*8ca0*/  IMAD.SHL.U32 R0, R18, 0x80, RZ ;  /* 0x0000008012007824 */ /* 0x000fca00078e00ff */
[----:B-1----:R-:W-:-:S04]  /*8cb0*/  IADD3 R5, P0, R3, R0, RZ ;  /* 0x0000000003057210 */ /* 0x002fc80007f1e0ff */
[----:B------:R-:W-:Y:S02]  /*8cc0*/  LEA.HI.X.SX32 R0, R0, R10, 0x1, P0 ;  /* 0x0000000a00007211 */ /* 0x000fe400000f0eff */
[----:B------:R-:W-:-:S04]  /*8cd0*/  LEA R4, P0, R5, R21, 0x2 ;  /* 0x0000001505047211 */ /* 0x000fc800078010ff */
[----:B------:R-:W-:-:S05]  /*8ce0*/  LEA.HI.X R5, R5, R20, R0, 0x2, P0 ;  /* 0x0000001405057211 */ /* 0x000fca00000f1400 */
[----:B------:R1:W5:Y:S01]  /*8cf0*/  LDG.E.128 R32, desc[UR36][R4.64] ;  /* 0x0000002404207981 */ /* 0x000362000c1e1d00 */
[----:B------:R-:W-:Y:S04]  /*8d00*/  BSSY B1, `(.L_x_1364) ;  /* 0x0000017000017945 */ /* 0x000fe80003800000 */
[----:B------:R-:W-:Y:S05]  /*8d10*/  @P1 BRA `(.L_x_1365) ;  /* 0x0000000000541947 */ /* 0x000fea0003800000 */
[----:B------:R-:W-:-:S13]  /*8d20*/  ISETP.NE.AND P3, PT, R2, RZ, PT ;  /* 0x000000ff0200720c */ /* 0x000fda0003f65270 */
[----:B------:R-:W2:Y:S08]  /*8d30*/  @P3 LDC R0, c[0x0][0x288] ;  /* 0x0000a200ff003b82 */ /* 0x000eb00000000800 */
[----:B-1----:R-:W1:Y:S01]  /*8d40*/  @P3 LDC.64 R4, c[0x0][0x2e8] ;  /* 0x0000ba00ff043b82 */ /* 0x002e620000000a00 */
[----:B--2---:R-:W-:-:S04]  /*8d50*/  @P3 IMAD R23, R24, R0, R23 ;  /* 0x0000000018173224 */ /* 0x004fc800078e0217 */
[----:B------:R-:W-:-:S04]  /*8d60*/  @P3 IMAD R23, R23, 0x80, R6 ;  /* 0x0000008017173824 */ /* 0x000fc800078e0206 */
        /* <DEDUP_REMOVED lines=16> */
.L_x_1365:
[----:B------:R-:W-:Y:S05]  /*8e70*/  BSYNC B1 ;  /* 0x0000000000017941 */ /* 0x000fea0003800000 */
.L_x_1364:
[----:B------:R-:W3:Y:S01]  /*8e80*/  S2UR UR5, SR_CgaCtaId ;  /* 0x00000000000579c3 */ /* 0x000ee20000008800 */
[----:B------:R-:W-:Y:S01]  /*8e90*/  UMOV UR4, 0x400 ;  /* 0x0000040000047882 */ /* 0x000fe20000000000 */
[----:B------:R-:W-:Y:S01]  /*8ea0*/  IADD3 R18, R18, -R7, RZ ;  /* 0x8000000712127210 */ /* 0x000fe20007ffe0ff */
[----:B------:R-:W-:-:S04]  /*8eb0*/  UIADD3 UR4, UR4, 0x410, URZ ;  /* 0x0000041004047890 */ /* 0x000fc8000fffe03f */
[----:B---3--:R-:W-:-:S06]  /*8ec0*/  ULEA UR4, UR5, UR4, 0x18 ;  /* 0x0000000405047291 */ /* 0x008fcc000f8ec03f */
[----:B------:R-:W-:-:S04]  /*8ed0*/  IMAD.U32 R9, RZ, RZ, UR4 ;  /* 0x00000004ff097e24 */ /* 0x000fc8000f8e00ff */
[----:B--2---:R-:W-:-:S06]  /*8ee0*/  IMAD R3, R18, 0x4, R9 ;  /* 0x0000000412037824 */ /* 0x004fcc00078e0209 */
[----:B------:R-:W2:Y:S02]  /*8ef0*/  LDS R3, [R3] ;  /* 0x0000000003037984 */ /* 0x000ea40000000800 */
[C---:B--2--5:R-:W-:Y:S01]  /*8f00*/  FFMA.FTZ R12, R3.reuse, R32, R12 ;  /* 0x00000020030c7223 */ /* 0x064fe2000001000c */
[C---:B------:R-:W-:Y:S01]  /*8f10*/  FFMA.FTZ R13, R3.reuse, R33, R13 ;  /* 0x00000021030d7223 */ /* 0x040fe2000001000d */
[C---:B------:R-:W-:Y:S01]  /*8f20*/  FFMA.FTZ R14, R3.reuse, R34, R14 ;  /* 0x00000022030e7223 */ /* 0x040fe2000001000e */
[----:B------:R-:W-:-:S07]  /*8f30*/  FFMA.FTZ R15, R3, R35, R15 ;  /* 0x00000023030f7223 */ /* 0x000fce000001000f */
.L_x_1363:
[----:B------:R-:W-:Y:S05]  /*8f40*/  BSYNC B0 ;  /* 0x0000000000007941 */ /* 0x000fea0003800000 */
.L_x_1362:
[----:B------:R-:W-:Y:S01]  /*8f50*/  BAR.SYNC.DEFER_BLOCKING 0x0 ;  /* 0x0000000000007b1d */ /* 0x000fe20000010000 */
[----:B------:R-:W-:Y:S01]  /*8f60*/  LOP3.LUT R0, R22, 0xffffffe0, RZ, 0xc0, !PT ;  /* 0xffffffe016007812 */ /* 0x000fe200078ec0ff */
[----:B------:R-:W-:Y:S01]  /*8f70*/  IMAD R8, R8, 0x80, R6 ;  /* 0x0000008008087824 */ /* 0x000fe200078e0206 */
[C---:B------:R-:W-:Y:S01]  /*8f80*/  ISETP.GT.AND P2, PT, R22.reuse, 0x1f, PT ;  /* 0x0000001f1600780c */ /* 0x040fe20003f44270 */
[----:B------:R-:W-:Y:S01]  /*8f90*/  VIADD R22, R22, 0x1f ;  /* 0x0000001f16167836 */ /* 0x000fe20000000000 */
[----:B------:R-:W-:Y:S02]  /*8fa0*/  ISETP.NE.AND P0, PT, R0, 0x20, PT ;  /* 0x000000200000780c */ /* 0x000fe40003f05270 */
[----:B------:R-:W-:Y:S02]  /*8fb0*/  LEA R8, R8, R9, 0x2 ;  /* 0x0000000908087211 */ /* 0x000fe400078e10ff */
[----:B------:R-:W-:-:S09]  /*8fc0*/  ISETP.GT.U32.AND P1, PT, R22, 0x3e, PT ;  /* 0x0000003e1600780c */ /* 0x000fd20003f24070 */
[----:B------:R2:W-:Y:S01]  /*8fd0*/  @!P0 STS.128 [R8+-0x200], R12 ;  /* 0xfffe000c08008388 */ /* 0x0005e20000000c00 */
[----:B------:R-:W-:Y:S06]  /*8fe0*/  BAR.SYNC.DEFER_BLOCKING 0x0 ;  /* 0x0000000000007b1d */ /* 0x000fec0000010000 */
[----:B------:R2:W3:Y:S02]  /*8ff0*/  @!P2 LDS.128 R20, [R8] ;  /* 0x000000000814a984 */ /* 0x0004e40000000c00 */
[----:B------:R-:W-:Y:S06]  /*9000*/  BAR.SYNC.DEFER_BLOCKING 0x0 ;  /* 0x0000000000007b1d */ /* 0x000fec0000010000 */
[----:B------:R-:W-:Y:S05]  /*9010*/  @P1 EXIT ;  /* 0x000000000000194d */ /* 0x000fea0003800000 */
[----:B------:R-:W4:Y:S01]  /*9020*/  LDC R0, c[0x0][0x308] ;  /* 0x0000c200ff007b82 */ /* 0x000f220000000800 */
[----:B--23--:R-:W-:Y:S01]  /*9030*/  @!P2 FADD.FTZ R12, R12, R20 ;  /* 0x000000140c0ca221 */ /* 0x00cfe20000010000 */
[----:B------:R-:W-:Y:S01]  /*9040*/  @!P2 FADD.FTZ R13, R13, R21 ;  /* 0x000000150d0da221 */ /* 0x000fe20000010000 */
[----:B------:R-:W-:Y:S01]  /*9050*/  @!P2 FADD.FTZ R14, R14, R22 ;  /* 0x000000160e0ea221 */ /* 0x000fe20000010000 */
[----:B------:R-:W-:Y:S01]  /*9060*/  @!P2 FADD.FTZ R15, R15, R23 ;  /* 0x000000170f0fa221 */ /* 0x000fe20000010000 */
[----:B----4-:R-:W-:-:S13]  /*9070*/  ISETP.NE.AND P0, PT, R0, 0x2, PT ;  /* 0x000000020000780c */ /* 0x010fda0003f05270 */
[----:B------:R-:W2:Y:S01]  /*9080*/  @P0 LDC.64 R2, c[0x0][0x210] ;  /* 0x00008400ff020b82 */ /* 0x000ea20000000a00 */
[----:B-1----:R-:W-:-:S04]  /*9090*/  @P0 IMAD.IADD R5, R19, 0x1, R6 ;  /* 0x0000000113050824 */ /* 0x002fc800078e0206 */
[----:B--2---:R-:W-:-:S05]  /*90a0*/  @P0 IMAD.WIDE R2, R5, 0x4, R2 ;  /* 0x0000000405020825 */ /* 0x004fca00078e0202 */
[----:B------:R1:W-:Y:S01]  /*90b0*/  @P0 STG.E.128 desc[UR36][R2.64], R12 ;  /* 0x0000000c02000986 */ /* 0x0003e2000c101d24 */
[----:B------:R-:W-:Y:S05]  /*90c0*/  @P0 EXIT ;  /* 0x000000000000094d */ /* 0x000fea0003800000 */
[----:B-1----:R-:W1:Y:S01]  /*90d0*/  LDC.64 R2, c[0x0][0x300] ;  /* 0x0000c000ff027b82 */ /* 0x002e620000000a00 */
[----:B------:R-:W-:Y:S01]  /*90e0*/  IMAD.IADD R6, R19, 0x1, R6 ;  /* 0x0000000113067824 */ /* 0x000fe200078e0206 */
        /* <DEDUP_REMOVED lines=26> */
.L_x_1234:
[----:B------:R-:W-:Y:S01]  /*9290*/  IMAD.MOV.U32 R12, RZ, RZ, 0x10 ;  /* 0x00000010ff0c7424 */ /* 0x000fe200078e00ff */
[----:B-1----:R-:W-:Y:S01]  /*92a0*/  MOV R15, 0xffffffff ;  /* 0xffffffff000f7802 */ /* 0x002fe20000000f00 */
[----:B------:R-:W-:-:S07]  /*92b0*/  IMAD.MOV.U32 R11, RZ, RZ, 0x1f ;  /* 0x0000001fff0b7424 */ /* 0x000fce00078e00ff */
[----:B---3--:R-:W-:Y:S05]  /*92c0*/  WARPSYNC.COLLECTIVE R15, `(.L_x_1366) ;  /* 0x000000000f087348 */ /* 0x008fea0003c00000 */
[----:B------:R0:W1:Y:S02]  /*92d0*/  SHFL.BFLY P6, R14, R13, R12, R11 ;  /* 0x0c00000c0d0e7389 */ /* 0x00006400000c000b */
[----:B01-3--:R-:W-:Y:S01]  /*92e0*/  ENDCOLLECTIVE ;  /* 0x000000000000791b */ /* 0x00bfe20003800000 */
.L_x_1366:
[----:B------:R-:W-:Y:S02]  /*92f0*/  IMAD.MOV.U32 R12, RZ, RZ, 0x8 ;  /* 0x00000008ff0c7424 */ /* 0x000fe400078e00ff */
[----:B------:R-:W-:-:S04]  /*9300*/  FADD.FTZ R0, R13, R14 ;  /* 0x0000000e0d007221 */ /* 0x000fc80000010000 */
[----:B------:R-:W-:-:S07]  /*9310*/  IMAD.MOV.U32 R13, RZ, RZ, R0 ;  /* 0x000000ffff0d7224 */ /* 0x000fce00078e0000 */
[----:B------:R-:W-:Y:S05]  /*9320*/  WARPSYNC.COLLECTIVE R15, `(.L_x_1367) ;  /* 0x000000000f087348 */ /* 0x000fea0003c00000 */
[----:B------:R0:W1:Y:S02]  /*9330*/  SHFL.BFLY P6, R14, R13, R12, R11 ;  /* 0x0c00000c0d0e7389 */ /* 0x00006400000c000b */
[----:B01----:R-:W-:Y:S01]  /*9340*/  ENDCOLLECTIVE ;  /* 0x000000000000791b */ /* 0x003fe20003800000 */
.L_x_1367:
[----:B------:R-:W-:Y:S02]  /*9350*/  IMAD.MOV.U32 R12, RZ, RZ, 0x4 ;  /* 0x00000004ff0c7424 */ /* 0x000fe400078e00ff */
[----:B------:R-:W-:-:S04]  /*9360*/  FADD.FTZ R3, R0, R14 ;  /* 0x0000000e00037221 */ /* 0x000fc80000010000 */
[----:B------:R-:W-:-:S07]  /*9370*/  IMAD.MOV.U32 R13, RZ, RZ, R3 ;  /* 0x000000ffff0d7224 */ /* 0x000fce00078e0003 */
[----:B------:R-:W-:Y:S05]  /*9380*/  WARPSYNC.COLLECTIVE R15, `(.L_x_1368) ;  /* 0x000000000f087348 */ /* 0x000fea0003c00000 */
[----:B------:R0:W1:Y:S02]  /*9390*/  SHFL.BFLY P6, R14, R13, R12, R11 ;  /* 0x0c00000c0d0e7389 */ /* 0x00006400000c000b */
[----:B01----:R-:W-:Y:S01]  /*93a0*/  ENDCOLLECTIVE ;  /* 0x000000000000791b */ /* 0x003fe20003800000 */
.L_x_1368:
[----:B------:R-:W-:Y:S02]  /*93b0*/  IMAD.MOV.U32 R12, RZ, RZ, 0x2 ;  /* 0x00000002ff0c7424 */ /* 0x000fe400078e00ff */
[----:B------:R-:W-:-:S05]  /*93c0*/  FADD.FTZ R4, R3, R14 ;  /* 0x0000000e03047221 */ /* 0x000fca0000010000 */
[----:B------:R-:W-:-:S07]  /*93d0*/  MOV R13, R4 ;  /* 0x00000004000d7202 */ /* 0x000fce0000000f00 */
[----:B------:R-:W-:Y:S05]  /*93e0*/  WARPSYNC.COLLECTIVE R15, `(.L_x_1369) ;  /* 0x000000000f087348 */ /* 0x000fea0003c00000 */
[----:B------:R0:W1:Y:S02]  /*93f0*/  SHFL.BFLY P6, R14, R13, R12, R11 ;  /* 0x0c00000c0d0e7389 */ /* 0x00006400000c000b */
[----:B01----:R-:W-:Y:S01]  /*9400*/  ENDCOLLECTIVE ;  /* 0x000000000000791b */ /* 0x003fe20003800000 */
.L_x_1369:
[----:B------:R-:W-:Y:S02]  /*9410*/  IMAD.MOV.U32 R12, RZ, RZ, 0x1 ;  /* 0x00000001ff0c7424 */ /* 0x000fe400078e00ff */
[----:B------:R-:W-:-:S04]  /*9420*/  FADD.FTZ R6, R4, R14 ;  /* 0x0000000e04067221 */ /* 0x000fc80000010000 */
[----:B------:R-:W-:-:S07]  /*9430*/  IMAD.MOV.U32 R13, RZ, RZ, R6 ;  /* 0x000000ffff0d7224 */ /* 0x000fce00078e0006 */
[----:B------:R-:W-:Y:S05]  /*9440*/  WARPSYNC.COLLECTIVE R15, `(.L_x_1370) ;  /* 0x000000000f087348 */ /* 0x000fea0003c00000 */
[----:B------:R0:W1:Y:S02]  /*9450*/  SHFL.BFLY P6, R14, R13, R12, R11 ;  /* 0x0c00000c0d0e7389 */ /* 0x00006400000c000b */
[----:B01----:R-:W-:Y:S01]  /*9460*/  ENDCOLLECTIVE ;  /* 0x000000000000791b */ /* 0x003fe20003800000 */
.L_x_1370:
[----:B------:R-:W-:Y:S05]  /*9470*/  BRA `(.L_x_1371) ;  /* 0xffffff88008c7947 */ /* 0x000fea000383ffff */
.L_x_1304:
[----:B------:R-:W-:Y:S01]  /*9480*/  HFMA2.MMA R11, -RZ, RZ, 0, 1.847743988037109375e-06 ;  /* 0x0000001fff0b7435 */ /* 0x000fe200000001ff */
[----:B------:R-:W-:Y:S01]  /*9490*/  BSSY B1, `(.L_x_1372) ;  /* 0x0000006000017945 */ /* 0x000fe20003800000 */
[----:B------:R-:W-:Y:S02]  /*94a0*/  IMAD.MOV.U32 R12, RZ, RZ, 0x2 ;  /* 0x00000002ff0c7424 */ /* 0x000fe400078e00ff */
[----:B-1234-:R-:W-:-:S07]  /*94b0*/  IMAD.MOV.U32 R15, RZ, RZ, -0x1 ;  /* 0xffffffffff0f7424 */ /* 0x01efce00078e00ff */
[----:B------:R-:W-:Y:S05]  /*94c0*/  WARPSYNC.COLLECTIVE R15, `(.L_x_1373) ;  /* 0x000000000f087348 */ /* 0x000fea0003c00000 */
[----:B------:R0:W1:Y:S02]  /*94d0*/  SHFL.BFLY P6, R14, R13, R12, R11 ;  /* 0x0c00000c0d0e7389 */ /* 0x00006400000c000b */
[----:B01----:R-:W-:Y:S01]  /*94e0*/  ENDCOLLECTIVE ;  /* 0x000000000000791b */ /* 0x003fe20003800000 */
.L_x_1373:
[----:B------:R-:W-:Y:S05]  /*94f0*/  BSYNC B1 ;  /* 0x0000000000017941 */ /* 0x000fea0003800000 */
.L_x_1372:
[----:B------:R-:W-:Y:S01]  /*9500*/  FADD.FTZ R13, R13, R14 ;  /* 0x0000000e0d0d7221 */ /* 0x000fe20000010000 */
[----:B------:R-:W-:Y:S02]  /*9510*/  IMAD.MOV.U32 R12, RZ, RZ, 0x1 ;  /* 0x00000001ff0c7424 */ /* 0x000fe400078e00ff */
[----:B------:R-:W-:Y:S02]  /*9520*/  IMAD.MOV.U32 R11, RZ, RZ, 0x1f ;  /* 0x0000001fff0b7424 */ /* 0x000fe400078e00ff */
[----:B------:R-:W-:-:S07]  /*9530*/  IMAD.MOV.U32 R15, RZ, RZ, -0x1 ;  /* 0xffffffffff0f7424 */ /* 0x000fce00078e00ff */
[----:B------:R-:W-:Y:S05]  /*9540*/  WARPSYNC.COLLECTIVE R15, `(.L_x_1374) ;  /* 0x000000000f087348 */ /* 0x000fea0003c00000 */
[----:B------:R0:W1:Y:S02]  /*9550*/  SHFL.BFLY P6, R14, R13, R12, R11 ;  /* 0x0c00000c0d0e7389 */ /* 0x00006400000c000b */
[----:B01----:R-:W-:Y:S01]  /*9560*/  ENDCOLLECTIVE ;  /* 0x000000000000791b */ /* 0x003fe20003800000 */
.L_x_1374:
[----:B------:R-:W-:Y:S05]  /*9570*/  BRA `(.L_x_1375) ;  /* 0xffffffc800ac7947 */ /* 0x000fea000383ffff */
.L_x_1308:
[----:B------:R-:W-:Y:S01]  /*9580*/  BSSY B0, `(.L_x_1376) ;  /* 0x0000008000007945 */ /* 0x000fe20003800000 */
[----:B0-----:R-:W-:Y:S01]  /*9590*/  MOV R13, R0 ;  /* 0x00000000000d7202 */ /* 0x001fe20000000f00 */
[----:B------:R-:W-:Y:S02]  /*95a0*/  IMAD.MOV.U32 R12, RZ, RZ, 0x10 ;  /* 0x00000010ff0c7424 */ /* 0x000fe400078e00ff */
[----:B-1----:R-:W-:Y:S02]  /*95b0*/  IMAD.MOV.U32 R11, RZ, RZ, 0x1f ;  /* 0x0000001fff0b7424 */ /* 0x002fe400078e00ff */
[----:B------:R-:W-:-:S07]  /*95c0*/  IMAD.MOV.U32 R15, RZ, RZ, -0x1 ;  /* 0xffffffffff0f7424 */ /* 0x000fce00078e00ff */
[----:B----4-:R-:W-:Y:S05]  /*95d0*/  WARPSYNC.COLLECTIVE R15, `(.L_x_1377) ;  /* 0x000000000f087348 */ /* 0x010fea0003c00000 */
[----:B------:R0:W1:Y:S02]  /*95e0*/  SHFL.BFLY P6, R14, R13, R12, R11 ;  /* 0x0c00000c0d0e7389 */ /* 0x00006400000c000b */
[----:B01--4-:R-:W-:Y:S01]  /*95f0*/  ENDCOLLECTIVE ;  /* 0x000000000000791b */ /* 0x013fe20003800000 */
.L_x_1377:
[----:B------:R-:W-:Y:S05]  /*9600*/  BSYNC B0 ;  /* 0x0000000000007941 */ /* 0x000fea0003800000 */
.L_x_1376:
[----:B------:R-:W-:Y:S01]  /*9610*/  HFMA2.MMA R11, -RZ, RZ, 0, 1.847743988037109375e-06 ;  /* 0x0000001fff0b7435 */ /* 0x000fe200000001ff */
[----:B------:R-:W-:Y:S01]  /*9620*/  FMNMX.FTZ R13, R14, R0, !PT ;  /* 0x000000000e0d7209 */ /* 0x000fe20007810000 */
[----:B------:R-:W-:Y:S02]  /*9630*/  IMAD.MOV.U32 R12, RZ, RZ, 0x8 ;  /* 0x00000008ff0c7424 */ /* 0x000fe400078e00ff */
[----:B------:R-:W-:-:S07]  /*9640*/  IMAD.MOV.U32 R15, RZ, RZ, -0x1 ;  /* 0xffffffffff0f7424 */ /* 0x000fce00078e00ff */
[----:B------:R-:W-:Y:S05]  /*9650*/  WARPSYNC.COLLECTIVE R15, `(.L_x_1378) ;  /* 0x000000000f087348 */ /* 0x000fea0003c00000 */
[----:B------:R0:W1:Y:S02]  /*9660*/  SHFL.BFLY P6, R14, R13, R12, R11 ;  /* 0x0c00000c0d0e7389 */ /* 0x00006400000c000b */
[----:B01----:R-:W-:Y:S01]  /*9670*/  ENDCOLLECTIVE ;  /* 0x000000000000791b */ /* 0x003fe20003800000 */
.L_x_1378:
[----:B------:R-:W-:Y:S01]  /*9680*/  IMAD.MOV.U32 R12, RZ, RZ, 0x4 ;  /* 0x00000004ff0c7424 */ /* 0x000fe200078e00ff */
[----:B------:R-:W-:-:S05]  /*9690*/  FMNMX.FTZ R3, R13, R14, !PT ;  /* 0x0000000e0d037209 */ /* 0x000fca0007810000 */
[----:B------:R-:W-:-:S07]  /*96a0*/  IMAD.MOV.U32 R13, RZ, RZ, R3 ;  /* 0x000000ffff0d7224 */ /* 0x000fce00078e0003 */
[----:B------:R-:W-:Y:S05]  /*96b0*/  WARPSYNC.COLLECTIVE R15, `(.L_x_1379) ;  /* 0x000000000f087348 */ /* 0x000fea0003c00000 */
[----:B------:R0:W1:Y:S02]  /*96c0*/  SHFL.BFLY P6, R14, R13, R12, R11 ;  /* 0x0c00000c0d0e7389 */ /* 0x00006400000c000b */
[----:B01----:R-:W-:Y:S01]  /*96d0*/  ENDCOLLECTIVE ;  /* 0x000000000000791b */ /* 0x003fe20003800000 */
.L_x_1379:
[----:B------:R-:W-:Y:S05]  /*96e0*/  BRA `(.L_x_1380) ;  /* 0xffffffcc00007947 */ /* 0x000fea000383ffff */
.L_x_1381:
        /* <DEDUP_REMOVED lines=9> */
.L_x_2839:


//--------------------- .text._ZN4mmha33masked_multihead_attention_kernelIfLi128ELi128ELi1ELi32ELi256ELb1ELb0EEEv26Multihead_attention_paramsIT_XT5_EE --------------------------
	.section	.text._ZN4mmha33masked_multihead_attention_kernelIfLi128ELi128ELi1ELi32ELi256ELb1ELb0EEEv26Multihead_attention_paramsIT_XT5_EE,"ax",@progbits
	.align	128
        .global         _ZN4mmha33masked_multihead_attention_kernelIfLi128ELi128ELi1ELi32ELi256ELb1ELb0EEEv26Multihead_attention_paramsIT_XT5_EE
        .type           _ZN4mmha33masked_multihead_attention_kernelIfLi128ELi128ELi1ELi32ELi256ELb1ELb0EEEv26Multihead_attention_paramsIT_XT5_EE,@function
        .size           _ZN4mmha33masked_multihead_attention_kernelIfLi128ELi128ELi1ELi32ELi256ELb1ELb0EEEv26Multihead_attention_paramsIT_XT5_EE,(.L_x_2840 - _ZN4mmha33masked_multihead_attention_kernelIfLi128ELi128ELi1ELi32ELi256ELb1ELb0EEEv26Multihead_attention_paramsIT_XT5_EE)
        .other          _ZN4mmha33masked_multihead_attention_kernelIfLi128ELi128ELi1ELi32ELi256ELb1ELb0EEEv26Multihead_attention_paramsIT_XT5_EE,@"STO_CUDA_ENTRY STV_DEFAULT"
_ZN4mmha33masked_multihead_attention_kernelIfLi128ELi128ELi1ELi32ELi256ELb1ELb0EEEv26Multihead_attention_paramsIT_XT5_EE:
.text._ZN4mmha33masked_multihead_attention_kernelIfLi128ELi128ELi1ELi32ELi256ELb1ELb0EEEv26Multihead_attention_paramsIT_XT5_EE:
        /* <DEDUP_REMOVED lines=13> */
.L_x_1382:
[----:B------:R-:W0:Y:S01]  /*00d0*/  LDC.64 R4, c[0x0][0x328] ;  /* 0x0000ca00ff047b82 */ /* 0x000e220000000a00 */
[----:B------:R-:W-:-:S07]  /*00e0*/  ULDC UR8, c[0x0][0x284] ;  /* 0x0000a10000087ab9 */ /* 0x000fce0000000800 */
[----:B------:R-:W1:Y:S08]  /*00f0*/  LDC R21, c[0x0][0x280] ;  /* 0x0000a000ff157b82 */ /* 0x000e700000000800 */
[----:B------:R-:W2:Y:S01]  /*0100*/  LDC.64 R10, c[0x0][0x2f0] ;  /* 0x0000bc00ff0a7b82 */ /* 0x000ea20000000a00 */
[----:B0-----:R-:W-:-:S07]  /*0110*/  IMAD.WIDE R4, R13, 0x4, R4 ;  /* 0x000000040d047825 */ /* 0x001fce00078e0204 */
[----:B------:R-:W0:Y:S01]  /*0120*/  LDC R34, c[0x0][0x29c] ;  /* 0x0000a700ff227b82 */ /* 0x000e220000000800 */
[----:B------:R3:W4:Y:S01]  /*0130*/  LDG.E R12, desc[UR60][R4.64] ;  /* 0x0000003c040c7981 */ /* 0x000722000c1e1900 */
[----:B-1----:R-:W-:Y:S01]  /*0140*/  IABS R3, R21 ;  /* 0x0000001500037213 */ /* 0x002fe20000000000 */
[----:B------:R-:W-:Y:S01]  /*0150*/  HFMA2.MMA R250, -RZ, RZ, 0, 0 ;  /* 0x00000000fffa7435 */ /* 0x000fe200000001ff */
[----:B------:R-:W-:Y:S01]  /*0160*/  UMOV UR4, URZ ;  /* 0x0000003f00047c82 */ /* 0x000fe20008000000 */
[----:B------:R-:W1:Y:S01]  /*0170*/  S2R R22, SR_TID.X ;  /* 0x0000000000167919 */ /* 0x000e620000002100 */
[----:B------:R-:W2:Y:S02]  /*0180*/  I2F.RP R0, R3 ;  /* 0x0000000300007306 */ /* 0x000ea40000209400 */
[----:B------:R-:W0:Y:S06]  /*0190*/  LDC.64 R14, c[0x0][0x2a8] ;  /* 0x0000aa00ff0e7b82 */ /* 0x000e2c0000000a00 */
[----:B--2---:R-:W2:Y:S02]  /*01a0*/  MUFU.RCP R0, R0 ;  /* 0x0000000000007308 */ /* 0x004ea40000001000 */
[----:B--2---:R-:W-:-:S06]  /*01b0*/  VIADD R6, R0, 0xffffffe ;  /* 0x0ffffffe00067836 */ /* 0x004fcc0000000000 */
[----:B------:R2:W3:Y:S01]  /*01c0*/  F2I.FTZ.U32.TRUNC.NTZ R7, R6 ;  /* 0x0000000600077305 */ /* 0x0004e2000021f000 */
[----:B------:R-:W-:Y:S01]  /*01d0*/  IABS R0, R13 ;  /* 0x0000000d00007213 */ /* 0x000fe20000000000 */
[----:B--2---:R-:W-:Y:S01]  /*01e0*/  IMAD.MOV.U32 R6, RZ, RZ, RZ ;  /* 0x000000ffff067224 */ /* 0x004fe200078e00ff */
[----:B---3--:R-:W-:-:S05]  /*01f0*/  IADD3 R8, RZ, -R7, RZ ;  /* 0x80000007ff087210 */ /* 0x008fca0007ffe0ff */
[----:B------:R-:W-:-:S04]  /*0200*/  IMAD R9, R8, R3, RZ ;  /* 0x0000000308097224 */ /* 0x000fc800078e02ff */
[----:B------:R-:W-:-:S06]  /*0210*/  IMAD.HI.U32 R7, R7, R9, R6 ;  /* 0x0000000907077227 */ /* 0x000fcc00078e0006 */
[----:B------:R-:W-:-:S05]  /*0220*/  IMAD.HI.U32 R7, R7, R0, RZ ;  /* 0x0000000007077227 */ /* 0x000fca00078e00ff */
[----:B------:R-:W-:-:S05]  /*0230*/  IADD3 R4, -R7, RZ, RZ ;  /* 0x000000ff07047210 */ /* 0x000fca0007ffe1ff */
[----:B------:R-:W-:-:S05]  /*0240*/  IMAD R0, R3, R4, R0 ;  /* 0x0000000403007224 */ /* 0x000fca00078e0200 */
[----:B------:R-:W-:Y:S02]  /*0250*/  ISETP.GT.U32.AND P1, PT, R3, R0, PT ;  /* 0x000000000300720c */ /* 0x000fe40003f24070 */
[----:B------:R-:W-:-:S04]  /*0260*/  ISETP.NE.U32.AND P0, PT, R10, RZ, PT ;  /* 0x000000ff0a00720c */ /* 0x000fc80003f05070 */
[----:B------:R-:W-:-:S07]  /*0270*/  ISETP.NE.AND.EX P0, PT, R11, RZ, PT, P0 ;  /* 0x000000ff0b00720c */ /* 0x000fce0003f05300 */
[----:B------:R-:W-:Y:S01]  /*0280*/  @!P1 IMAD.IADD R0, R0, 0x1, -R3 ;  /* 0x0000000100009824 */ /* 0x000fe200078e0a03 */
[----:B0-----:R-:W-:-:S04]  /*0290*/  ISETP.EQ.AND P3, PT, R34, RZ, P0 ;  /* 0x000000ff2200720c */ /* 0x001fc80000762270 */
[----:B------:R-:W-:Y:S02]  /*02a0*/  ISETP.GE.U32.AND P0, PT, R0, R3, PT ;  /* 0x000000030000720c */ /* 0x000fe40003f06070 */
[----:B------:R-:W-:-:S04]  /*02b0*/  LOP3.LUT R0, R13, R21, RZ, 0x3c, !PT ;  /* 0x000000150d007212 */ /* 0x000fc800078e3cff */
[----:B------:R-:W-:Y:S01]  /*02c0*/  ISETP.GE.AND P2, PT, R0, RZ, PT ;  /* 0x000000ff0000720c */ /* 0x000fe20003f46270 */
[----:B------:R-:W-:Y:S02]  /*02d0*/  IMAD.U32 R0, RZ, RZ, UR8 ;  /* 0x00000008ff007e24 */ /* 0x000fe4000f8e00ff */
[----:B------:R-:W0:Y:S03]  /*02e0*/  @P3 LDC.64 R4, c[0x0][0x2f0] ;  /* 0x0000bc00ff043b82 */ /* 0x000e260000000a00 */
[----:B------:R-:W-:-:S04]  /*02f0*/  IABS R0, R0 ;  /* 0x0000000000007213 */ /* 0x000fc80000000000 */
[----:B------:R-:W-:-:S13]  /*0300*/  R2UR UR7, R0 ;  /* 0x00000000000772ca */ /* 0x000fda00000e0000 */
[----:B------:R-:W2:Y:S08]  /*0310*/  I2F.RP R0, UR7 ;  /* 0x0000000700007d06 */ /* 0x000eb00008209400 */
[----:B--2---:R-:W2:Y:S01]  /*0320*/  MUFU.RCP R0, R0 ;  /* 0x0000000000007308 */ /* 0x004ea20000001000 */
[----:B------:R-:W-:Y:S02]  /*0330*/  @!P1 IADD3 R7, R7, 0x1, RZ ;  /* 0x0000000107079810 */ /* 0x000fe40007ffe0ff */
[----:B------:R-:W-:-:S03]  /*0340*/  ISETP.NE.AND P1, PT, R21, RZ, PT ;  /* 0x000000ff1500720c */ /* 0x000fc60003f25270 */
[----:B------:R-:W-:Y:S01]  /*0350*/  @P0 VIADD R7, R7, 0x1 ;  /* 0x0000000107070836 */ /* 0x000fe20000000000 */
[----:B--2---:R-:W-:-:S06]  /*0360*/  IADD3 R3, R0, 0xffffffe, RZ ;  /* 0x0ffffffe00037810 */ /* 0x004fcc0007ffe0ff */
[----:B------:R-:W2:Y:S01]  /*0370*/  F2I.FTZ.U32.TRUNC.NTZ R3, R3 ;  /* 0x0000000300037305 */ /* 0x000ea2000021f000 */
[----:B------:R-:W-:-:S05]  /*0380*/  MOV R35, R7 ;  /* 0x0000000700237202 */ /* 0x000fca0000000f00 */
[----:B------:R-:W-:Y:S01]  /*0390*/  @!P2 IMAD.MOV R35, RZ, RZ, -R35 ;  /* 0x000000ffff23a224 */ /* 0x000fe200078e0a23 */
[----:B------:R-:W-:-:S05]  /*03a0*/  @!P1 LOP3.LUT R35, RZ, R21, RZ, 0x33, !PT ;  /* 0x00000015ff239212 */ /* 0x000fca00078e33ff */
[----:B0-----:R-:W-:Y:S01]  /*03b0*/  @P3 IMAD.WIDE R4, R35, 0x4, R4 ;  /* 0x0000000423043825 */ /* 0x001fe200078e0204 */
[----:B--2---:R-:W-:-:S04]  /*03c0*/  R2UR UR5, R3 ;  /* 0x00000000030572ca */ /* 0x004fc800000e0000 */
[----:B------:R0:W5:Y:S01]  /*03d0*/  @P3 LDG.E R250, desc[UR60][R4.64] ;  /* 0x0000003c04fa3981 */ /* 0x000162000c1e1900 */
[----:B------:R-:W2:Y:S08]  /*03e0*/  LDC R3, c[0x0][0x278] ;  /* 0x00009e00ff037b82 */ /* 0x000eb00000000800 */
[----:B------:R-:W-:-:S04]  /*03f0*/  UIADD3 UR6, URZ, -UR5, URZ ;  /* 0x800000053f067290 */ /* 0x000fc8000fffe03f */
[----:B------:R-:W-:-:S04]  /*0400*/  UIMAD UR6, UR6, UR7, URZ ;  /* 0x00000007060672a4 */ /* 0x000fc8000f8e023f */
[----:B------:R-:W-:Y:S01]  /*0410*/  UIMAD.WIDE.U32 UR4, UR5, UR6, UR4 ;  /* 0x00000006050472a5 */ /* 0x000fe2000f8e0004 */
[----:B------:R-:W3:Y:S01]  /*0420*/  S2R R44, SR_CTAID.X ;  /* 0x00000000002c7919 */ /* 0x000ee20000002500 */
[----:B-1----:R-:W-:Y:S02]  /*0430*/  ISETP.GT.AND P5, PT, R22, 0x1f, PT ;  /* 0x0000001f1600780c */ /* 0x002fe40003fa4270 */
[----:B----4-:R-:W-:-:S13]  /*0440*/  R2UR UR37, R12 ;  /* 0x000000000c2572ca */ /* 0x010fda00000e0000 */
[----:B------:R-:W-:-:S06]  /*0450*/  UIADD3 UR38, UR37, -0x1, URZ ;  /* 0xffffffff25267890 */ /* 0x000fcc000fffe03f */
[----:B------:R-:W-:-:S05]  /*0460*/  IMAD.U32 R23, RZ, RZ, UR38 ;  /* 0x00000026ff177e24 */ /* 0x000fca000f8e00ff */
[----:B0-----:R-:W-:-:S04]  /*0470*/  IABS R4, R23 ;  /* 0x0000001700047213 */ /* 0x001fc80000000000 */
[----:B------:R-:W-:-:S13]  /*0480*/  R2UR UR36, R4 ;  /* 0x00000000042472ca */ /* 0x000fda00000e0000 */
[----:B------:R-:W-:-:S04]  /*0490*/  UIMAD.WIDE.U32 UR4, UR5, UR36, URZ ;  /* 0x00000024050472a5 */ /* 0x000fc8000f8e003f */
[----:B------:R-:W-:Y:S01]  /*04a0*/  UIADD3 UR5, -UR5, URZ, URZ ;  /* 0x0000003f05057290 */ /* 0x000fe2000fffe13f */
[----:B---3--:R-:W-:Y:S02]  /*04b0*/  SHF.L.U32 R0, R44, 0x7, RZ ;  /* 0x000000072c007819 */ /* 0x008fe400000006ff */
[----:B------:R-:W-:Y:S01]  /*04c0*/  ULDC UR4, c[0x0][0x288] ;  /* 0x0000a20000047ab9 */ /* 0x000fe20000000800 */
[----:B------:R-:W-:-:S04]  /*04d0*/  UIMAD UR36, UR7, UR5, UR36 ;  /* 0x00000005072472a4 */ /* 0x000fc8000f8e0224 */
[----:B------:R-:W-:-:S11]  /*04e0*/  UISETP.GT.U32.AND UP0, UPT, UR7, UR36, UPT ;  /* 0x000000240700728c */ /* 0x000fd6000bf04070 */
[----:B------:R-:W-:-:S04]  /*04f0*/  @!UP0 UIADD3 UR36, UR36, -UR7, URZ ;  /* 0x8000000724248290 */ /* 0x000fc8000fffe03f */
[----:B------:R-:W-:Y:S02]  /*0500*/  UISETP.GT.U32.AND UP1, UPT, UR7, UR36, UPT ;  /* 0x000000240700728c */ /* 0x000fe4000bf24070 */
[----:B------:R-:W-:Y:S01]  /*0510*/  UISETP.GE.AND UP0, UPT, UR38, URZ, UPT ;  /* 0x0000003f2600728c */ /* 0x000fe2000bf06270 */
[----:B------:R-:W-:-:S08]  /*0520*/  IMAD R97, R13, UR4, R44 ;  /* 0x000000040d617c24 */ /* 0x000fd0000f8e022c */
[----:B------:R-:W-:Y:S02]  /*0530*/  @!UP1 UIADD3 UR36, UR36, -UR7, URZ ;  /* 0x8000000724249290 */ /* 0x000fe4000fffe03f */
[----:B------:R-:W-:Y:S01]  /*0540*/  UISETP.NE.AND UP1, UPT, UR8, URZ, UPT ;  /* 0x0000003f0800728c */ /* 0x000fe2000bf25270 */
[----:B--2---:R-:W-:Y:S01]  /*0550*/  IMAD R4, R13, R3, R0 ;  /* 0x000000030d047224 */ /* 0x004fe200078e0200 */
        /* <DEDUP_REMOVED lines=11> */
[----:B------:R-:W-:Y:S06]  /*0610*/  @P5 BRA `(.L_x_1384) ;  /* 0x0000000000605947 */ /* 0x000fec0003800000 */
        /* <DEDUP_REMOVED lines=9> */
[----:B-1----:R-:W-:-:S05]  /*06b0*/  @P0 IMAD.WIDE R6, R11, 0x4, R6 ;  /* 0x000000040b060825 */ /* 0x002fca00078e0206 */
[----:B------:R1:W5:Y:S04]  /*06c0*/  @P0 LDG.E.128 R28, desc[UR60][R6.64] ;  /* 0x0000003c061c0981 */ /* 0x000368000c1e1d00 */
[----:B0-----:R-:W3:Y:S01]  /*06d0*/  @!P0 LDG.E R4, desc[UR60][R4.64] ;  /* 0x0000003c04048981 */ /* 0x001ee2000c1e1900 */
[----:B--2---:R-:W-:Y:S02]  /*06e0*/  @!P0 PRMT R9, R8, 0x9910, RZ ;  /* 0x0000991008098816 */ /* 0x004fe400000000ff */
[--C-:B------:R-:W-:Y:S02]  /*06f0*/  @!P0 SHF.R.U32.HI R10, RZ, 0x10, R8.reuse ;  /* 0x00000010ff0a8819 */ /* 0x100fe40000011608 */
[----:B------:R-:W-:Y:S02]  /*0700*/  @!P0 SHF.R.U32.HI R11, RZ, 0x18, R8 ;  /* 0x00000018ff0b8819 */ /* 0x000fe40000011608 */
[----:B------:R-:W-:Y:S01]  /*0710*/  @!P0 SHF.R.S32.HI R9, RZ, 0x8, R9 ;  /* 0x00000008ff098819 */ /* 0x000fe20000011409 */
[----:B------:R-:W3:Y:S08]  /*0720*/  @!P0 I2F.S8 R12, R8 ;  /* 0x00000008000c8306 */ /* 0x000ef00000001400 */
[----:B------:R-:W0:Y:S08]  /*0730*/  @!P0 I2F.S8 R10, R10 ;  /* 0x0000000a000a8306 */ /* 0x000e300000001400 */
[----:B------:R-:W2:Y:S08]  /*0740*/  @!P0 I2F.S8 R11, R11 ;  /* 0x0000000b000b8306 */ /* 0x000eb00000001400 */
[----:B------:R-:W4:Y:S01]  /*0750*/  @!P0 I2F.S16 R9, R9 ;  /* 0x0000000900098306 */ /* 0x000f220000101400 */
[-C--:B---3--:R-:W-:Y:S01]  /*0760*/  @!P0 FMUL.FTZ R28, R12, R4.reuse ;  /* 0x000000040c1c8220 */ /* 0x088fe20000410000 */
[-C--:B0-----:R-:W-:Y:S01]  /*0770*/  @!P0 FMUL.FTZ R30, R10, R4.reuse ;  /* 0x000000040a1e8220 */ /* 0x081fe20000410000 */
[-C--:B--2---:R-:W-:Y:S01]  /*0780*/  @!P0 FMUL.FTZ R31, R11, R4.reuse ;  /* 0x000000040b1f8220 */ /* 0x084fe20000410000 */
[----:B-1--4-:R-:W-:-:S07]  /*0790*/  @!P0 FMUL.FTZ R29, R9, R4 ;  /* 0x00000004091d8220 */ /* 0x012fce0000410000 */
.L_x_1384:
[----:B------:R-:W-:Y:S05]  /*07a0*/  BSYNC B0 ;  /* 0x0000000000007941 */ /* 0x000fea0003800000 */
.L_x_1383:
[----:B------:R-:W0:Y:S01]  /*07b0*/  @!P5 LDC.64 R4, c[0x0][0x248] ;  /* 0x00009200ff04db82 */ /* 0x000e220000000a00 */
        /* <DEDUP_REMOVED lines=16> */
[----:B------:R-:W-:Y:S01]  /*08c0*/  @P1 LEA R10, P3, R13, R14, 0x2 ;  /* 0x0000000e0d0a1211 */ /* 0x000fe200078610ff */
[----:B------:R-:W1:Y:S02]  /*08d0*/  @P2 LDC.64 R8, c[0x0][0x2e0] ;  /* 0x0000b800ff082b82 */ /* 0x000e640000000a00 */
[----:B0-----:R-:W-:Y:S01]  /*08e0*/  @!P5 IMAD.WIDE R4, R11, 0x4, R4 ;  /* 0x000000040b04d825 */ /* 0x001fe200078e0204 */
[----:B------:R-:W-:-:S02]  /*08f0*/  @P1 LEA.HI.X R11, R13, R15, R12, 0x2, P3 ;  /* 0x0000000f0d0b1211 */ /* 0x000fc400018f140c */
[----:B------:R-:W-:Y:S01]  /*0900*/  IADD3 R13, R0, R3, RZ ;  /* 0x00000003000d7210 */ /* 0x000fe20007ffe0ff */
[----:B-----5:R-:W-:Y:S01]  /*0910*/  @P2 IMAD R12, R250, UR4, R44 ;  /* 0x00000004fa0c2c24 */ /* 0x020fe2000f8e022c */
[----:B------:R0:W5:Y:S01]  /*0920*/  @!P5 LDG.E.128 R16, desc[UR60][R4.64] ;  /* 0x0000003c0410d981 */ /* 0x000162000c1e1d00 */
[----:B------:R-:W2:Y:S02]  /*0930*/  @!P0 LDC.64 R6, c[0x0][0x220] ;  /* 0x00008800ff068b82 */ /* 0x000ea40000000a00 */
[----:B------:R-:W-:Y:S01]  /*0940*/  @P2 IMAD R15, R12, 0x80, R3 ;  /* 0x000000800c0f2824 */ /* 0x000fe200078e0203 */
[----:B------:R-:W3:Y:S05]  /*0950*/  @P1 LDG.E R45, desc[UR60][R10.64] ;  /* 0x0000003c0a2d1981 */ /* 0x000eea000c1e1900 */
[----:B------:R-:W4:Y:S01]  /*0960*/  LDC R12, c[0x0][0x290] ;  /* 0x0000a400ff0c7b82 */ /* 0x000f220000000800 */
[----:B-1----:R-:W-:-:S05]  /*0970*/  @P2 IMAD.WIDE R8, R15, 0x4, R8 ;  /* 0x000000040f082825 */ /* 0x002fca00078e0208 */
[----:B------:R0:W5:Y:S01]  /*0980*/  @P2 LDG.E.128 R40, desc[UR60][R8.64] ;  /* 0x0000003c08282981 */ /* 0x000162000c1e1d00 */
[----:B--2---:R-:W-:-:S05]  /*0990*/  @!P0 IMAD.WIDE R6, R13, 0x4, R6 ;  /* 0x000000040d068825 */ /* 0x004fca00078e0206 */
        /* <DEDUP_REMOVED lines=13> */
[----:B------:R-:W1:Y:S02]  /*0a70*/  LDC.64 R24, c[0x0][0x230] ;  /* 0x00008c00ff187b82 */ /* 0x000e640000000a00 */
[----:B-1----:R-:W-:-:S06]  /*0a80*/  IMAD.WIDE R24, R13, 0x4, R24 ;  /* 0x000000040d187825 */ /* 0x002fcc00078e0218 */
[----:B------:R-:W5:Y:S02]  /*0a90*/  LDG.E.128 R24, desc[UR60][R24.64] ;  /* 0x0000003c18187981 */ /* 0x000f64000c1e1d00 */
.L_x_1386:
[----:B------:R-:W-:Y:S05]  /*0aa0*/  BSYNC B0 ;  /* 0x0000000000007941 */ /* 0x000fea0003800000 */
.L_x_1385:
[----:B-----5:R-:W-:Y:S01]  /*0ab0*/  @!P4 FADD.FTZ R16, R16, R24 ;  /* 0x000000181010c221 */ /* 0x020fe20000010000 */
[----:B------:R-:W-:Y:S01]  /*0ac0*/  @!P4 FADD.FTZ R17, R17, R25 ;  /* 0x000000191111c221 */ /* 0x000fe20000010000 */
[----:B------:R-:W-:Y:S01]  /*0ad0*/  @!P4 FADD.FTZ R18, R18, R26 ;  /* 0x0000001a1212c221 */ /* 0x000fe20000010000 */
[----:B------:R-:W-:Y:S01]  /*0ae0*/  @!P4 FADD.FTZ R19, R19, R27 ;  /* 0x0000001b1313c221 */ /* 0x000fe20000010000 */
[----:B------:R-:W-:Y:S01]  /*0af0*/  IMAD R96, R35, UR4, RZ ;  /* 0x0000000423607c24 */ /* 0x000fe2000f8e02ff */
[----:B------:R-:W-:Y:S01]  /*0b00*/  ULDC.U8 UR4, c[0x0][0x294] ;  /* 0x0000a50000047ab9 */ /* 0x000fe20000000000 */
[----:B------:R-:W-:Y:S01]  /*0b10*/  @P2 FMUL.FTZ R16, R16, R40 ;  /* 0x0000002810102220 */ /* 0x000fe20000410000 */
[----:B------:R-:W-:Y:S01]  /*0b20*/  @P2 FMUL.FTZ R17, R17, R41 ;  /* 0x0000002911112220 */ /* 0x000fe20000410000 */
[----:B------:R-:W-:Y:S01]  /*0b30*/  @P2 FMUL.FTZ R18, R18, R42 ;  /* 0x0000002a12122220 */ /* 0x000fe20000410000 */
[----:B------:R-:W-:Y:S01]  /*0b40*/  @P2 FMUL.FTZ R19, R19, R43 ;  /* 0x0000002b13132220 */ /* 0x000fe20000410000 */
[----:B------:R-:W-:Y:S01]  /*0b50*/  ISETP.NE.AND P1, PT, R34, RZ, PT ;  /* 0x000000ff2200720c */ /* 0x000fe20003f25270 */
[----:B------:R-:W-:Y:S01]  /*0b60*/  IMAD R96, R96, R21, R44 ;  /* 0x0000001560607224 */ /* 0x000fe200078e022c */
[----:B------:R-:W-:Y:S01]  /*0b70*/  ISETP.GT.AND P2, PT, R12, RZ, PT ;  /* 0x000000ff0c00720c */ /* 0x000fe20003f44270 */
[----:B------:R-:W-:Y:S01]  /*0b80*/  FADD.FTZ R28, R36, R28 ;  /* 0x0000001c241c7221 */ /* 0x000fe20000010000 */
[----:B------:R-:W-:Y:S01]  /*0b90*/  ISETP.NE.AND P1, PT, RZ, UR4, PT ;  /* 0x00000004ff007c0c */ /* 0x000fe2000bf25270 */
[----:B------:R-:W-:Y:S01]  /*0ba0*/  FADD.FTZ R29, R37, R29 ;  /* 0x0000001d251d7221 */ /* 0x000fe20000010000 */
[----:B------:R-:W-:Y:S01]  /*0bb0*/  ISETP.GE.AND P0, PT, R22, 0x20, PT ;  /* 0x000000201600780c */ /* 0x000fe20003f06270 */
[----:B------:R-:W-:Y:S01]  /*0bc0*/  FADD.FTZ R30, R38, R30 ;  /* 0x0000001e261e7221 */ /* 0x000fe20000010000 */
[----:B------:R-:W-:-:S09]  /*0bd0*/  FADD.FTZ R31, R39, R31 ;  /* 0x0000001f271f7221 */ /* 0x000fd20000010000 */
[----:B------:R-:W-:Y:S05]  /*0be0*/  @!P1 BRA P2, `(.L_x_1387) ;  /* 0x0000000c00009947 */ /* 0x000fea0001000000 */
[----:B------:R-:W-:-:S13]  /*0bf0*/  ISETP.LT.OR P1, PT, R12, 0x1, !P1 ;  /* 0x000000010c00780c */ /* 0x000fda0004f21670 */
[----:B------:R-:W-:Y:S05]  /*0c00*/  @P1 BRA `(.L_x_1388) ;  /* 0x0000001000281947 */ /* 0x000fea0003800000 */
[----:B------:R-:W-:Y:S02]  /*0c10*/  LEA.HI R0, R12, R12, RZ, 0x1 ;  /* 0x0000000c0c007211 */ /* 0x000fe400078f08ff */
[----:B0-----:R-:W-:Y:S02]  /*0c20*/  IABS R8, R3 ;  /* 0x0000000300087213 */ /* 0x001fe40000000000 */
        /* <DEDUP_REMOVED lines=48> */
.L_x_1389:
        /* <DEDUP_REMOVED lines=13> */
.L_x_1390:
        /* <DEDUP_REMOVED lines=55> */
.L_x_1394:
        /* <DEDUP_REMOVED lines=52> */
.L_x_1397:
[----:B------:R-:W-:Y:S05]  /*16b0*/  BSYNC B2 ;  /* 0x0000000000027941 */ /* 0x000fea0003800000 */
.L_x_1396:
[----:B0-----:R0:W-:Y:S04]  /*16c0*/  STS [R21], R16 ;  /* 0x0000001015007388 */ /* 0x0011e80000000800 */
[----:B------:R0:W-:Y:S04]  /*16d0*/  STS [R21+0x4], R18 ;  /* 0x0000041215007388 */ /* 0x0001e80000000800 */
[----:B------:R0:W-:Y:S04]  /*16e0*/  STS [R20], R17 ;  /* 0x0000001114007388 */ /* 0x0001e80000000800 */
[----:B------:R0:W-:Y:S02]  /*16f0*/  STS [R20+0x4], R19 ;  /* 0x0000041314007388 */ /* 0x0001e40000000800 */
.L_x_1395:
[----:B------:R-:W-:Y:S05]  /*1700*/  BSYNC B1 ;  /* 0x0000000000017941 */ /* 0x000fea0003800000 */
.L_x_1393:
[----:B-1----:R1:W-:Y:S04]  /*1710*/  STS [R15], R28 ;  /* 0x0000001c0f007388 */ /* 0x0023e80000000800 */
[----:B--2---:R1:W-:Y:S04]  /*1720*/  STS [R15+0x4], R30 ;  /* 0x0000041e0f007388 */ /* 0x0043e80000000800 */
[----:B---3--:R1:W-:Y:S04]  /*1730*/  STS [R32], R29 ;  /* 0x0000001d20007388 */ /* 0x0083e80000000800 */
[----:B----4-:R1:W-:Y:S02]  /*1740*/  STS [R32+0x4], R31 ;  /* 0x0000041f20007388 */ /* 0x0103e40000000800 */
.L_x_1392:
[----:B------:R-:W-:Y:S05]  /*1750*/  BSYNC B0 ;  /* 0x0000000000007941 */ /* 0x000fea0003800000 */
.L_x_1391:
[----:B------:R-:W-:Y:S06]  /*1760*/  BAR.SYNC.DEFER_BLOCKING 0x0 ;  /* 0x0000000000007b1d */ /* 0x000fec0000010000 */
[----:B------:R-:W-:Y:S04]  /*1770*/  BSSY B0, `(.L_x_1398) ;  /* 0x0000005000007945 */ /* 0x000fe80003800000 */
[----:B------:R-:W-:Y:S05]  /*1780*/  @!P6 BRA `(.L_x_1399) ;  /* 0x00000000000ce947 */ /* 0x000fea0003800000 */
[----:B------:R-:W-:Y:S01]  /*1790*/  ISETP.NE.AND P0, PT, R34, RZ, PT ;  /* 0x000000ff2200720c */ /* 0x000fe20003f05270 */
[----:B01----:R2:W3:-:S12]  /*17a0*/  LDS.128 R28, [R13] ;  /* 0x000000000d1c7984 */ /* 0x0034d80000000c00 */
[----:B------:R2:W4:Y:S02]  /*17b0*/  @!P0 LDS.128 R16, [R14] ;  /* 0x000000000e108984 */ /* 0x0005240000000c00 */
.L_x_1399:
[----:B------:R-:W-:Y:S05]  /*17c0*/  BSYNC B0 ;  /* 0x0000000000007941 */ /* 0x000fea0003800000 */
.L_x_1398:
[----:B------:R-:W-:Y:S06]  /*17d0*/  BAR.SYNC.DEFER_BLOCKING 0x0 ;  /* 0x0000000000007b1d */ /* 0x000fec0000010000 */
[----:B------:R-:W-:Y:S05]  /*17e0*/  BRA `(.L_x_1388) ;  /* 0x0000000400307947 */ /* 0x000fea0003800000 */
.L_x_1387:
        /* <DEDUP_REMOVED lines=9> */
[----:B------:R-:W1:Y:S01]  /*1880*/  MUFU.RCP R12, R12 ;  /* 0x0000000c000c7308 */ /* 0x000e620000001000 */
[----:B------:R-:W-:Y:S02]  /*1890*/  I2FP.F32.S32 R0, R0 ;  /* 0x0000000000007245 */ /* 0x000fe40000201400 */
[----:B-1----:R-:W-:-:S03]  /*18a0*/  FMUL.FTZ R3, R3, R12 ;  /* 0x0000000c03037220 */ /* 0x002fc60000410000 */
[----:B------:R-:W-:Y:S01]  /*18b0*/  FMUL.FTZ R0, R0, R12 ;  /* 0x0000000c00007220 */ /* 0x000fe20000410000 */
[----:B------:R-:W-:-:S03]  /*18c0*/  FMUL.FTZ R3, R3, 13.28771209716796875 ;  /* 0x41549a7803037820 */ /* 0x000fc60000410000 */
[----:B0-----:R-:W-:Y:S01]  /*18d0*/  FMUL.FTZ R4, R0, 13.28771209716796875 ;  /* 0x41549a7800047820 */ /* 0x001fe20000410000 */
        /* <DEDUP_REMOVED lines=20> */
.L_x_1400:
[----:B------:R-:W-:-:S13]  /*1a20*/  ISETP.GE.AND P0, PT, R3, R12, PT ;  /* 0x0000000c0300720c */ /* 0x000fda0003f06270 */
[----:B------:R-:W-:Y:S05]  /*1a30*/  @P0 BRA `(.L_x_1401) ;  /* 0x0000000000980947 */ /* 0x000fea0003800000 */
[----:B------:R-:W-:Y:S01]  /*1a40*/  I2FP.F32.S32 R12, R12 ;  /* 0x0000000c000c7245 */ /* 0x000fe20000201400 */
[----:B------:R-:W-:Y:S01]  /*1a50*/  VIADD R0, R3, 0x2 ;  /* 0x0000000203007836 */ /* 0x000fe20000000000 */
[----:B------:R-:W-:Y:S02]  /*1a60*/  I2FP.F32.S32 R3, R3 ;  /* 0x0000000300037245 */ /* 0x000fe40000201400 */
[----:B------:R-:W-:Y:S02]  /*1a70*/  I2FP.F32.S32 R34, R34 ;  /* 0x0000002200227245 */ /* 0x000fe40000201400 */
[----:B------:R-:W1:Y:S01]  /*1a80*/  MUFU.RCP R12, R12 ;  /* 0x0000000c000c7308 */ /* 0x000e620000001000 */
[----:B0-----:R-:W-:-:S05]  /*1a90*/  I2FP.F32.S32 R5, R0 ;  /* 0x0000000000057245 */ /* 0x001fca0000201400 */
[-C--:B-1----:R-:W-:Y:S01]  /*1aa0*/  FMUL.FTZ R5, R5, R12.reuse ;  /* 0x0000000c05057220 */ /* 0x082fe20000410000 */
        /* <DEDUP_REMOVED lines=31> */
.L_x_1401:
[----:B------:R-:W-:Y:S05]  /*1ca0*/  BSYNC B0 ;  /* 0x0000000000007941 */ /* 0x000fea0003800000 */
.L_x_1388:
[----:B------:R-:W-:Y:S01]  /*1cb0*/  ULDC UR4, c[0x0][0x284] ;  /* 0x0000a10000047ab9 */ /* 0x000fe20000000800 */
[----:B------:R-:W-:Y:S01]  /*1cc0*/  ISETP.GT.AND P0, PT, R22, 0x1f, PT ;  /* 0x0000001f1600780c */ /* 0x000fe20003f04270 */
[----:B------:R-:W-:Y:S01]  /*1cd0*/  BSSY B0, `(.L_x_1402) ;  /* 0x0000029000007945 */ /* 0x000fe20003800000 */
[----:B------:R-:W-:Y:S01]  /*1ce0*/  MOV R0, UR4 ;  /* 0x0000000400007c02 */ /* 0x000fe20008000f00 */
[----:B0-----:R-:W-:-:S04]  /*1cf0*/  HFMA2.MMA R6, -RZ, RZ, 0, 0 ;  /* 0x00000000ff067435 */ /* 0x001fc800000001ff */
[----:B------:R-:W-:-:S05]  /*1d00*/  IMAD.MOV R3, RZ, RZ, -R0 ;  /* 0x000000ffff037224 */ /* 0x000fca00078e0a00 */
[----:B------:R-:W-:-:S04]  /*1d10*/  VIADDMNMX R3, R3, UR37, RZ, !PT ;  /* 0x0000002503037c46 */ /* 0x000fc8000f8001ff */
[----:B------:R-:W-:Y:S01]  /*1d20*/  R2UR UR29, R3 ;  /* 0x00000000031d72ca */ /* 0x000fe200000e0000 */
[----:B------:R-:W-:-:S14]  /*1d30*/  @P0 BRA `(.L_x_1403) ;  /* 0x0000000000880947 */ /* 0x000fdc0003800000 */
[----:B------:R-:W0:Y:S01]  /*1d40*/  S2UR UR6, SR_CgaCtaId ;  /* 0x00000000000679c3 */ /* 0x000e220000008800 */
[----:B------:R-:W-:Y:S01]  /*1d50*/  UMOV UR5, 0x400 ;  /* 0x0000040000057882 */ /* 0x000fe20000000000 */
[----:B---34-:R-:W-:Y:S01]  /*1d60*/  FMUL.FTZ R5, R29, R17 ;  /* 0x000000111d057220 */ /* 0x018fe20000410000 */
[----:B------:R-:W-:-:S03]  /*1d70*/  UIADD3 UR4, UR5, 0x40, URZ ;  /* 0x0000004005047890 */ /* 0x000fc6000fffe03f */
[----:B------:R-:W-:-:S04]  /*1d80*/  FFMA.FTZ R5, R28, R16, R5 ;  /* 0x000000101c057223 */ /* 0x000fc80000010005 */
[----:B------:R-:W-:Y:S01]  /*1d90*/  FFMA.FTZ R6, R30, R18, R5 ;  /* 0x000000121e067223 */ /* 0x000fe20000010005 */
[----:B0-----:R-:W-:-:S06]  /*1da0*/  ULEA UR4, UR6, UR4, 0x18 ;  /* 0x0000000406047291 */ /* 0x001fcc000f8ec03f */
        /* <DEDUP_REMOVED lines=10> */
[----:B0-----:R-:W-:-:S05]  /*1e50*/  LEA R3, R22, UR4, 0x4 ;  /* 0x0000000416037c11 */ /* 0x001fca000f8e20ff */
[----:B------:R4:W-:Y:S01]  /*1e60*/  STS.128 [R3], R24 ;  /* 0x0000001803007388 */ /* 0x0009e20000000c00 */
[----:B---3--:R-:W-:-:S05]  /*1e70*/  IMAD.WIDE R4, R33, 0x4, R4 ;  /* 0x0000000421047825 */ /* 0x008fca00078e0204 */
[----:B------:R4:W-:Y:S02]  /*1e80*/  STG.E.128 desc[UR60][R4.64], R16 ;  /* 0x0000001004007986 */ /* 0x0009e4000c101d3c */
.L_x_1404:
[----:B------:R-:W-:Y:S01]  /*1e90*/  UMOV UR4, 0xffffffff ;  /* 0xffffffff00047882 */ /* 0x000fe20000000000 */
[----:B--2---:R-:W-:Y:S02]  /*1ea0*/  FFMA.FTZ R13, R31, R19, R6 ;  /* 0x000000131f0d7223 */ /* 0x004fe40000010006 */
[----:B------:R-:W-:Y:S05]  /*1eb0*/  BRA.DIV UR4, `(.L_x_1405) ;  /* 0x0000009604487947 */ /* 0x000fea000b800000 */
[----:B------:R-:W0:Y:S02]  /*1ec0*/  SHFL.BFLY PT, R14, R13, 0x10, 0x1f ;  /* 0x0e001f000d0e7f89 */ /* 0x000e2400000e0000 */
[----:B0---4-:R-:W-:-:S05]  /*1ed0*/  FADD.FTZ R3, R13, R14 ;  /* 0x0000000e0d037221 */ /* 0x011fca0000010000 */
[----:B------:R-:W0:Y:S02]  /*1ee0*/  SHFL.BFLY PT, R14, R3, 0x8, 0x1f ;  /* 0x0d001f00030e7f89 */ /* 0x000e2400000e0000 */
[----:B0-----:R-:W-:-:S05]  /*1ef0*/  FADD.FTZ R4, R3, R14 ;  /* 0x0000000e03047221 */ /* 0x001fca0000010000 */
[----:B------:R-:W0:Y:S02]  /*1f00*/  SHFL.BFLY PT, R14, R4, 0x4, 0x1f ;  /* 0x0c801f00040e7f89 */ /* 0x000e2400000e0000 */
[----:B0-----:R-:W-:-:S05]  /*1f10*/  FADD.FTZ R5, R4, R14 ;  /* 0x0000000e04057221 */ /* 0x001fca0000010000 */
[----:B------:R-:W0:Y:S02]  /*1f20*/  SHFL.BFLY PT, R14, R5, 0x2, 0x1f ;  /* 0x0c401f00050e7f89 */ /* 0x000e2400000e0000 */
[----:B0-----:R-:W-:-:S05]  /*1f30*/  FADD.FTZ R6, R5, R14 ;  /* 0x0000000e05067221 */ /* 0x001fca0000010000 */
[----:B------:R0:W2:Y:S02]  /*1f40*/  SHFL.BFLY PT, R14, R6, 0x1, 0x1f ;  /* 0x0c201f00060e7f89 */ /* 0x0000a400000e0000 */
.L_x_1540:
[----:B0-2---:R-:W-:-:S07]  /*1f50*/  FADD.FTZ R6, R6, R14 ;  /* 0x0000000e06067221 */ /* 0x005fce0000010000 */
.L_x_1403:
[----:B------:R-:W-:Y:S05]  /*1f60*/  BSYNC B0 ;  /* 0x0000000000007941 */ /* 0x000fea0003800000 */
.L_x_1402:
[----:B------:R-:W0:Y:S01]  /*1f70*/  S2R R9, SR_CgaCtaId ;  /* 0x0000000000097919 */ /* 0x000e220000008800 */
[----:B------:R-:W-:Y:S01]  /*1f80*/  ISETP.NE.AND P0, PT, R22, RZ, PT ;  /* 0x000000ff1600720c */ /* 0x000fe20003f05270 */
[----:B------:R-:W-:Y:S01]  /*1f90*/  IMAD.MOV.U32 R249, RZ, RZ, -0x800001 ;  /* 0xff7ffffffff97424 */ /* 0x000fe200078e00ff */
[----:B------:R-:W-:Y:S02]  /*1fa0*/  MOV R7, 0x400 ;  /* 0x0000040000077802 */ /* 0x000fe40000000f00 */
[----:B------:R-:W-:-:S03]  /*1fb0*/  IADD3 R23, R23, -UR29, RZ ;  /* 0x8000001d17177c10 */ /* 0x000fc6000fffe0ff */
[----:B------:R-:W-:-:S05]  /*1fc0*/  VIADD R252, R7, 0x440 ;  /* 0x0000044007fc7836 */ /* 0x000fca0000000000 */
[----:B0-----:R-:W-:Y:S01]  /*1fd0*/  LEA R252, R9, R252, 0x18 ;  /* 0x000000fc09fc7211 */ /* 0x001fe200078ec0ff */
        /* <DEDUP_REMOVED lines=9> */
[----:B------:R-:W-:Y:S01]  /*2070*/  IADD3 R3, -R45, UR38, RZ ;  /* 0x000000262d037c10 */ /* 0x000fe2000fffe1ff */
[----:B------:R-:W-:-:S04]  /*2080*/  ULDC UR4, c[0x0][0x2d0] ;  /* 0x0000b40000047ab9 */ /* 0x000fc80000000800 */
[----:B------:R-:W-:-:S04]  /*2090*/  IMAD R6, R44, UR4, R3 ;  /* 0x000000042c067c24 */ /* 0x000fc8000f8e0203 */
[----:B------:R-:W-:-:S04]  /*20a0*/  IMAD R3, R6, UR4, R3 ;  /* 0x0000000406037c24 */ /* 0x000fc8000f8e0203 */
[----:B0-----:R-:W-:-:S06]  /*20b0*/  IMAD.WIDE R4, R3, 0x4, R4 ;  /* 0x0000000403047825 */ /* 0x001fcc00078e0204 */
[----:B------:R-:W5:Y:S02]  /*20c0*/  LDG.E R4, desc[UR60][R4.64] ;  /* 0x0000003c04047981 */ /* 0x000f64000c1e1900 */
[----:B-----5:R-:W-:-:S07]  /*20d0*/  FADD.FTZ R249, R249, R4 ;  /* 0x00000004f9f97221 */ /* 0x020fce0000010000 */
.L_x_1407:
[----:B------:R0:W-:Y:S02]  /*20e0*/  STS [R8], R249 ;  /* 0x000000f908007388 */ /* 0x0001e40000000800 */
.L_x_1406:
[----:B------:R-:W-:Y:S05]  /*20f0*/  WARPSYNC.ALL ;  /* 0x0000000000007948 */ /* 0x000fea0003800000 */
[----:B------:R-:W-:Y:S01]  /*2100*/  BAR.SYNC.DEFER_BLOCKING 0x0 ;  /* 0x0000000000007b1d */ /* 0x000fe20000010000 */
[----:B------:R-:W-:Y:S02]  /*2110*/  LEA R3, R9, R7, 0x18 ;  /* 0x0000000709037211 */ /* 0x000fe400078ec0ff */
[----:B------:R-:W-:-:S13]  /*2120*/  R2UR UR4, R23 ;  /* 0x00000000170472ca */ /* 0x000fda00000e0000 */
[----:B------:R-:W-:-:S04]  /*2130*/  UIADD3 UR4, UR4, 0x1f, URZ ;  /* 0x0000001f04047890 */ /* 0x000fc8000fffe03f */
[----:B------:R-:W-:Y:S01]  /*2140*/  USHF.R.S32.HI UR5, URZ, 0x1f, UR4 ;  /* 0x0000001f3f057899 */ /* 0x000fe20008011404 */
[----:B------:R-:W5:Y:S03]  /*2150*/  LDS.128 R24, [R3+0x1d0] ;  /* 0x0001d00003187984 */ /* 0x000f660000000c00 */
[----:B------:R-:W-:Y:S01]  /*2160*/  ULEA.HI UR5, UR5, UR4, URZ, 0x5 ;  /* 0x0000000405057291 */ /* 0x000fe2000f8f283f */
[----:B-1----:R-:W1:Y:S02]  /*2170*/  LDS.128 R32, [R3+0x1f0] ;  /* 0x0001f00003207984 */ /* 0x002e640000000c00 */
[----:B------:R-:W-:Y:S01]  /*2180*/  ULDC UR4, c[0x0][0x29c] ;  /* 0x0000a70000047ab9 */ /* 0x000fe20000000800 */
[----:B------:R-:W-:Y:S01]  /*2190*/  ULOP3.LUT UR5, UR5, 0xffffffe0, URZ, 0xc0, !UPT ;  /* 0xffffffe005057892 */ /* 0x000fe2000f8ec03f */
[----:B---3--:R-:W-:Y:S01]  /*21a0*/  LDS.128 R28, [R3+0x1e0] ;  /* 0x0001e000031c7984 */ /* 0x008fe20000000c00 */
[----:B------:R-:W-:-:S02]  /*21b0*/  UISETP.NE.AND UP0, UPT, UR4, URZ, UPT ;  /* 0x0000003f0400728c */ /* 0x000fc4000bf05270 */
[----:B------:R-:W-:Y:S01]  /*21c0*/  UIADD3 UR5, UR5, UR29, URZ ;  /* 0x0000001d05057290 */ /* 0x000fe2000fffe03f */
[----:B------:R-:W3:Y:S03]  /*21d0*/  LDS.128 R44, [R3+0x170] ;  /* 0x00017000032c7984 */ /* 0x000ee60000000c00 */
[----:B------:R-:W-:Y:S01]  /*21e0*/  PLOP3.LUT P2, PT, PT, PT, UP0, 0x80, 0x0 ;  /* 0x000000000000781c */ /* 0x000fe20003f4f008 */
[----:B------:R-:W3:Y:S04]  /*21f0*/  LDS.128 R4, [R3+0x190] ;  /* 0x0001900003047984 */ /* 0x000ee80000000c00 */
[----:B0-----:R-:W0:Y:S04]  /*2200*/  LDS.128 R8, [R3+0x1a0] ;  /* 0x0001a00003087984 */ /* 0x001e280000000c00 */
[----:B--2---:R-:W2:Y:S04]  /*2210*/  LDS.128 R12, [R3+0x1b0] ;  /* 0x0001b000030c7984 */ /* 0x004ea80000000c00 */
[----:B----4-:R-:W-:Y:S04]  /*2220*/  LDS.128 R16, [R3+0x1c0] ;  /* 0x0001c00003107984 */ /* 0x010fe80000000c00 */
[----:B------:R-:W-:Y:S04]  /*2230*/  LDS.128 R40, [R3+0x180] ;  /* 0x0001800003287984 */ /* 0x000fe80000000c00 */
[----:B------:R-:W-:Y:S01]  /*2240*/  LDS.128 R36, [R3+0x200] ;  /* 0x0002000003247984 */ /* 0x000fe20000000c00 */
[----:B-----5:R-:W-:-:S02]  /*2250*/  R2UR UR32, R27 ;  /* 0x000000001b2072ca */ /* 0x020fc400000e0000 */
[----:B------:R-:W-:Y:S02]  /*2260*/  R2UR UR33, R26 ;  /* 0x000000001a2172ca */ /* 0x000fe400000e0000 */
[----:B------:R-:W-:Y:S02]  /*2270*/  R2UR UR34, R25 ;  /* 0x00000000192272ca */ /* 0x000fe400000e0000 */
[----:B------:R-:W-:Y:S02]  /*2280*/  R2UR UR35, R24 ;  /* 0x00000000182372ca */ /* 0x000fe400000e0000 */
[----:B------:R-:W4:Y:S01]  /*2290*/  LDS.128 R24, [R3+0x40] ;  /* 0x0000400003187984 */ /* 0x000f220000000c00 */
[----:B-1----:R-:W-:Y:S02]  /*22a0*/  R2UR UR24, R35 ;  /* 0x00000000231872ca */ /* 0x002fe400000e0000 */
[----:B------:R-:W-:Y:S01]  /*22b0*/  R2UR UR23, R34 ;  /* 0x00000000221772ca */ /* 0x000fe200000e0000 */
[----:B---3--:R-:W-:Y:S01]  /*22c0*/  STL.64 [R1+0x190], R44 ;  /* 0x0001902c01007387 */ /* 0x008fe20000100a00 */
[----:B------:R-:W-:-:S02]  /*22d0*/  R2UR UR22, R33 ;  /* 0x00000000211672ca */ /* 0x000fc400000e0000 */
[----:B------:R-:W-:Y:S02]  /*22e0*/  R2UR UR21, R32 ;  /* 0x00000000201572ca */ /* 0x000fe400000e0000 */
[----:B------:R-:W1:Y:S01]  /*22f0*/  LDS.128 R32, [R3+0x50] ;  /* 0x0000500003207984 */ /* 0x000e620000000c00 */
[----:B------:R-:W-:Y:S02]  /*2300*/  R2UR UR28, R31 ;  /* 0x000000001f1c72ca */ /* 0x000fe400000e0000 */
[----:B------:R-:W-:Y:S02]  /*2310*/  R2UR UR27, R30 ;  /* 0x000000001e1b72ca */ /* 0x000fe400000e0000 */
[----:B------:R-:W-:Y:S02]  /*2320*/  R2UR UR26, R29 ;  /* 0x000000001d1a72ca */ /* 0x000fe400000e0000 */
[----:B------:R-:W-:Y:S02]  /*2330*/  R2UR UR25, R28 ;  /* 0x000000001c1972ca */ /* 0x000fe400000e0000 */
[----:B------:R-:W3:Y:S01]  /*2340*/  LDS.128 R28, [R3+0x60] ;  /* 0x00006000031c7984 */ /* 0x000ee20000000c00 */
[----:B------:R-:W-:-:S02]  /*2350*/  R2UR UR50, R7 ;  /* 0x00000000073272ca */ /* 0x000fc400000e0000 */
[----:B------:R-:W-:Y:S02]  /*2360*/  R2UR UR51, R6 ;  /* 0x00000000063372ca */ /* 0x000fe400000e0000 */
[----:B------:R-:W-:Y:S02]  /*2370*/  R2UR UR52, R5 ;  /* 0x00000000053472ca */ /* 0x000fe400000e0000 */
[----:B------:R-:W-:Y:S02]  /*2380*/  R2UR UR53, R4 ;  /* 0x00000000043572ca */ /* 0x000fe400000e0000 */
[----:B------:R-:W5:Y:S01]  /*2390*/  LDS.128 R4, [R3+0x220] ;  /* 0x0002200003047984 */ /* 0x000f620000000c00 */
[----:B0-----:R-:W-:Y:S02]  /*23a0*/  R2UR UR46, R11 ;  /* 0x000000000b2e72ca */ /* 0x001fe400000e0000 */
[----:B------:R-:W-:Y:S02]  /*23b0*/  R2UR UR47, R10 ;  /* 0x000000000a2f72ca */ /* 0x000fe400000e0000 */
[----:B------:R-:W-:-:S02]  /*23c0*/  R2UR UR48, R9 ;  /* 0x00000000093072ca */ /* 0x000fc400000e0000 */
[----:B------:R-:W-:Y:S02]  /*23d0*/  R2UR UR49, R8 ;  /* 0x00000000083172ca */ /* 0x000fe400000e0000 */
[----:B--2---:R-:W-:Y:S01]  /*23e0*/  R2UR UR42, R15 ;  /* 0x000000000f2a72ca */ /* 0x004fe200000e0000 */
[----:B------:R-:W0:Y:S01]  /*23f0*/  LDS.128 R8, [R3+0x230] ;  /* 0x0002300003087984 */ /* 0x000e220000000c00 */
[----:B------:R-:W-:Y:S02]  /*2400*/  R2UR UR43, R14 ;  /* 0x000000000e2b72ca */ /* 0x000fe400000e0000 */
[----:B------:R-:W-:Y:S01]  /*2410*/  R2UR UR44, R13 ;  /* 0x000000000d2c72ca */ /* 0x000fe200000e0000 */
[----:B----4-:R-:W-:Y:S01]  /*2420*/  STL.64 [R1+0x180], R24 ;  /* 0x0001801801007387 */ /* 0x010fe20000100a00 */
[----:B------:R-:W-:Y:S02]  /*2430*/  R2UR UR45, R12 ;  /* 0x000000000c2d72ca */ /* 0x000fe400000e0000 */
[----:B------:R-:W-:Y:S01]  /*2440*/  R2UR UR40, R17 ;  /* 0x00000000112872ca */ /* 0x000fe200000e0000 */
[----:B------:R-:W-:Y:S01]  /*2450*/  STL.64 [R1+0x188], R26 ;  /* 0x0001881a01007387 */ /* 0x000fe20000100a00 */
[----:B------:R-:W-:Y:S01]  /*2460*/  R2UR UR41, R16 ;  /* 0x00000000102972ca */ /* 0x000fe200000e0000 */
[----:B------:R-:W-:Y:S01]  /*2470*/  IMAD.MOV.U32 R17, RZ, RZ, R47 ;  /* 0x000000ffff117224 */ /* 0x000fe200078e002f */
[----:B------:R-:W-:Y:S01]  /*2480*/  MOV R16, R46 ;  /* 0x0000002e00107202 */ /* 0x000fe20000000f00 */
[----:B------:R-:W2:Y:S01]  /*2490*/  LDS.128 R24, [R3+0x70] ;  /* 0x0000700003187984 */ /* 0x000ea20000000c00 */
[----:B------:R-:W-:-:S02]  /*24a0*/  R2UR UR54, R43 ;  /* 0x000000002b3672ca */ /* 0x000fc400000e0000 */
[----:B------:R-:W-:Y:S01]  /*24b0*/  R2UR UR55, R42 ;  /* 0x000000002a3772ca */ /* 0x000fe200000e0000 */
[----:B-1----:R-:W-:Y:S01]  /*24c0*/  STL.64 [R1+0x170], R32 ;  /* 0x0001702001007387 */ /* 0x002fe20000100a00 */
[----:B------:R-:W-:Y:S02]  /*24d0*/  R2UR UR56, R41 ;  /* 0x00000000293872ca */ /* 0x000fe400000e0000 */
[----:B------:R-:W-:Y:S01]  /*24e0*/  R2UR UR57, R40 ;  /* 0x00000000283972ca */ /* 0x000fe200000e0000 */
[----:B------:R-:W-:Y:S01]  /*24f0*/  STL.64 [R1+0x178], R34 ;  /* 0x0001782201007387 */ /* 0x000fe20000100a00 */
[----:B------:R-:W-:Y:S02]  /*2500*/  R2UR UR38, R19 ;  /* 0x00000000132672ca */ /* 0x000fe400000e0000 */
[----:B------:R-:W-:Y:S01]  /*2510*/  R2UR UR39, R18 ;  /* 0x00000000122772ca */ /* 0x000fe200000e0000 */
[----:B------:R-:W1:Y:S01]  /*2520*/  LDS.128 R32, [R3+0x80] ;  /* 0x0000800003207984 */ /* 0x000e620000000c00 */
[----:B------:R-:W-:-:S02]  /*2530*/  R2UR UR20, R39 ;  /* 0x00000000271472ca */ /* 0x000fc400000e0000 */
[----:B------:R-:W-:Y:S01]  /*2540*/  R2UR UR19, R38 ;  /* 0x00000000261372ca */ /* 0x000fe200000e0000 */
[----:B---3--:R-:W-:Y:S01]  /*2550*/  STL.64 [R1+0x160], R28 ;  /* 0x0001601c01007387 */ /* 0x008fe20000100a00 */
[----:B------:R-:W-:Y:S02]  /*2560*/  R2UR UR18, R37 ;  /* 0x00000000251272ca */ /* 0x000fe400000e0000 */
[----:B-----5:R-:W-:Y:S01]  /*2570*/  R2UR UR10, R5 ;  /* 0x00000000050a72ca */ /* 0x020fe200000e0000 */
[----:B------:R-:W-:Y:S01]  /*2580*/  STL.64 [R1+0x168], R30 ;  /* 0x0001681e01007387 */ /* 0x000fe20000100a00 */
[----:B------:R-:W-:Y:S01]  /*2590*/  VIADD R5, R22, UR29 ;  /* 0x0000001d16057c36 */ /* 0x000fe20008000000 */
[----:B------:R-:W-:Y:S02]  /*25a0*/  R2UR UR17, R36 ;  /* 0x00000000241172ca */ /* 0x000fe400000e0000 */
[----:B------:R-:W3:Y:S01]  /*25b0*/  LDS.128 R28, [R3+0x90] ;  /* 0x00009000031c7984 */ /* 0x000ee20000000c00 */
[----:B------:R-:W-:-:S02]  /*25c0*/  R2UR UR12, R7 ;  /* 0x00000000070c72ca */ /* 0x000fc400000e0000 */
[----:B------:R-:W-:Y:S01]  /*25d0*/  R2UR UR11, R6 ;  /* 0x00000000060b72ca */ /* 0x000fe200000e0000 */
[----:B------:R-:W4:Y:S01]  /*25e0*/  LDS.128 R12, [R3+0x210] ;  /* 0x00021000030c7984 */ /* 0x000f220000000c00 */
[----:B------:R-:W-:Y:S02]  /*25f0*/  R2UR UR9, R4 ;  /* 0x00000000040972ca */ /* 0x000fe400000e0000 */
[----:B0-----:R-:W-:Y:S02]  /*2600*/  R2UR UR8, R11 ;  /* 0x000000000b0872ca */ /* 0x001fe400000e0000 */
[----:B------:R-:W-:Y:S02]  /*2610*/  R2UR UR7, R10 ;  /* 0x000000000a0772ca */ /* 0x000fe400000e0000 */
[----:B------:R-:W-:Y:S02]  /*2620*/  R2UR UR6, R9 ;  /* 0x00000000090672ca */ /* 0x000fe400000e0000 */
[----:B------:R-:W-:-:S02]  /*2630*/  R2UR UR4, R8 ;  /* 0x00000000080472ca */ /* 0x000fc400000e0000 */
[----:B------:R-:W-:Y:S01]  /*2640*/  R2UR UR58, R17 ;  /* 0x00000000113a72ca */ /* 0x000fe200000e0000 */
[----:B--2---:R-:W-:Y:S01]  /*2650*/  STL.64 [R1+0x150], R24 ;  /* 0x0001501801007387 */ /* 0x004fe20000100a00 */
[----:B------:R-:W-:Y:S02]  /*2660*/  R2UR UR59, R16 ;  /* 0x00000000103b72ca */ /* 0x000fe400000e0000 */
[----:B------:R-:W-:Y:S01]  /*2670*/  ISETP.GE.AND P0, PT, R5, UR5, PT ;  /* 0x0000000505007c0c */ /* 0x000fe2000bf06270 */
[----:B------:R-:W-:Y:S04]  /*2680*/  STL.64 [R1+0x158], R26 ;  /* 0x0001581a01007387 */ /* 0x000fe80000100a00 */
[----:B------:R-:W0:Y:S04]  /*2690*/  LDS.128 R24, [R3+0xa0] ;  /* 0x0000a00003187984 */ /* 0x000e280000000c00 */
[----:B-1----:R-:W-:Y:S04]  /*26a0*/  STL.64 [R1+0x140], R32 ;  /* 0x0001402001007387 */ /* 0x002fe80000100a00 */
        /* <DEDUP_REMOVED lines=90> */
.L_x_1408:
[----:B----4-:R-:W-:Y:S01]  /*2c50*/  SHF.L.U32 R10, R96, 0x7, RZ ;  /* 0x00000007600a7819 */ /* 0x010fe200000006ff */
[----:B------:R-:W-:Y:S04]  /*2c60*/  BSSY B0, `(.L_x_1409) ;  /* 0x0000565000007945 */ /* 0x000fe80003800000 */
[----:B------:R2:W-:Y:S01]  /*2c70*/  STL [R1+0x19c], R10 ;  /* 0x00019c0a01007387 */ /* 0x0005e20000100800 */
[----:B------:R-:W-:Y:S05]  /*2c80*/  @P0 BRA `(.L_x_1410) ;  /* 0x0000005400880947 */ /* 0x000fea0003800000 */
[-C--:B------:R-:W-:Y:S01]  /*2c90*/  IABS R251, R0.reuse ;  /* 0x0000000000fb7213 */ /* 0x080fe20000000000 */
[----:B------:R-:W3:Y:S01]  /*2ca0*/  LDC R8, c[0x0][0x2c0] ;  /* 0x0000b000ff087b82 */ /* 0x000ee20000000800 */
[----:B------:R-:W-:Y:S01]  /*2cb0*/  IMAD R3, R97, R0, RZ ;  /* 0x0000000061037224 */ /* 0x000fe200078e02ff */
[----:B------:R-:W-:Y:S01]  /*2cc0*/  ULDC UR30, c[0x0][0x298] ;  /* 0x0000a600001e7ab9 */ /* 0x000fe20000000800 */
[----:B------:R-:W4:Y:S08]  /*2cd0*/  I2F.RP R9, R251 ;  /* 0x000000fb00097306 */ /* 0x000f300000209400 */
[----:B----4-:R-:W4:Y:S02]  /*2ce0*/  MUFU.RCP R9, R9 ;  /* 0x0000000900097308 */ /* 0x010f240000001000 */
[----:B----4-:R-:W-:-:S06]  /*2cf0*/  VIADD R6, R9, 0xffffffe ;  /* 0x0ffffffe09067836 */ /* 0x010fcc0000000000 */
[----:B------:R4:W5:Y:S02]  /*2d00*/  F2I.FTZ.U32.TRUNC.NTZ R7, R6 ;  /* 0x0000000600077305 */ /* 0x000964000021f000 */
[----:B----4-:R-:W-:Y:S01]  /*2d10*/  IMAD.MOV.U32 R6, RZ, RZ, RZ ;  /* 0x000000ffff067224 */ /* 0x010fe200078e00ff */
[----:B-----5:R-:W-:-:S05]  /*2d20*/  IADD3 R4, RZ, -R7, RZ ;  /* 0x80000007ff047210 */ /* 0x020fca0007ffe0ff */
[----:B------:R-:W-:Y:S02]  /*2d30*/  IMAD R11, R4, R251, RZ ;  /* 0x000000fb040b7224 */ /* 0x000fe400078e02ff */
[----:B------:R-:W-:Y:S02]  /*2d40*/  IMAD R4, R10, R0, RZ ;  /* 0x000000000a047224 */ /* 0x000fe400078e02ff */
[----:B------:R-:W-:Y:S01]  /*2d50*/  IMAD.HI.U32 R0, R7, R11, R6 ;  /* 0x0000000b07007227 */ /* 0x000fe200078e0006 */
[----:B------:R-:W-:Y:S02]  /*2d60*/  SHF.R.S32.HI R6, RZ, 0x1f, R3 ;  /* 0x0000001fff067819 */ /* 0x000fe40000011403 */
[----:B------:R-:W-:Y:S02]  /*2d70*/  SHF.R.S32.HI R7, RZ, 0x1f, R4 ;  /* 0x0000001fff077819 */ /* 0x000fe40000011404 */
[----:B------:R3:W-:Y:S02]  /*2d80*/  STL [R1+0x198], R0 ;  /* 0x0001980001007387 */ /* 0x0007e40000100800 */
[----:B---3--:R-:W-:-:S05]  /*2d90*/  IADD3 R0, R8, UR30, RZ ;  /* 0x0000001e08007c10 */ /* 0x008fca000fffe0ff */
[----:B------:R3:W-:Y:S02]  /*2da0*/  STL [R1+0x1a4], R0 ;  /* 0x0001a40001007387 */ /* 0x0007e40000100800 */
.L_x_1477:
[----:B0---4-:R-:W4:Y:S01]  /*2db0*/  S2R R8, SR_CTAID.Y ;  /* 0x0000000000087919 */ /* 0x011f220000002600 */
[----:B------:R-:W-:Y:S02]  /*2dc0*/  ULDC UR30, c[0x0][0x284] ;  /* 0x0000a100001e7ab9 */ /* 0x000fe40000000800 */
[----:B---3--:R-:W-:Y:S01]  /*2dd0*/  IMAD.U32 R0, RZ, RZ, UR30 ;  /* 0x0000001eff007e24 */ /* 0x008fe2000f8e00ff */
[----:B------:R-:W-:Y:S01]  /*2de0*/  ULDC.64 UR30, c[0x0][0x2b0] ;  /* 0x0000ac00001e7ab9 */ /* 0x000fe20000000a00 */
[----:B------:R-:W3:Y:S01]  /*2df0*/  LDL R11, [R1+0x198] ;  /* 0x00019800010b7983 */ /* 0x000ee20000100800 */
[----:B------:R-:W-:-:S04]  /*2e00*/  ISETP.NE.U32.AND P0, PT, RZ, UR30, PT ;  /* 0x0000001eff007c0c */ /* 0x000fc8000bf05070 */
[----:B------:R-:W-:-:S13]  /*2e10*/  ISETP.NE.AND.EX P0, PT, RZ, UR31, PT, P0 ;  /* 0x0000001fff007c0c */ /* 0x000fda000bf05300 */
[----:B--2---:R-:W-:Y:S01]  /*2e20*/  @P0 SHF.R.S32.HI R10, RZ, 0x1f, R5 ;  /* 0x0000001fff0a0819 */ /* 0x004fe20000011405 */
[----:B----4-:R-:W-:-:S05]  /*2e30*/  @P0 IMAD R8, R8, R0, RZ ;  /* 0x0000000008080224 */ /* 0x010fca00078e02ff */
[--C-:B------:R-:W-:Y:S02]  /*2e40*/  @P0 SHF.R.S32.HI R9, RZ, 0x1f, R8.reuse ;  /* 0x0000001fff090819 */ /* 0x100fe40000011408 */
[----:B------:R-:W-:-:S04]  /*2e50*/  @P0 IADD3 R8, P1, P3, R5, UR30, R8 ;  /* 0x0000001e05080c10 */ /* 0x000fc8000fb3e008 */
[----:B------:R-:W-:-:S06]  /*2e60*/  @P0 IADD3.X R9, R10, UR31, R9, P1, P3 ;  /* 0x0000001f0a090c10 */ /* 0x000fcc0008fe6409 */
[----:B------:R2:W4:Y:S01]  /*2e70*/  @P0 LDG.E.U8 R9, desc[UR60][R8.64] ;  /* 0x0000003c08090981 */ /* 0x000522000c1e1100 */
[----:B------:R-:W-:Y:S01]  /*2e80*/  IABS R10, R0 ;  /* 0x00000000000a7213 */ /* 0x000fe20000000000 */
[----:B------:R-:W-:Y:S01]  /*2e90*/  UIADD3 UR30, UR37, -0x1, URZ ;  /* 0xffffffff251e7890 */ /* 0x000fe2000fffe03f */
[----:B------:R-:W-:Y:S01]  /*2ea0*/  ISETP.GE.AND P3, PT, R5, RZ, PT ;  /* 0x000000ff0500720c */ /* 0x000fe20003f66270 */
[----:B------:R-:W-:Y:S01]  /*2eb0*/  BSSY B1, `(.L_x_1411) ;  /* 0x0000038000017945 */ /* 0x000fe20003800000 */
[----:B------:R-:W-:Y:S02]  /*2ec0*/  ISETP.NE.AND P4, PT, R0, RZ, PT ;  /* 0x000000ff0000720c */ /* 0x000fe40003f85270 */
[----:B--2---:R-:W-:Y:S02]  /*2ed0*/  IABS R8, R5 ;  /* 0x0000000500087213 */ /* 0x004fe40000000000 */
[----:B----4-:R-:W-:-:S03]  /*2ee0*/  ISETP.NE.AND P0, PT, R9, RZ, P0 ;  /* 0x000000ff0900720c */ /* 0x010fc60000705270 */
[----:B---3--:R-:W-:-:S05]  /*2ef0*/  IMAD.HI.U32 R9, R11, R8, RZ ;  /* 0x000000080b097227 */ /* 0x008fca00078e00ff */
[----:B------:R-:W-:-:S05]  /*2f00*/  IADD3 R9, -R9, RZ, RZ ;  /* 0x000000ff09097210 */ /* 0x000fca0007ffe1ff */
[----:B------:R-:W-:-:S05]  /*2f10*/  IMAD R8, R10, R9, R8 ;  /* 0x000000090a087224 */ /* 0x000fca00078e0208 */
[----:B------:R-:W-:-:S13]  /*2f20*/  ISETP.GT.U32.AND P1, PT, R251, R8, PT ;  /* 0x00000008fb00720c */ /* 0x000fda0003f24070 */
[----:B------:R-:W-:-:S05]  /*2f30*/  @!P1 IMAD.IADD R8, R8, 0x1, -R10 ;  /* 0x0000000108089824 */ /* 0x000fca00078e0a0a */
[----:B------:R-:W-:-:S13]  /*2f40*/  ISETP.GT.U32.AND P1, PT, R251, R8, PT ;  /* 0x00000008fb00720c */ /* 0x000fda0003f24070 */
[----:B------:R-:W-:Y:S02]  /*2f50*/  @!P1 IADD3 R8, R8, -R10, RZ ;  /* 0x8000000a08089210 */ /* 0x000fe40007ffe0ff */
[----:B------:R-:W-:-:S03]  /*2f60*/  ISETP.GE.AND P1, PT, R5, UR30, PT ;  /* 0x0000001e05007c0c */ /* 0x000fc6000bf26270 */
[----:B------:R-:W-:Y:S01]  /*2f70*/  @!P3 IMAD.MOV R8, RZ, RZ, -R8 ;  /* 0x000000ffff08b224 */ /* 0x000fe200078e0a08 */
[----:B------:R-:W-:-:S09]  /*2f80*/  @!P4 LOP3.LUT R8, RZ, R0, RZ, 0x33, !PT ;  /* 0x00000000ff08c212 */ /* 0x000fd200078e33ff */
[----:B------:R-:W-:Y:S05]  /*2f90*/  @P1 BRA `(.L_x_1412) ;  /* 0x0000000000a41947 */ /* 0x000fea0003800000 */
[----:B------:R-:W-:Y:S01]  /*2fa0*/  SHF.L.U32 R9, R8, 0x2, RZ ;  /* 0x0000000208097819 */ /* 0x000fe200000006ff */
[----:B------:R-:W-:Y:S02]  /*2fb0*/  ULDC UR30, c[0x0][0x29c] ;  /* 0x0000a700001e7ab9 */ /* 0x000fe40000000800 */
[----:B------:R-:W-:Y:S01]  /*2fc0*/  UISETP.NE.AND UP0, UPT, UR30, URZ, UPT ;  /* 0x0000003f1e00728c */ /* 0x000fe2000bf05270 */
[----:B------:R-:W-:Y:S02]  /*2fd0*/  SHF.R.S32.HI R248, RZ, 0x1f, R9 ;  /* 0x0000001ffff87819 */ /* 0x000fe40000011409 */
[----:B------:R-:W-:Y:S01]  /*2fe0*/  IADD3 R11, P2, R4, R9, RZ ;  /* 0x00000009040b7210 */ /* 0x000fe20007f5e0ff */
[----:B------:R-:W-:-:S04]  /*2ff0*/  ULDC.64 UR30, c[0x0][0x248] ;  /* 0x00009200001e7ab9 */ /* 0x000fc80000000a00 */
[----:B------:R-:W-:Y:S01]  /*3000*/  IMAD.X R96, R7, 0x1, R248, P2 ;  /* 0x0000000107607824 */ /* 0x000fe200010e06f8 */
[----:B------:R-:W-:-:S04]  /*3010*/  LEA R10, P2, R11, UR30, 0x2 ;  /* 0x0000001e0b0a7c11 */ /* 0x000fc8000f8410ff */
[----:B------:R-:W-:-:S05]  /*3020*/  LEA.HI.X R11, R11, UR31, R96, 0x2, P2 ;  /* 0x0000001f0b0b7c11 */ /* 0x000fca00090f1460 */
[----:B------:R2:W5:Y:S01]  /*3030*/  LDG.E.128 R96, desc[UR60][R10.64] ;  /* 0x0000003c0a607981 */ /* 0x000562000c1e1d00 */
[----:B------:R-:W-:-:S13]  /*3040*/  PLOP3.LUT P2, PT, PT, PT, UP0, 0x80, 0x0 ;  /* 0x000000000000781c */ /* 0x000fda0003f4f008 */
[----:B--2---:R-:W-:Y:S05]  /*3050*/  @P2 BRA `(.L_x_1412) ;  /* 0x0000000000742947 */ /* 0x004fea0003800000 */
[----:B------:R2:W-:Y:S04]  /*3060*/  STL [R1+0x1ac], R4 ;  /* 0x0001ac0401007387 */ /* 0x0005e80000100800 */
[----:B--2---:R-:W2:Y:S04]  /*3070*/  LDL R4, [R1+0x50] ;  /* 0x0000500001047983 */ /* 0x004ea80000100800 */
[----:B------:R3:W-:Y:S04]  /*3080*/  STL [R1+0x1a8], R0 ;  /* 0x0001a80001007387 */ /* 0x0007e80000100800 */
[----:B---3--:R-:W3:Y:S01]  /*3090*/  LDL R0, [R1+0x54] ;  /* 0x0000540001007983 */ /* 0x008ee20000100800 */
[----:B------:R-:W-:Y:S01]  /*30a0*/  LOP3.LUT P5, RZ, R2, 0x10, RZ, 0xc0, !PT ;  /* 0x0000001002ff7812 */ /* 0x000fe200078ac0ff */
[----:B------:R-:W4:-:S12]  /*30b0*/  S2R R221, SR_CTAID.X ;  /* 0x0000000000dd7919 */ /* 0x000f180000002500 */
[----:B------:R-:W4:Y:S08]  /*30c0*/  @P5 LDC R220, c[0x0][0x288] ;  /* 0x0000a200ffdc5b82 */ /* 0x000f300000000800 */
[----:B------:R-:W0:Y:S01]  /*30d0*/  @P5 LDC.64 R10, c[0x0][0x2e0] ;  /* 0x0000b800ff0a5b82 */ /* 0x000e220000000a00 */
[----:B----4-:R-:W-:-:S05]  /*30e0*/  @P5 IMAD R220, R250, R220, R221 ;  /* 0x000000dcfadc5224 */ /* 0x010fca00078e02dd */
[----:B------:R-:W-:-:S05]  /*30f0*/  @P5 SHF.L.U32 R220, R220, 0x7, RZ ;  /* 0x00000007dcdc5819 */ /* 0x000fca00000006ff */
[----:B0-----:R-:W-:-:S05]  /*3100*/  @P5 IMAD.WIDE R10, R220, 0x4, R10 ;  /* 0x00000004dc0a5825 */ /* 0x001fca00078e020a */
[----:B------:R-:W4:Y:S04]  /*3110*/  @P5 LDG.E.128 R220, desc[UR60][R10.64] ;  /* 0x0000003c0adc5981 */ /* 0x000f28000c1e1d00 */
[----:B------:R-:W4:Y:S04]  /*3120*/  LDL R11, [R1+0x5c] ;  /* 0x00005c00010b7983 */ /* 0x000f280000100800 */
[----:B------:R-:W4:Y:S01]  /*3130*/  LDL R10, [R1+0x58] ;  /* 0x00005800010a7983 */ /* 0x000f220000100800 */
[----:B--2--5:R-:W-:-:S03]  /*3140*/  FADD.FTZ R96, R4, R96 ;  /* 0x0000006004607221 */ /* 0x024fc60000010000 */
[----:B------:R2:W5:Y:S01]  /*3150*/  LDL.LU R4, [R1+0x1ac] ;  /* 0x0001ac0001047983 */ /* 0x0005620000300800 */
[----:B---3--:R-:W-:-:S03]  /*3160*/  FADD.FTZ R97, R0, R97 ;  /* 0x0000006100617221 */ /* 0x008fc60000010000 */
[----:B------:R2:W5:Y:S01]  /*3170*/  LDL.LU R0, [R1+0x1a8] ;  /* 0x0001a80001007983 */ /* 0x0005620000300800 */
[----:B------:R-:W-:Y:S01]  /*3180*/  IADD3 R9, P3, R3, R9, RZ ;  /* 0x0000000903097210 */ /* 0x000fe20007f7e0ff */
[----:B----4-:R-:W-:Y:S01]  /*3190*/  @P5 FMUL.FTZ R96, R96, R220 ;  /* 0x000000dc60605220 */ /* 0x010fe20000410000 */
[----:B------:R-:W-:Y:S01]  /*31a0*/  @P5 FMUL.FTZ R97, R97, R221 ;  /* 0x000000dd61615220 */ /* 0x000fe20000410000 */
[----:B------:R-:W-:Y:S02]  /*31b0*/  FADD.FTZ R99, R11, R99 ;  /* 0x000000630b637221 */ /* 0x000fe40000010000 */
[----:B------:R-:W-:Y:S02]  /*31c0*/  IMAD.X R11, R6, 0x1, R248, P3 ;  /* 0x00000001060b7824 */ /* 0x000fe400018e06f8 */
[----:B------:R-:W-:Y:S01]  /*31d0*/  FADD.FTZ R98, R10, R98 ;  /* 0x000000620a627221 */ /* 0x000fe20000010000 */
[----:B------:R-:W-:Y:S01]  /*31e0*/  LEA R10, P3, R9, UR30, 0x2 ;  /* 0x0000001e090a7c11 */ /* 0x000fe2000f8610ff */
[----:B------:R-:W-:-:S02]  /*31f0*/  @P5 FMUL.FTZ R99, R99, R223 ;  /* 0x000000df63635220 */ /* 0x000fc40000410000 */
[----:B------:R-:W-:Y:S01]  /*3200*/  @P5 FMUL.FTZ R98, R98, R222 ;  /* 0x000000de62625220 */ /* 0x000fe20000410000 */
[----:B------:R-:W-:-:S05]  /*3210*/  LEA.HI.X R11, R9, UR31, R11, 0x2, P3 ;  /* 0x0000001f090b7c11 */ /* 0x000fca00098f140b */
[----:B------:R2:W-:Y:S04]  /*3220*/  STG.E.128 desc[UR60][R10.64], R96 ;  /* 0x000000600a007986 */ /* 0x0005e8000c101d3c */
.L_x_1412:
[----:B------:R-:W-:Y:S05]  /*3230*/  BSYNC B1 ;  /* 0x0000000000017941 */ /* 0x000fea0003800000 */
.L_x_1411:
[----:B------:R-:W3:Y:S01]  /*3240*/  S2R R9, SR_CTAID.X ;  /* 0x0000000000097919 */ /* 0x000ee20000002500 */
[----:B--2---:R-:W2:Y:S01]  /*3250*/  LDC.64 R10, c[0x0][0x2e0] ;  /* 0x0000b800ff0a7b82 */ /* 0x004ea20000000a00 */
[----:B------:R-:W-:Y:S01]  /*3260*/  ULDC UR30, c[0x0][0x288] ;  /* 0x0000a200001e7ab9 */ /* 0x000fe20000000800 */
[----:B------:R-:W-:Y:S01]  /*3270*/  BSSY B1, `(.L_x_1413) ;  /* 0x000002b000017945 */ /* 0x000fe20003800000 */
[----:B---3--:R-:W-:-:S05]  /*3280*/  IMAD R9, R250, UR30, R9 ;  /* 0x0000001efa097c24 */ /* 0x008fca000f8e0209 */
[----:B------:R-:W-:-:S05]  /*3290*/  LEA R9, R9, 0x4, 0x7 ;  /* 0x0000000409097811 */ /* 0x000fca00078e38ff */
[----:B--2---:R-:W-:Y:S01]  /*32a0*/  IMAD.WIDE R10, R9, 0x4, R10 ;  /* 0x00000004090a7825 */ /* 0x004fe200078e020a */
[----:B------:R-:W-:Y:S06]  /*32b0*/  @P1 BRA `(.L_x_1414) ;  /* 0x0000000000981947 */ /* 0x000fec0003800000 */
[----:B-----5:R-:W-:Y:S01]  /*32c0*/  IADD3 R9, R8, R0, RZ ;  /* 0x0000000008097210 */ /* 0x020fe20007ffe0ff */
[----:B------:R-:W-:Y:S02]  /*32d0*/  ULDC UR30, c[0x0][0x29c] ;  /* 0x0000a700001e7ab9 */ /* 0x000fe40000000800 */
[----:B------:R-:W-:Y:S02]  /*32e0*/  UISETP.NE.AND UP0, UPT, UR30, URZ, UPT ;  /* 0x0000003f1e00728c */ /* 0x000fe4000bf05270 */
[----:B------:R-:W-:Y:S01]  /*32f0*/  IMAD.SHL.U32 R9, R9, 0x4, RZ ;  /* 0x0000000409097824 */ /* 0x000fe200078e00ff */
[----:B------:R-:W-:-:S04]  /*3300*/  ULDC.64 UR30, c[0x0][0x248] ;  /* 0x00009200001e7ab9 */ /* 0x000fc80000000a00 */
[----:B------:R-:W-:Y:S02]  /*3310*/  SHF.R.S32.HI R248, RZ, 0x1f, R9 ;  /* 0x0000001ffff87819 */ /* 0x000fe40000011409 */
[----:B------:R-:W-:-:S04]  /*3320*/  IADD3 R101, P2, R4, R9, RZ ;  /* 0x0000000904657210 */ /* 0x000fc80007f5e0ff */
[----:B------:R-:W-:Y:S02]  /*3330*/  IADD3.X R102, R7, R248, RZ, P2, !PT ;  /* 0x000000f807667210 */ /* 0x000fe400017fe4ff */
[----:B------:R-:W-:-:S04]  /*3340*/  LEA R100, P2, R101, UR30, 0x2 ;  /* 0x0000001e65647c11 */ /* 0x000fc8000f8410ff */
[----:B------:R-:W-:-:S06]  /*3350*/  LEA.HI.X R101, R101, UR31, R102, 0x2, P2 ;  /* 0x0000001f65657c11 */ /* 0x000fcc00090f1466 */
[----:B------:R-:W5:Y:S01]  /*3360*/  LDG.E.128 R100, desc[UR60][R100.64] ;  /* 0x0000003c64647981 */ /* 0x000f62000c1e1d00 */
[----:B------:R-:W-:-:S13]  /*3370*/  PLOP3.LUT P2, PT, PT, PT, UP0, 0x80, 0x0 ;  /* 0x000000000000781c */ /* 0x000fda0003f4f008 */
[----:B------:R-:W-:Y:S05]  /*3380*/  @P2 BRA `(.L_x_1414) ;  /* 0x0000000000642947 */ /* 0x000fea0003800000 */
[----:B------:R-:W-:Y:S01]  /*3390*/  LOP3.LUT P4, RZ, R2, 0x10, RZ, 0xc0, !PT ;  /* 0x0000001002ff7812 */ /* 0x000fe2000788c0ff */
[----:B------:R2:W-:Y:S04]  /*33a0*/  STL [R1+0x1b0], R5 ;  /* 0x0001b00501007387 */ /* 0x0005e80000100800 */
[----:B--2---:R-:W2:Y:S04]  /*33b0*/  LDL R5, [R1+0x40] ;  /* 0x0000400001057983 */ /* 0x004ea80000100800 */
[----:B------:R3:W-:Y:S04]  /*33c0*/  STL [R1+0x1ac], R4 ;  /* 0x0001ac0401007387 */ /* 0x0007e80000100800 */
[----:B------:R-:W4:Y:S04]  /*33d0*/  @P4 LDG.E.128 R220, desc[UR60][R10.64] ;  /* 0x0000003c0adc4981 */ /* 0x000f28000c1e1d00 */
[----:B---3--:R-:W3:Y:S04]  /*33e0*/  LDL R4, [R1+0x44] ;  /* 0x0000440001047983 */ /* 0x008ee80000100800 */
[----:B------:R0:W-:Y:S04]  /*33f0*/  STL [R1+0x1a8], R0 ;  /* 0x0001a80001007387 */ /* 0x0001e80000100800 */
[----:B0-----:R-:W3:Y:S01]  /*3400*/  LDL R0, [R1+0x48] ;  /* 0x0000480001007983 */ /* 0x001ee20000100800 */
[----:B--2--5:R-:W-:-:S03]  /*3410*/  FADD.FTZ R100, R5, R100 ;  /* 0x0000006405647221 */ /* 0x024fc60000010000 */
[----:B------:R2:W5:Y:S01]  /*3420*/  LDL.LU R5, [R1+0x1b0] ;  /* 0x0001b00001057983 */ /* 0x0005620000300800 */
[----:B----4-:R-:W-:Y:S01]  /*3430*/  @P4 FMUL.FTZ R100, R100, R220 ;  /* 0x000000dc64644220 */ /* 0x010fe20000410000 */
[----:B---3--:R-:W-:Y:S02]  /*3440*/  FADD.FTZ R101, R4, R101 ;  /* 0x0000006504657221 */ /* 0x008fe40000010000 */
[----:B------:R2:W5:Y:S01]  /*3450*/  LDL.LU R4, [R1+0x1ac] ;  /* 0x0001ac0001047983 */ /* 0x0005620000300800 */
[----:B------:R-:W-:-:S03]  /*3460*/  FADD.FTZ R102, R0, R102 ;  /* 0x0000006600667221 */ /* 0x000fc60000010000 */
[----:B------:R2:W5:Y:S04]  /*3470*/  LDL.LU R0, [R1+0x1a8] ;  /* 0x0001a80001007983 */ /* 0x0005680000300800 */
[----:B------:R-:W3:Y:S01]  /*3480*/  LDL R220, [R1+0x4c] ;  /* 0x00004c0001dc7983 */ /* 0x000ee20000100800 */
[----:B------:R-:W-:Y:S01]  /*3490*/  IADD3 R9, P3, R3, R9, RZ ;  /* 0x0000000903097210 */ /* 0x000fe20007f7e0ff */
[----:B------:R-:W-:-:S04]  /*34a0*/  @P4 FMUL.FTZ R101, R101, R221 ;  /* 0x000000dd65654220 */ /* 0x000fc80000410000 */
[----:B------:R-:W-:Y:S02]  /*34b0*/  IMAD.X R221, R6, 0x1, R248, P3 ;  /* 0x0000000106dd7824 */ /* 0x000fe400018e06f8 */
[----:B------:R-:W-:Y:S01]  /*34c0*/  @P4 FMUL.FTZ R102, R102, R222 ;  /* 0x000000de66664220 */ /* 0x000fe20000410000 */
[----:B---3--:R-:W-:Y:S01]  /*34d0*/  FADD.FTZ R103, R220, R103 ;  /* 0x00000067dc677221 */ /* 0x008fe20000010000 */
[----:B------:R-:W-:-:S03]  /*34e0*/  LEA R220, P3, R9, UR30, 0x2 ;  /* 0x0000001e09dc7c11 */ /* 0x000fc6000f8610ff */
[----:B------:R-:W-:Y:S01]  /*34f0*/  @P4 FMUL.FTZ R103, R103, R223 ;  /* 0x000000df67674220 */ /* 0x000fe20000410000 */
[----:B------:R-:W-:-:S05]  /*3500*/  LEA.HI.X R221, R9, UR31, R221, 0x2, P3 ;  /* 0x0000001f09dd7c11 */ /* 0x000fca00098f14dd */
[----:B------:R2:W-:Y:S04]  /*3510*/  STG.E.128 desc[UR60][R220.64], R100 ;  /* 0x00000064dc007986 */ /* 0x0005e8000c101d3c */
.L_x_1414:
[----:B------:R-:W-:Y:S05]  /*3520*/  BSYNC B1 ;  /* 0x0000000000017941 */ /* 0x000fea0003800000 */
.L_x_1413:
[----:B------:R-:W-:Y:S04]  /*3530*/  BSSY B1, `(.L_x_1415) ;  /* 0x0000028000017945 */ /* 0x000fe80003800000 */
[----:B------:R-:W-:Y:S05]  /*3540*/  @P1 BRA `(.L_x_1416) ;  /* 0x0000000000981947 */ /* 0x000fea0003800000 */
[----:B-----5:R-:W-:Y:S01]  /*3550*/  LEA R9, R0, R8, 0x1 ;  /* 0x0000000800097211 */ /* 0x020fe200078e08ff */
        /* <DEDUP_REMOVED lines=14> */
[----:B---3--:R-:W3:Y:S04]  /*3640*/  LDL R5, [R1+0x30] ;  /* 0x0000300001057983 */ /* 0x008ee80000100800 */
[----:B------:R4:W-:Y:S04]  /*3650*/  STL [R1+0x1ac], R4 ;  /* 0x0001ac0401007387 */ /* 0x0009e80000100800 */
[----:B--2---:R-:W2:Y:S04]  /*3660*/  @P4 LDG.E.128 R220, desc[UR60][R10.64+0x10] ;  /* 0x0000103c0adc4981 */ /* 0x004ea8000c1e1d00 */
[----:B----4-:R-:W4:Y:S04]  /*3670*/  LDL R4, [R1+0x34] ;  /* 0x0000340001047983 */ /* 0x010f280000100800 */
[----:B------:R0:W-:Y:S04]  /*3680*/  STL [R1+0x1a8], R0 ;  /* 0x0001a80001007387 */ /* 0x0001e80000100800 */
[----:B0-----:R-:W4:Y:S01]  /*3690*/  LDL R0, [R1+0x38] ;  /* 0x0000380001007983 */ /* 0x001f220000100800 */
[----:B---3-5:R-:W-:-:S03]  /*36a0*/  FADD.FTZ R12, R5, R12 ;  /* 0x0000000c050c7221 */ /* 0x028fc60000010000 */
[----:B------:R3:W5:Y:S01]  /*36b0*/  LDL.LU R5, [R1+0x1b0] ;  /* 0x0001b00001057983 */ /* 0x0007620000300800 */
[----:B--2---:R-:W-:Y:S01]  /*36c0*/  @P4 FMUL.FTZ R12, R12, R220 ;  /* 0x000000dc0c0c4220 */ /* 0x004fe20000410000 */
[----:B----4-:R-:W-:Y:S02]  /*36d0*/  FADD.FTZ R13, R4, R13 ;  /* 0x0000000d040d7221 */ /* 0x010fe40000010000 */
[----:B------:R3:W5:Y:S01]  /*36e0*/  LDL.LU R4, [R1+0x1ac] ;  /* 0x0001ac0001047983 */ /* 0x0007620000300800 */
[----:B------:R-:W-:-:S03]  /*36f0*/  FADD.FTZ R14, R0, R14 ;  /* 0x0000000e000e7221 */ /* 0x000fc60000010000 */
[----:B------:R3:W5:Y:S04]  /*3700*/  LDL.LU R0, [R1+0x1a8] ;  /* 0x0001a80001007983 */ /* 0x0007680000300800 */
[----:B------:R-:W2:Y:S01]  /*3710*/  LDL R220, [R1+0x3c] ;  /* 0x00003c0001dc7983 */ /* 0x000ea20000100800 */
[----:B------:R-:W-:Y:S01]  /*3720*/  IADD3 R9, P3, R3, R9, RZ ;  /* 0x0000000903097210 */ /* 0x000fe20007f7e0ff */
[----:B------:R-:W-:-:S04]  /*3730*/  @P4 FMUL.FTZ R13, R13, R221 ;  /* 0x000000dd0d0d4220 */ /* 0x000fc80000410000 */
[----:B------:R-:W-:Y:S02]  /*3740*/  IMAD.X R221, R6, 0x1, R248, P3 ;  /* 0x0000000106dd7824 */ /* 0x000fe400018e06f8 */
[----:B------:R-:W-:Y:S01]  /*3750*/  @P4 FMUL.FTZ R14, R14, R222 ;  /* 0x000000de0e0e4220 */ /* 0x000fe20000410000 */
[----:B--2---:R-:W-:Y:S01]  /*3760*/  FADD.FTZ R15, R220, R15 ;  /* 0x0000000fdc0f7221 */ /* 0x004fe20000010000 */
[----:B------:R-:W-:-:S03]  /*3770*/  LEA R220, P3, R9, UR30, 0x2 ;  /* 0x0000001e09dc7c11 */ /* 0x000fc6000f8610ff */
[----:B------:R-:W-:Y:S01]  /*3780*/  @P4 FMUL.FTZ R15, R15, R223 ;  /* 0x000000df0f0f4220 */ /* 0x000fe20000410000 */
[----:B------:R-:W-:-:S05]  /*3790*/  LEA.HI.X R221, R9, UR31, R221, 0x2, P3 ;  /* 0x0000001f09dd7c11 */ /* 0x000fca00098f14dd */
[----:B------:R3:W-:Y:S04]  /*37a0*/  STG.E.128 desc[UR60][R220.64], R12 ;  /* 0x0000000cdc007986 */ /* 0x0007e8000c101d3c */
.L_x_1416:
[----:B------:R-:W-:Y:S05]  /*37b0*/  BSYNC B1 ;  /* 0x0000000000017941 */ /* 0x000fea0003800000 */
.L_x_1415:
[----:B------:R-:W-:Y:S04]  /*37c0*/  BSSY B1, `(.L_x_1417) ;  /* 0x0000028000017945 */ /* 0x000fe80003800000 */
[----:B------:R-:W-:Y:S05]  /*37d0*/  @P1 BRA `(.L_x_1418) ;  /* 0x0000000000981947 */ /* 0x000fea0003800000 */
[----:B-----5:R-:W-:Y:S01]  /*37e0*/  IMAD R9, R0, 0x3, R8 ;  /* 0x0000000300097824 */ /* 0x020fe200078e0208 */
[----:B------:R-:W-:Y:S02]  /*37f0*/  ULDC UR30, c[0x0][0x29c] ;  /* 0x0000a700001e7ab9 */ /* 0x000fe40000000800 */
[----:B------:R-:W-:Y:S02]  /*3800*/  UISETP.NE.AND UP0, UPT, UR30, URZ, UPT ;  /* 0x0000003f1e00728c */ /* 0x000fe4000bf05270 */
[----:B------:R-:W-:Y:S01]  /*3810*/  SHF.L.U32 R9, R9, 0x2, RZ ;  /* 0x0000000209097819 */ /* 0x000fe200000006ff */
[----:B------:R-:W-:-:S03]  /*3820*/  ULDC.64 UR30, c[0x0][0x248] ;  /* 0x00009200001e7ab9 */ /* 0x000fc60000000a00 */
[----:B------:R-:W-:Y:S02]  /*3830*/  SHF.R.S32.HI R248, RZ, 0x1f, R9 ;  /* 0x0000001ffff87819 */ /* 0x000fe40000011409 */
[----:B------:R-:W-:-:S05]  /*3840*/  IADD3 R105, P2, R4, R9, RZ ;  /* 0x0000000904697210 */ /* 0x000fca0007f5e0ff */
[----:B------:R-:W-:Y:S01]  /*3850*/  IMAD.X R106, R7, 0x1, R248, P2 ;  /* 0x00000001076a7824 */ /* 0x000fe200010e06f8 */
[----:B------:R-:W-:-:S04]  /*3860*/  LEA R104, P2, R105, UR30, 0x2 ;  /* 0x0000001e69687c11 */ /* 0x000fc8000f8410ff */
[----:B------:R-:W-:-:S06]  /*3870*/  LEA.HI.X R105, R105, UR31, R106, 0x2, P2 ;  /* 0x0000001f69697c11 */ /* 0x000fcc00090f146a */
[----:B------:R-:W5:Y:S01]  /*3880*/  LDG.E.128 R104, desc[UR60][R104.64] ;  /* 0x0000003c68687981 */ /* 0x000f62000c1e1d00 */
[----:B------:R-:W-:-:S13]  /*3890*/  PLOP3.LUT P2, PT, PT, PT, UP0, 0x80, 0x0 ;  /* 0x000000000000781c */ /* 0x000fda0003f4f008 */
[----:B------:R-:W-:Y:S05]  /*38a0*/  @P2 BRA `(.L_x_1418) ;  /* 0x0000000000642947 */ /* 0x000fea0003800000 */
[----:B------:R-:W-:Y:S01]  /*38b0*/  LOP3.LUT P4, RZ, R2, 0x10, RZ, 0xc0, !PT ;  /* 0x0000001002ff7812 */ /* 0x000fe2000788c0ff */
[----:B------:R4:W-:Y:S04]  /*38c0*/  STL [R1+0x1b0], R5 ;  /* 0x0001b00501007387 */ /* 0x0009e80000100800 */
[----:B----4-:R-:W4:Y:S04]  /*38d0*/  LDL R5, [R1+0x20] ;  /* 0x0000200001057983 */ /* 0x010f280000100800 */
[----:B------:R0:W-:Y:S04]  /*38e0*/  STL [R1+0x1ac], R4 ;  /* 0x0001ac0401007387 */ /* 0x0001e80000100800 */
[----:B--23--:R-:W2:Y:S04]  /*38f0*/  @P4 LDG.E.128 R220, desc[UR60][R10.64+0x20] ;  /* 0x0000203c0adc4981 */ /* 0x00cea8000c1e1d00 */
[----:B0-----:R-:W3:Y:S04]  /*3900*/  LDL R4, [R1+0x24] ;  /* 0x0000240001047983 */ /* 0x001ee80000100800 */
[----:B------:R0:W-:Y:S04]  /*3910*/  STL [R1+0x1a8], R0 ;  /* 0x0001a80001007387 */ /* 0x0001e80000100800 */
[----:B0-----:R-:W3:Y:S01]  /*3920*/  LDL R0, [R1+0x28] ;  /* 0x0000280001007983 */ /* 0x001ee20000100800 */
[----:B----45:R-:W-:-:S03]  /*3930*/  FADD.FTZ R104, R5, R104 ;  /* 0x0000006805687221 */ /* 0x030fc60000010000 */
[----:B------:R4:W5:Y:S01]  /*3940*/  LDL.LU R5, [R1+0x1b0] ;  /* 0x0001b00001057983 */ /* 0x0009620000300800 */
[----:B--2---:R-:W-:Y:S01]  /*3950*/  @P4 FMUL.FTZ R104, R104, R220 ;  /* 0x000000dc68684220 */ /* 0x004fe20000410000 */
[----:B---3--:R-:W-:Y:S02]  /*3960*/  FADD.FTZ R105, R4, R105 ;  /* 0x0000006904697221 */ /* 0x008fe40000010000 */
[----:B------:R4:W5:Y:S01]  /*3970*/  LDL.LU R4, [R1+0x1ac] ;  /* 0x0001ac0001047983 */ /* 0x0009620000300800 */
[----:B------:R-:W-:-:S03]  /*3980*/  FADD.FTZ R106, R0, R106 ;  /* 0x0000006a006a7221 */ /* 0x000fc60000010000 */
[----:B------:R4:W5:Y:S04]  /*3990*/  LDL.LU R0, [R1+0x1a8] ;  /* 0x0001a80001007983 */ /* 0x0009680000300800 */
[----:B------:R-:W2:Y:S01]  /*39a0*/  LDL R220, [R1+0x2c] ;  /* 0x00002c0001dc7983 */ /* 0x000ea20000100800 */
[----:B------:R-:W-:Y:S01]  /*39b0*/  IADD3 R9, P3, R3, R9, RZ ;  /* 0x0000000903097210 */ /* 0x000fe20007f7e0ff */
[----:B------:R-:W-:-:S03]  /*39c0*/  @P4 FMUL.FTZ R105, R105, R221 ;  /* 0x000000dd69694220 */ /* 0x000fc60000410000 */
[----:B------:R-:W-:Y:S01]  /*39d0*/  IADD3.X R221, R6, R248, RZ, P3, !PT ;  /* 0x000000f806dd7210 */ /* 0x000fe20001ffe4ff */
[----:B------:R-:W-:Y:S01]  /*39e0*/  @P4 FMUL.FTZ R106, R106, R222 ;  /* 0x000000de6a6a4220 */ /* 0x000fe20000410000 */
[----:B--2---:R-:W-:Y:S01]  /*39f0*/  FADD.FTZ R107, R220, R107 ;  /* 0x0000006bdc6b7221 */ /* 0x004fe20000010000 */
[----:B------:R-:W-:-:S03]  /*3a00*/  LEA R220, P3, R9, UR30, 0x2 ;  /* 0x0000001e09dc7c11 */ /* 0x000fc6000f8610ff */
[----:B------:R-:W-:Y:S01]  /*3a10*/  @P4 FMUL.FTZ R107, R107, R223 ;  /* 0x000000df6b6b4220 */ /* 0x000fe20000410000 */
[----:B------:R-:W-:-:S05]  /*3a20*/  LEA.HI.X R221, R9, UR31, R221, 0x2, P3 ;  /* 0x0000001f09dd7c11 */ /* 0x000fca00098f14dd */
[----:B------:R4:W-:Y:S04]  /*3a30*/  STG.E.128 desc[UR60][R220.64], R104 ;  /* 0x00000068dc007986 */ /* 0x0009e8000c101d3c */
.L_x_1418:
[----:B------:R-:W-:Y:S05]  /*3a40*/  BSYNC B1 ;  /* 0x0000000000017941 */ /* 0x000fea0003800000 */
.L_x_1417:
        /* <DEDUP_REMOVED lines=17> */
[----:B0-----:R-:W2:Y:S04]  /*3b60*/  LDL R5, [R1+0x10] ;  /* 0x0000100001057983 */ /* 0x001ea80000100800 */
[----:B------:R0:W-:Y:S04]  /*3b70*/  STL [R1+0x1ac], R4 ;  /* 0x0001ac0401007387 */ /* 0x0001e80000100800 */
[----:B--234-:R-:W2:Y:S04]  /*3b80*/  @P4 LDG.E.128 R220, desc[UR60][R10.64+0x30] ;  /* 0x0000303c0adc4981 */ /* 0x01cea8000c1e1d00 */
[----:B0-----:R-:W3:Y:S04]  /*3b90*/  LDL R4, [R1+0x14] ;  /* 0x0000140001047983 */ /* 0x001ee80000100800 */
[----:B------:R0:W-:Y:S04]  /*3ba0*/  STL [R1+0x1a8], R0 ;  /* 0x0001a80001007387 */ /* 0x0001e80000100800 */
[----:B0-----:R-:W4:Y:S01]  /*3bb0*/  LDL R0, [R1+0x18] ;  /* 0x0000180001007983 */ /* 0x001f220000100800 */
[----:B-----5:R-:W-:-:S03]  /*3bc0*/  FADD.FTZ R108, R5, R108 ;  /* 0x0000006c056c7221 */ /* 0x020fc60000010000 */
[----:B------:R0:W5:Y:S01]  /*3bd0*/  LDL.LU R5, [R1+0x1b0] ;  /* 0x0001b00001057983 */ /* 0x0001620000300800 */
[----:B--2---:R-:W-:Y:S01]  /*3be0*/  @P4 FMUL.FTZ R108, R108, R220 ;  /* 0x000000dc6c6c4220 */ /* 0x004fe20000410000 */
[----:B---3--:R-:W-:Y:S02]  /*3bf0*/  FADD.FTZ R109, R4, R109 ;  /* 0x0000006d046d7221 */ /* 0x008fe40000010000 */
[----:B------:R0:W5:Y:S01]  /*3c00*/  LDL.LU R4, [R1+0x1ac] ;  /* 0x0001ac0001047983 */ /* 0x0001620000300800 */
[----:B----4-:R-:W-:-:S03]  /*3c10*/  FADD.FTZ R110, R0, R110 ;  /* 0x0000006e006e7221 */ /* 0x010fc60000010000 */
        /* <DEDUP_REMOVED lines=11> */
.L_x_1420:
[----:B------:R-:W-:Y:S05]  /*3cd0*/  BSYNC B1 ;  /* 0x0000000000017941 */ /* 0x000fea0003800000 */
.L_x_1419:
[----:B------:R-:W-:Y:S04]  /*3ce0*/  BSSY B1, `(.L_x_1421) ;  /* 0x0000028000017945 */ /* 0x000fe80003800000 */
[----:B------:R-:W-:Y:S05]  /*3cf0*/  @P1 BRA `(.L_x_1422) ;  /* 0x0000000000981947 */ /* 0x000fea0003800000 */
[----:B-----5:R-:W-:Y:S01]  /*3d00*/  IMAD R9, R0, 0x5, R8 ;  /* 0x0000000500097824 */ /* 0x020fe200078e0208 */
[----:B------:R-:W-:Y:S02]  /*3d10*/  ULDC UR30, c[0x0][0x29c] ;  /* 0x0000a700001e7ab9 */ /* 0x000fe40000000800 */
[----:B------:R-:W-:Y:S01]  /*3d20*/  UISETP.NE.AND UP0, UPT, UR30, URZ, UPT ;  /* 0x0000003f1e00728c */ /* 0x000fe2000bf05270 */
[----:B------:R-:W-:Y:S02]  /*3d30*/  IMAD.SHL.U32 R9, R9, 0x4, RZ ;  /* 0x0000000409097824 */ /* 0x000fe400078e00ff */
[----:B------:R-:W-:-:S03]  /*3d40*/  ULDC.64 UR30, c[0x0][0x248] ;  /* 0x00009200001e7ab9 */ /* 0x000fc60000000a00 */
        /* <DEDUP_REMOVED lines=10> */
[----:B0-----:R-:W2:Y:S04]  /*3df0*/  LDL R5, [R1] ;  /* 0x0000000001057983 */ /* 0x001ea80000100800 */
        /* <DEDUP_REMOVED lines=22> */
.L_x_1422:
[----:B------:R-:W-:Y:S05]  /*3f60*/  BSYNC B1 ;  /* 0x0000000000017941 */ /* 0x000fea0003800000 */
.L_x_1421:
        /* <DEDUP_REMOVED lines=15> */
[----:B------:R-:W-:-:S13]  /*4060*/  LOP3.LUT P4, RZ, R2, 0x10, RZ, 0xc0, !PT ;  /* 0x0000001002ff7812 */ /* 0x000fda000788c0ff */
[----:B0-234-:R-:W2:Y:S01]  /*4070*/  @P4 LDG.E.128 R220, desc[UR60][R10.64+0x50] ;  /* 0x0000503c0adc4981 */ /* 0x01dea2000c1e1d00 */
[----:B-----5:R-:W-:Y:S01]  /*4080*/  FADD.FTZ R117, R245, R117 ;  /* 0x00000075f5757221 */ /* 0x020fe20000010000 */
[----:B------:R-:W-:Y:S01]  /*4090*/  FADD.FTZ R116, R244, R116 ;  /* 0x00000074f4747221 */ /* 0x000fe20000010000 */
[----:B------:R-:W-:Y:S01]  /*40a0*/  IADD3 R9, P3, R3, R9, RZ ;  /* 0x0000000903097210 */ /* 0x000fe20007f7e0ff */
[----:B------:R-:W-:Y:S01]  /*40b0*/  FADD.FTZ R118, R246, R118 ;  /* 0x00000076f6767221 */ /* 0x000fe20000010000 */
[----:B------:R-:W-:Y:S01]  /*40c0*/  FADD.FTZ R119, R247, R119 ;  /* 0x00000077f7777221 */ /* 0x000fe20000010000 */
[----:B--2---:R-:W-:Y:S01]  /*40d0*/  @P4 FMUL.FTZ R117, R117, R221 ;  /* 0x000000dd75754220 */ /* 0x004fe20000410000 */
[----:B------:R-:W-:Y:S01]  /*40e0*/  @P4 FMUL.FTZ R116, R116, R220 ;  /* 0x000000dc74744220 */ /* 0x000fe20000410000 */
[----:B------:R-:W-:Y:S01]  /*40f0*/  IADD3.X R221, R6, R248, RZ, P3, !PT ;  /* 0x000000f806dd7210 */ /* 0x000fe20001ffe4ff */
[----:B------:R-:W-:Y:S01]  /*4100*/  @P4 FMUL.FTZ R118, R118, R222 ;  /* 0x000000de76764220 */ /* 0x000fe20000410000 */
[----:B------:R-:W-:Y:S01]  /*4110*/  LEA R220, P3, R9, UR30, 0x2 ;  /* 0x0000001e09dc7c11 */ /* 0x000fe2000f8610ff */
[----:B------:R-:W-:-:S03]  /*4120*/  @P4 FMUL.FTZ R119, R119, R223 ;  /* 0x000000df77774220 */ /* 0x000fc60000410000 */
[----:B------:R-:W-:-:S05]  /*4130*/  LEA.HI.X R221, R9, UR31, R221, 0x2, P3 ;  /* 0x0000001f09dd7c11 */ /* 0x000fca00098f14dd */
[----:B------:R0:W-:Y:S04]  /*4140*/  STG.E.128 desc[UR60][R220.64], R116 ;  /* 0x00000074dc007986 */ /* 0x0001e8000c101d3c */
.L_x_1424:
[----:B------:R-:W-:Y:S05]  /*4150*/  BSYNC B1 ;  /* 0x0000000000017941 */ /* 0x000fea0003800000 */
.L_x_1423:
        /* <DEDUP_REMOVED lines=18> */
[----:B------:R-:W-:Y:S01]  /*4280*/  IADD3 R9, P3, R3, R9, RZ ;  /* 0x0000000903097210 */ /* 0x000fe20007f7e0ff */
[----:B------:R-:W-:Y:S01]  /*4290*/  FADD.FTZ R120, R240, R120 ;  /* 0x00000078f0787221 */ /* 0x000fe20000010000 */
[----:B------:R-:W-:Y:S01]  /*42a0*/  FADD.FTZ R122, R242, R122 ;  /* 0x0000007af27a7221 */ /* 0x000fe20000010000 */
[----:B------:R-:W-:Y:S01]  /*42b0*/  FADD.FTZ R123, R243, R123 ;  /* 0x0000007bf37b7221 */ /* 0x000fe20000010000 */
[----:B--2---:R-:W-:Y:S01]  /*42c0*/  @P4 FMUL.FTZ R121, R121, R221 ;  /* 0x000000dd79794220 */ /* 0x004fe20000410000 */
[----:B------:R-:W-:Y:S01]  /*42d0*/  @P4 FMUL.FTZ R120, R120, R220 ;  /* 0x000000dc78784220 */ /* 0x000fe20000410000 */
[----:B------:R-:W-:Y:S01]  /*42e0*/  IMAD.X R221, R6, 0x1, R248, P3 ;  /* 0x0000000106dd7824 */ /* 0x000fe200018e06f8 */
[----:B------:R-:W-:Y:S01]  /*42f0*/  LEA R220, P3, R9, UR30, 0x2 ;  /* 0x0000001e09dc7c11 */ /* 0x000fe2000f8610ff */
[----:B------:R-:W-:Y:S01]  /*4300*/  @P4 FMUL.FTZ R122, R122, R222 ;  /* 0x000000de7a7a4220 */ /* 0x000fe20000410000 */
[----:B------:R-:W-:-:S02]  /*4310*/  @P4 FMUL.FTZ R123, R123, R223 ;  /* 0x000000df7b7b4220 */ /* 0x000fc40000410000 */
[----:B------:R-:W-:-:S05]  /*4320*/  LEA.HI.X R221, R9, UR31, R221, 0x2, P3 ;  /* 0x0000001f09dd7c11 */ /* 0x000fca00098f14dd */
[----:B------:R0:W-:Y:S04]  /*4330*/  STG.E.128 desc[UR60][R220.64], R120 ;  /* 0x00000078dc007986 */ /* 0x0001e8000c101d3c */
.L_x_1426:
[----:B------:R-:W-:Y:S05]  /*4340*/  BSYNC B1 ;  /* 0x0000000000017941 */ /* 0x000fea0003800000 */
.L_x_1425:
        /* <DEDUP_REMOVED lines=30> */
.L_x_1428:
[----:B------:R-:W-:Y:S05]  /*4530*/  BSYNC B1 ;  /* 0x0000000000017941 */ /* 0x000fea0003800000 */
.L_x_1427:
        /* <DEDUP_REMOVED lines=30> */
.L_x_1430:
[----:B------:R-:W-:Y:S05]  /*4720*/  BSYNC B1 ;  /* 0x0000000000017941 */ /* 0x000fea0003800000 */
.L_x_1429:
        /* <DEDUP_REMOVED lines=30> */
.L_x_1432:
[----:B------:R-:W-:Y:S05]  /*4910*/  BSYNC B1 ;  /* 0x0000000000017941 */ /* 0x000fea0003800000 */
.L_x_1431:
        /* <DEDUP_REMOVED lines=30> */
.L_x_1434:
[----:B------:R-:W-:Y:S05]  /*4b00*/  BSYNC B1 ;  /* 0x0000000000017941 */ /* 0x000fea0003800000 */
.L_x_1433:
        /* <DEDUP_REMOVED lines=30> */
.L_x_1436:
[----:B------:R-:W-:Y:S05]  /*4cf0*/  BSYNC B1 ;  /* 0x0000000000017941 */ /* 0x000fea0003800000 */
.L_x_1435:
        /* <DEDUP_REMOVED lines=30> */
.L_x_1438:
[----:B------:R-:W-:Y:S05]  /*4ee0*/  BSYNC B1 ;  /* 0x0000000000017941 */ /* 0x000fea0003800000 */
.L_x_1437:
        /* <DEDUP_REMOVED lines=30> */
.L_x_1440:
[----:B------:R-:W-:Y:S05]  /*50d0*/  BSYNC B1 ;  /* 0x0000000000017941 */ /* 0x000fea0003800000 */
.L_x_1439:
        /* <DEDUP_REMOVED lines=30> */
.L_x_1442:
[----:B------:R-:W-:Y:S05]  /*52c0*/  BSYNC B1 ;  /* 0x0000000000017941 */ /* 0x000fea0003800000 */
.L_x_1441:
        /* <DEDUP_REMOVED lines=30> */
.L_x_1444:
[----:B------:R-:W-:Y:S05]  /*54b0*/  BSYNC B1 ;  /* 0x0000000000017941 */ /* 0x000fea0003800000 */
.L_x_1443:
        /* <DEDUP_REMOVED lines=30> */
.L_x_1446:
[----:B------:R-:W-:Y:S05]  /*56a0*/  BSYNC B1 ;  /* 0x0000000000017941 */ /* 0x000fea0003800000 */
.L_x_1445:
        /* <DEDUP_REMOVED lines=30> */
.L_x_1448:
[----:B------:R-:W-:Y:S05]  /*5890*/  BSYNC B1 ;  /* 0x0000000000017941 */ /* 0x000fea0003800000 */
.L_x_1447:
        /* <DEDUP_REMOVED lines=30> */
.L_x_1450:
[----:B------:R-:W-:Y:S05]  /*5a80*/  BSYNC B1 ;  /* 0x0000000000017941 */ /* 0x000fea0003800000 */
.L_x_1449:
        /* <DEDUP_REMOVED lines=30> */
.L_x_1452:
[----:B------:R-:W-:Y:S05]  /*5c70*/  BSYNC B1 ;  /* 0x0000000000017941 */ /* 0x000fea0003800000 */
.L_x_1451:
        /* <DEDUP_REMOVED lines=30> */
.L_x_1454:
[----:B------:R-:W-:Y:S05]  /*5e60*/  BSYNC B1 ;  /* 0x0000000000017941 */ /* 0x000fea0003800000 */
.L_x_1453:
        /* <DEDUP_REMOVED lines=30> */
.L_x_1456:
[----:B------:R-:W-:Y:S05]  /*6050*/  BSYNC B1 ;  /* 0x0000000000017941 */ /* 0x000fea0003800000 */
.L_x_1455:
        /* <DEDUP_REMOVED lines=30> */
.L_x_1458:
[----:B------:R-:W-:Y:S05]  /*6240*/  BSYNC B1 ;  /* 0x0000000000017941 */ /* 0x000fea0003800000 */
.L_x_1457:
        /* <DEDUP_REMOVED lines=30> */
.L_x_1460:
[----:B------:R-:W-:Y:S05]  /*6430*/  BSYNC B1 ;  /* 0x0000000000017941 */ /* 0x000fea0003800000 */
.L_x_1459:
        /* <DEDUP_REMOVED lines=30> */
.L_x_1462:
[----:B------:R-:W-:Y:S05]  /*6620*/  BSYNC B1 ;  /* 0x0000000000017941 */ /* 0x000fea0003800000 */
.L_x_1461:
        /* <DEDUP_REMOVED lines=30> */
.L_x_1464:
[----:B------:R-:W-:Y:S05]  /*6810*/  BSYNC B1 ;  /* 0x0000000000017941 */ /* 0x000fea0003800000 */
.L_x_1463:
        /* <DEDUP_REMOVED lines=30> */
.L_x_1466:
[----:B------:R-:W-:Y:S05]  /*6a00*/  BSYNC B1 ;  /* 0x0000000000017941 */ /* 0x000fea0003800000 */
.L_x_1465:
        /* <DEDUP_REMOVED lines=30> */
.L_x_1468:
[----:B------:R-:W-:Y:S05]  /*6bf0*/  BSYNC B1 ;  /* 0x0000000000017941 */ /* 0x000fea0003800000 */
.L_x_1467:
        /* <DEDUP_REMOVED lines=30> */
.L_x_1470:
[----:B------:R-:W-:Y:S05]  /*6de0*/  BSYNC B1 ;  /* 0x0000000000017941 */ /* 0x000fea0003800000 */
.L_x_1469:
        /* <DEDUP_REMOVED lines=30> */
.L_x_1472:
[----:B------:R-:W-:Y:S05]  /*6fd0*/  BSYNC B1 ;  /* 0x0000000000017941 */ /* 0x000fea0003800000 */
.L_x_1471:
[----:B------:R-:W-:Y:S04]  /*6fe0*/  BSSY B1, `(.L_x_1473) ;  /* 0x000001e000017945 */ /* 0x000fe80003800000 */
[----:B------:R-:W-:Y:S05]  /*6ff0*/  @P1 BRA `(.L_x_1474) ;  /* 0x0000000000701947 */ /* 0x000fea0003800000 */
[----:B-----5:R-:W-:Y:S01]  /*7000*/  IMAD R8, R0, 0x1f, R8 ;  /* 0x0000001f00087824 */ /* 0x020fe200078e0208 */
[----:B------:R-:W-:Y:S02]  /*7010*/  ULDC UR30, c[0x0][0x29c] ;  /* 0x0000a700001e7ab9 */ /* 0x000fe40000000800 */
[----:B------:R-:W-:Y:S01]  /*7020*/  UISETP.NE.AND UP0, UPT, UR30, URZ, UPT ;  /* 0x0000003f1e00728c */ /* 0x000fe2000bf05270 */
[----:B0-234-:R-:W-:Y:S02]  /*7030*/  IMAD.SHL.U32 R221, R8, 0x4, RZ ;  /* 0x0000000408dd7824 */ /* 0x01dfe400078e00ff */
[----:B------:R-:W-:-:S03]  /*7040*/  ULDC.64 UR30, c[0x0][0x248] ;  /* 0x00009200001e7ab9 */ /* 0x000fc60000000a00 */
[----:B------:R-:W-:Y:S02]  /*7050*/  SHF.R.S32.HI R220, RZ, 0x1f, R221 ;  /* 0x0000001fffdc7819 */ /* 0x000fe400000114dd */
[----:B------:R-:W-:-:S04]  /*7060*/  IADD3 R9, P2, R4, R221, RZ ;  /* 0x000000dd04097210 */ /* 0x000fc80007f5e0ff */
[----:B------:R-:W-:Y:S02]  /*7070*/  IADD3.X R216, R7, R220, RZ, P2, !PT ;  /* 0x000000dc07d87210 */ /* 0x000fe400017fe4ff */
[----:B------:R-:W-:-:S04]  /*7080*/  LEA R8, P2, R9, UR30, 0x2 ;  /* 0x0000001e09087c11 */ /* 0x000fc8000f8410ff */
[----:B------:R-:W-:-:S05]  /*7090*/  LEA.HI.X R9, R9, UR31, R216, 0x2, P2 ;  /* 0x0000001f09097c11 */ /* 0x000fca00090f14d8 */
[----:B------:R0:W5:Y:S01]  /*70a0*/  LDG.E.128 R216, desc[UR60][R8.64] ;  /* 0x0000003c08d87981 */ /* 0x000162000c1e1d00 */
[----:B------:R-:W-:-:S13]  /*70b0*/  PLOP3.LUT P2, PT, PT, PT, UP0, 0x80, 0x0 ;  /* 0x000000000000781c */ /* 0x000fda0003f4f008 */
[----:B0-----:R-:W-:Y:S05]  /*70c0*/  @P2 BRA `(.L_x_1474) ;  /* 0x00000000003c2947 */ /* 0x001fea0003800000 */
[----:B------:R-:W-:-:S13]  /*70d0*/  LOP3.LUT P4, RZ, R2, 0x10, RZ, 0xc0, !PT ;  /* 0x0000001002ff7812 */ /* 0x000fda000788c0ff */
[----:B------:R-:W2:Y:S01]  /*70e0*/  @P4 LDG.E.128 R8, desc[UR60][R10.64+0x1e0] ;  /* 0x0001e03c0a084981 */ /* 0x000ea2000c1e1d00 */
[----:B-----5:R-:W-:Y:S01]  /*70f0*/  FADD.FTZ R217, R93, R217 ;  /* 0x000000d95dd97221 */ /* 0x020fe20000010000 */
[----:B------:R-:W-:Y:S01]  /*7100*/  FADD.FTZ R218, R94, R218 ;  /* 0x000000da5eda7221 */ /* 0x000fe20000010000 */
[----:B------:R-:W-:Y:S01]  /*7110*/  FADD.FTZ R216, R92, R216 ;  /* 0x000000d85cd87221 */ /* 0x000fe20000010000 */
[----:B------:R-:W-:Y:S01]  /*7120*/  FADD.FTZ R219, R95, R219 ;  /* 0x000000db5fdb7221 */ /* 0x000fe20000010000 */
[----:B--2---:R-:W-:Y:S01]  /*7130*/  @P4 FMUL.FTZ R217, R217, R9 ;  /* 0x00000009d9d94220 */ /* 0x004fe20000410000 */
[----:B------:R-:W-:Y:S01]  /*7140*/  IADD3 R9, P3, R3, R221, RZ ;  /* 0x000000dd03097210 */ /* 0x000fe20007f7e0ff */
[----:B------:R-:W-:Y:S01]  /*7150*/  @P4 FMUL.FTZ R218, R218, R10 ;  /* 0x0000000adada4220 */ /* 0x000fe20000410000 */
[----:B------:R-:W-:Y:S01]  /*7160*/  @P4 FMUL.FTZ R216, R216, R8 ;  /* 0x00000008d8d84220 */ /* 0x000fe20000410000 */
[----:B------:R-:W-:Y:S02]  /*7170*/  @P4 FMUL.FTZ R219, R219, R11 ;  /* 0x0000000bdbdb4220 */ /* 0x000fe40000410000 */
[----:B------:R-:W-:Y:S01]  /*7180*/  IMAD.X R10, R6, 0x1, R220, P3 ;  /* 0x00000001060a7824 */ /* 0x000fe200018e06dc */
[----:B------:R-:W-:-:S04]  /*7190*/  LEA R8, P3, R9, UR30, 0x2 ;  /* 0x0000001e09087c11 */ /* 0x000fc8000f8610ff */
[----:B------:R-:W-:-:S05]  /*71a0*/  LEA.HI.X R9, R9, UR31, R10, 0x2, P3 ;  /* 0x0000001f09097c11 */ /* 0x000fca00098f140a */
[----:B------:R0:W-:Y:S04]  /*71b0*/  STG.E.128 desc[UR60][R8.64], R216 ;  /* 0x000000d808007986 */ /* 0x0001e8000c101d3c */
.L_x_1474:
[----:B------:R-:W-:Y:S05]  /*71c0*/  BSYNC B1 ;  /* 0x0000000000017941 */ /* 0x000fea0003800000 */
.L_x_1473:
[----:B------:R-:W-:Y:S04]  /*71d0*/  BSSY B1, `(.L_x_1475) ;  /* 0x000010a000017945 */ /* 0x000fe80003800000 */
[----:B------:R-:W-:Y:S05]  /*71e0*/  @P1 BRA `(.L_x_1476) ;  /* 0x0000001000201947 */ /* 0x000fea0003800000 */
[----:B0-----:R-:W2:Y:S01]  /*71f0*/  LDL R9, [R1+0x170] ;  /* 0x0001700001097983 */ /* 0x001ea20000100800 */
[----:B------:R-:W-:-:S03]  /*7200*/  ULDC.64 UR30, c[0x0][0x2c8] ;  /* 0x0000b200001e7ab9 */ /* 0x000fc60000000a00 */
[----:B------:R-:W2:Y:S04]  /*7210*/  LDL R10, [R1+0x174] ;  /* 0x00017400010a7983 */ /* 0x000ea80000100800 */
[----:B--234-:R-:W2:Y:S04]  /*7220*/  LDL R221, [R1+0x180] ;  /* 0x0001800001dd7983 */ /* 0x01cea80000100800 */
[----:B------:R-:W3:Y:S04]  /*7230*/  LDL R220, [R1+0x184] ;  /* 0x0001840001dc7983 */ /* 0x000ee80000100800 */
[----:B------:R-:W4:Y:S04]  /*7240*/  LDL R11, [R1+0x160] ;  /* 0x00016000010b7983 */ /* 0x000f280000100800 */
[----:B------:R-:W4:Y:S04]  /*7250*/  LDL R8, [R1+0x164] ;  /* 0x0001640001087983 */ /* 0x000f280000100800 */
[----:B------:R0:W-:Y:S04]  /*7260*/  STL [R1+0x1d0], R20 ;  /* 0x0001d01401007387 */ /* 0x0001e80000100800 */
[----:B------:R1:W-:Y:S04]  /*7270*/  STL [R1+0x1cc], R19 ;  /* 0x0001cc1301007387 */ /* 0x0003e80000100800 */
[----:B------:R1:W-:Y:S04]  /*7280*/  STL [R1+0x1c8], R18 ;  /* 0x0001c81201007387 */ /* 0x0003e80000100800 */
[----:B------:R1:W-:Y:S04]  /*7290*/  STL [R1+0x1c4], R17 ;  /* 0x0001c41101007387 */ /* 0x0003e80000100800 */
[----:B------:R-:W-:Y:S04]  /*72a0*/  STL [R1+0x1c0], R16 ;  /* 0x0001c01001007387 */ /* 0x000fe80000100800 */
[----:B------:R-:W-:Y:S04]  /*72b0*/  STL [R1+0x1bc], R7 ;  /* 0x0001bc0701007387 */ /* 0x000fe80000100800 */
[----:B------:R-:W-:Y:S04]  /*72c0*/  STL [R1+0x1b8], R6 ;  /* 0x0001b80601007387 */ /* 0x000fe80000100800 */
[----:B-----5:R-:W-:Y:S04]  /*72d0*/  STL [R1+0x1b4], R4 ;  /* 0x0001b40401007387 */ /* 0x020fe80000100800 */
[----:B------:R-:W-:Y:S04]  /*72e0*/  STL [R1+0x1b0], R3 ;  /* 0x0001b00301007387 */ /* 0x000fe80000100800 */
[----:B------:R1:W-:Y:S04]  /*72f0*/  STL [R1+0x1ac], R2 ;  /* 0x0001ac0201007387 */ /* 0x0003e80000100800 */
[----:B------:R1:W-:Y:S04]  /*7300*/  STL [R1+0x1a8], R0 ;  /* 0x0001a80001007387 */ /* 0x0003e80000100800 */
[----:B0-----:R-:W4:Y:S04]  /*7310*/  LDL R20, [R1+0x150] ;  /* 0x0001500001147983 */ /* 0x001f280000100800 */
[----:B-1----:R-:W4:Y:S04]  /*7320*/  LDL R19, [R1+0x154] ;  /* 0x0001540001137983 */ /* 0x002f280000100800 */
[----:B------:R-:W4:Y:S04]  /*7330*/  LDL R18, [R1+0x140] ;  /* 0x0001400001127983 */ /* 0x000f280000100800 */
        /* <DEDUP_REMOVED lines=10> */
[----:B------:R-:W4:Y:S01]  /*73e0*/  LDL R3, [R1+0xd4] ;  /* 0x0000d40001037983 */ /* 0x000f220000100800 */
[----:B------:R-:W-:Y:S01]  /*73f0*/  FMUL.FTZ R9, R9, R100 ;  /* 0x0000006409097220 */ /* 0x000fe20000410000 */
[----:B------:R-:W-:-:S03]  /*7400*/  FMUL.FTZ R10, R10, R101 ;  /* 0x000000650a0a7220 */ /* 0x000fc60000410000 */
[----:B--2---:R-:W-:Y:S02]  /*7410*/  FFMA.FTZ R9, R221, R96, R9 ;  /* 0x00000060dd097223 */ /* 0x004fe40000010009 */
[----:B------:R-:W2:Y:S01]  /*7420*/  LDL R221, [R1+0x114] ;  /* 0x0001140001dd7983 */ /* 0x000ea20000100800 */
[----:B---3--:R-:W-:-:S03]  /*7430*/  FFMA.FTZ R10, R220, R97, R10 ;  /* 0x00000061dc0a7223 */ /* 0x008fc6000001000a */
[----:B------:R-:W3:Y:S01]  /*7440*/  LDL R220, [R1+0x100] ;  /* 0x0001000001dc7983 */ /* 0x000ee20000100800 */
[----:B----4-:R-:W-:-:S03]  /*7450*/  FFMA.FTZ R9, R11, R12, R9 ;  /* 0x0000000c0b097223 */ /* 0x010fc60000010009 */
[----:B------:R-:W4:Y:S01]  /*7460*/  LDL R11, [R1+0xf0] ;  /* 0x0000f000010b7983 */ /* 0x000f220000100800 */
[----:B------:R-:W-:-:S03]  /*7470*/  FFMA.FTZ R10, R8, R13, R10 ;  /* 0x0000000d080a7223 */ /* 0x000fc6000001000a */
[----:B------:R-:W4:Y:S01]  /*7480*/  LDL R8, [R1+0xf4] ;  /* 0x0000f40001087983 */ /* 0x000f220000100800 */
[----:B------:R-:W-:-:S03]  /*7490*/  FFMA.FTZ R9, R20, R104, R9 ;  /* 0x0000006814097223 */ /* 0x000fc60000010009 */
[----:B------:R0:W5:Y:S01]  /*74a0*/  LDL.LU R20, [R1+0x1d0] ;  /* 0x0001d00001147983 */ /* 0x0001620000300800 */
[----:B------:R-:W-:-:S03]  /*74b0*/  FFMA.FTZ R10, R19, R105, R10 ;  /* 0x00000069130a7223 */ /* 0x000fc6000001000a */
[----:B------:R0:W5:Y:S01]  /*74c0*/  LDL.LU R19, [R1+0x1cc] ;  /* 0x0001cc0001137983 */ /* 0x0001620000300800 */
[----:B------:R-:W-:-:S03]  /*74d0*/  FFMA.FTZ R9, R18, R108, R9 ;  /* 0x0000006c12097223 */ /* 0x000fc60000010009 */
[----:B------:R0:W5:Y:S01]  /*74e0*/  LDL.LU R18, [R1+0x1c8] ;  /* 0x0001c80001127983 */ /* 0x0001620000300800 */
[----:B------:R-:W-:-:S03]  /*74f0*/  FFMA.FTZ R10, R17, R109, R10 ;  /* 0x0000006d110a7223 */ /* 0x000fc6000001000a */
[----:B------:R0:W5:Y:S01]  /*7500*/  LDL.LU R17, [R1+0x1c4] ;  /* 0x0001c40001117983 */ /* 0x0001620000300800 */
        /* <DEDUP_REMOVED lines=12> */
[----:B---3--:R-:W-:Y:S01]  /*75d0*/  FFMA.FTZ R9, R220, R124, R9 ;  /* 0x0000007cdc097223 */ /* 0x008fe20000010009 */
[----:B------:R-:W-:Y:S02]  /*75e0*/  FFMA.FTZ R10, R16, R125, R10 ;  /* 0x0000007d100a7223 */ /* 0x000fe4000001000a */
[----:B------:R-:W3:Y:S01]  /*75f0*/  LDL R220, [R1+0x74] ;  /* 0x0000740001dc7983 */ /* 0x000ee20000100800 */
[----:B----4-:R-:W-:-:S03]  /*7600*/  FFMA.FTZ R9, R11, R128, R9 ;  /* 0x000000800b097223 */ /* 0x010fc60000010009 */
[----:B------:R-:W4:Y:S01]  /*7610*/  LDL R16, [R1+0xb0] ;  /* 0x0000b00001107983 */ /* 0x000f220000100800 */
[----:B------:R-:W-:Y:S01]  /*7620*/  FFMA.FTZ R10, R8, R129, R10 ;  /* 0x00000081080a7223 */ /* 0x000fe2000001000a */
[----:B------:R-:W-:Y:S02]  /*7630*/  FFMA.FTZ R9, R7, R132, R9 ;  /* 0x0000008407097223 */ /* 0x000fe40000010009 */
[----:B------:R-:W2:Y:S01]  /*7640*/  LDL R11, [R1+0x60] ;  /* 0x00006000010b7983 */ /* 0x000ea20000100800 */
[----:B------:R-:W-:-:S03]  /*7650*/  FFMA.FTZ R10, R6, R133, R10 ;  /* 0x00000085060a7223 */ /* 0x000fc6000001000a */
[----:B------:R-:W3:Y:S01]  /*7660*/  LDL R6, [R1+0xb4] ;  /* 0x0000b40001067983 */ /* 0x000ee20000100800 */
[----:B------:R-:W-:-:S03]  /*7670*/  FFMA.FTZ R9, R4, R136, R9 ;  /* 0x0000008804097223 */ /* 0x000fc60000010009 */
[----:B------:R-:W2:Y:S01]  /*7680*/  LDL R4, [R1+0xa4] ;  /* 0x0000a40001047983 */ /* 0x000ea20000100800 */
[----:B------:R-:W-:-:S03]  /*7690*/  FFMA.FTZ R10, R3, R137, R10 ;  /* 0x00000089030a7223 */ /* 0x000fc6000001000a */
[----:B------:R-:W2:Y:S04]  /*76a0*/  LDL R3, [R1+0x94] ;  /* 0x0000940001037983 */ /* 0x000ea80000100800 */
[----:B------:R-:W2:Y:S04]  /*76b0*/  LDL R8, [R1+0x190] ;  /* 0x0001900001087983 */ /* 0x000ea80000100800 */
[----:B------:R-:W2:Y:S01]  /*76c0*/  LDL R7, [R1+0x194] ;  /* 0x0001940001077983 */ /* 0x000ea20000100800 */
[----:B------:R-:W-:-:S03]  /*76d0*/  FFMA.FTZ R9, R2, R140, R9 ;  /* 0x0000008c02097223 */ /* 0x000fc60000010009 */
[----:B------:R-:W2:Y:S01]  /*76e0*/  LDL R2, [R1+0x84] ;  /* 0x0000840001027983 */ /* 0x000ea20000100800 */
[----:B------:R-:W-:-:S03]  /*76f0*/  FFMA.FTZ R10, R0, R141, R10 ;  /* 0x0000008d000a7223 */ /* 0x000fc6000001000a */
[----:B------:R-:W2:Y:S01]  /*7700*/  LDL R0, [R1+0x64] ;  /* 0x0000640001007983 */ /* 0x000ea20000100800 */
[----:B----4-:R-:W-:-:S03]  /*7710*/  FFMA.FTZ R9, R16, R144, R9 ;  /* 0x0000009010097223 */ /* 0x010fc60000010009 */
[----:B------:R0:W5:Y:S01]  /*7720*/  LDL.LU R16, [R1+0x1c0] ;  /* 0x0001c00001107983 */ /* 0x0001620000300800 */
[----:B---3--:R-:W-:-:S03]  /*7730*/  FFMA.FTZ R10, R6, R145, R10 ;  /* 0x00000091060a7223 */ /* 0x008fc6000001000a */
[----:B------:R-:W3:Y:S01]  /*7740*/  LDL R6, [R1+0x178] ;  /* 0x0001780001067983 */ /* 0x000ee20000100800 */
[----:B--2---:R-:W-:-:S03]  /*7750*/  FFMA.FTZ R10, R4, R149, R10 ;  /* 0x00000095040a7223 */ /* 0x004fc6000001000a */
[----:B------:R-:W2:Y:S01]  /*7760*/  LDL R4, [R1+0x188] ;  /* 0x0001880001047983 */ /* 0x000ea20000100800 */
[----:B------:R-:W-:-:S03]  /*7770*/  FFMA.FTZ R10, R3, R153, R10 ;  /* 0x00000099030a7223 */ /* 0x000fc6000001000a */
[----:B------:R-:W4:Y:S01]  /*7780*/  LDL R3, [R1+0x168] ;  /* 0x0001680001037983 */ /* 0x000f220000100800 */
[----:B------:R-:W-:-:S03]  /*7790*/  FFMA.FTZ R10, R2, R157, R10 ;  /* 0x0000009d020a7223 */ /* 0x000fc6000001000a */
        /* <DEDUP_REMOVED lines=16> */
[----:B---3--:R-:W-:Y:S01]  /*78a0*/  FMUL.FTZ R8, R6, R102 ;  /* 0x0000006606087220 */ /* 0x008fe20000410000 */
[----:B------:R-:W-:Y:S01]  /*78b0*/  FFMA.FTZ R10, R7, R169, R10 ;  /* 0x000000a9070a7223 */ /* 0x000fe2000001000a */
[----:B------:R-:W-:Y:S01]  /*78c0*/  FFMA.FTZ R9, R172, UR57, R9 ;  /* 0x00000039ac097c23 */ /* 0x000fe20008010009 */
[----:B------:R-:W3:Y:S01]  /*78d0*/  LDL R6, [R1+0xd8] ;  /* 0x0000d80001067983 */ /* 0x000ee20000100800 */
[----:B--2---:R-:W-:-:S03]  /*78e0*/  FFMA.FTZ R8, R4, R98, R8 ;  /* 0x0000006204087223 */ /* 0x004fc60000010008 */
[----:B------:R-:W2:Y:S01]  /*78f0*/  LDL R4, [R1+0x138] ;  /* 0x0001380001047983 */ /* 0x000ea20000100800 */
[----:B----4-:R-:W-:-:S03]  /*7900*/  FFMA.FTZ R8, R3, R14, R8 ;  /* 0x0000000e03087223 */ /* 0x010fc60000010008 */
[----:B------:R-:W4:Y:S04]  /*7910*/  LDL R3, [R1+0x128] ;  /* 0x0001280001037983 */ /* 0x000f280000100800 */
[----:B------:R-:W3:Y:S01]  /*7920*/  LDL R7, [R1+0x14c] ;  /* 0x00014c0001077983 */ /* 0x000ee20000100800 */
[----:B------:R-:W-:-:S03]  /*7930*/  FFMA.FTZ R8, R2, R106, R8 ;  /* 0x0000006a02087223 */ /* 0x000fc60000010008 */
[----:B------:R-:W3:Y:S01]  /*7940*/  LDL R2, [R1+0x17c] ;  /* 0x00017c0001027983 */ /* 0x000ee20000100800 */
[----:B------:R-:W-:-:S03]  /*7950*/  FFMA.FTZ R8, R0, R110, R8 ;  /* 0x0000006e00087223 */ /* 0x000fc60000010008 */
[----:B------:R-:W3:Y:S01]  /*7960*/  LDL R0, [R1+0x118] ;  /* 0x0001180001007983 */ /* 0x000ee20000100800 */
        /* <DEDUP_REMOVED lines=24> */
[----:B--2---:R-:W-:Y:S02]  /*7af0*/  FFMA.FTZ R8, R4, R114, R8 ;  /* 0x0000007204087223 */ /* 0x004fe40000010008 */
[----:B------:R-:W2:Y:S02]  /*7b00*/  LDL R4, [R1+0x13c] ;  /* 0x00013c0001047983 */ /* 0x000ea40000100800 */
[----:B----4-:R-:W-:Y:S02]  /*7b10*/  FFMA.FTZ R10, R3, R118, R8 ;  /* 0x00000076030a7223 */ /* 0x010fe40000010008 */
[----:B------:R-:W4:Y:S01]  /*7b20*/  LDL R3, [R1+0xc8] ;  /* 0x0000c80001037983 */ /* 0x000f220000100800 */
[----:B---3--:R-:W-:-:S03]  /*7b30*/  FMUL.FTZ R8, R2, R103 ;  /* 0x0000006702087220 */ /* 0x008fc60000410000 */
[----:B------:R-:W3:Y:S01]  /*7b40*/  LDL R2, [R1+0x12c] ;  /* 0x00012c0001027983 */ /* 0x000ee20000100800 */
[----:B------:R-:W-:-:S03]  /*7b50*/  FFMA.FTZ R10, R0, R122, R10 ;  /* 0x0000007a000a7223 */ /* 0x000fc6000001000a */
[----:B------:R-:W3:Y:S01]  /*7b60*/  LDL R0, [R1+0xb8] ;  /* 0x0000b80001007983 */ /* 0x000ee20000100800 */
[----:B------:R-:W-:Y:S01]  /*7b70*/  FFMA.FTZ R8, R248, R99, R8 ;  /* 0x00000063f8087223 */ /* 0x000fe20000010008 */
[----:B------:R-:W-:Y:S02]  /*7b80*/  FFMA.FTZ R10, R223, R126, R10 ;  /* 0x0000007edf0a7223 */ /* 0x000fe4000001000a */
[----:B------:R-:W3:Y:S01]  /*7b90*/  LDL R223, [R1+0x11c] ;  /* 0x00011c0001df7983 */ /* 0x000ee20000100800 */
[----:B------:R-:W-:-:S03]  /*7ba0*/  FFMA.FTZ R8, R222, R15, R8 ;  /* 0x0000000fde087223 */ /* 0x000fc60000010008 */
        /* <DEDUP_REMOVED lines=10> */
[----:B------:R-:W3:Y:S04]  /*7c50*/  LDL R248, [R1+0xbc] ;  /* 0x0000bc0001f87983 */ /* 0x000ee80000100800 */
[----:B------:R-:W3:Y:S01]  /*7c60*/  LDL R7, [R1+0x88] ;  /* 0x0000880001077983 */ /* 0x000ee20000100800 */
[----:B--2---:R-:W-:-:S03]  /*7c70*/  FFMA.FTZ R8, R4, R115, R8 ;  /* 0x0000007304087223 */ /* 0x004fc60000010008 */
[----:B------:R-:W2:Y:S01]  /*7c80*/  LDL R4, [R1+0x78] ;  /* 0x0000780001047983 */ /* 0x000ea20000100800 */
[----:B----4-:R-:W-:-:S03]  /*7c90*/  FFMA.FTZ R10, R3, R142, R10 ;  /* 0x0000008e030a7223 */ /* 0x010fc6000001000a */
[----:B------:R-:W4:Y:S01]  /*7ca0*/  LDL R3, [R1+0xdc] ;  /* 0x0000dc0001037983 */ /* 0x000f220000100800 */
[----:B---3--:R-:W-:-:S03]  /*7cb0*/  FFMA.FTZ R8, R2, R119, R8 ;  /* 0x0000007702087223 */ /* 0x008fc60000010008 */
        /* <DEDUP_REMOVED lines=13> */
[----:B------:R-:W-:Y:S01]  /*7d90*/  FFMA.FTZ R8, R6, R135, R8 ;  /* 0x0000008706087223 */ /* 0x000fe20000010008 */
[----:B------:R-:W-:Y:S01]  /*7da0*/  FFMA.FTZ R10, R7, R158, R10 ;  /* 0x0000009e070a7223 */ /* 0x000fe2000001000a */
[----:B------:R-:W-:Y:S01]  /*7db0*/  ISETP.NE.U32.AND P1, PT, RZ, UR30, PT ;  /* 0x0000001eff007c0c */ /* 0x000fe2000bf25070 */
[----:B------:R0:W5:Y:S01]  /*7dc0*/  LDL.LU R7, [R1+0x1bc] ;  /* 0x0001bc0001077983 */ /* 0x0001620000300800 */
[----:B------:R-:W-:Y:S02]  /*7dd0*/  ULDC UR30, c[0x0][0x2a0] ;  /* 0x0000a800001e7ab9 */ /* 0x000fe40000000800 */
[----:B------:R-:W-:Y:S01]  /*7de0*/  ISETP.NE.AND.EX P1, PT, RZ, UR31, PT, P1 ;  /* 0x0000001fff007c0c */ /* 0x000fe2000bf25310 */
[----:B------:R0:W5:Y:S01]  /*7df0*/  LDL.LU R6, [R1+0x1b8] ;  /* 0x0001b80001067983 */ /* 0x0001620000300800 */
[----:B----4-:R-:W-:Y:S01]  /*7e00*/  FFMA.FTZ R8, R3, R139, R8 ;  /* 0x0000008b03087223 */ /* 0x010fe20000010008 */
[----:B--2---:R-:W-:-:S02]  /*7e10*/  FFMA.FTZ R10, R4, R162, R10 ;  /* 0x000000a2040a7223 */ /* 0x004fc4000001000a */
[----:B------:R0:W5:Y:S04]  /*7e20*/  LDL.LU R4, [R1+0x1b4] ;  /* 0x0001b40001047983 */ /* 0x0001680000300800 */
[----:B------:R0:W5:Y:S01]  /*7e30*/  LDL.LU R3, [R1+0x1b0] ;  /* 0x0001b00001037983 */ /* 0x0001620000300800 */
[----:B---3--:R-:W-:-:S04]  /*7e40*/  FFMA.FTZ R8, R0, R143, R8 ;  /* 0x0000008f00087223 */ /* 0x008fc80000010008 */
[----:B------:R-:W-:-:S04]  /*7e50*/  FFMA.FTZ R8, R248, R147, R8 ;  /* 0x00000093f8087223 */ /* 0x000fc80000010008 */
[----:B------:R-:W-:-:S04]  /*7e60*/  FFMA.FTZ R8, R223, R151, R8 ;  /* 0x00000097df087223 */ /* 0x000fc80000010008 */
[----:B------:R-:W-:-:S04]  /*7e70*/  FFMA.FTZ R8, R222, R155, R8 ;  /* 0x0000009bde087223 */ /* 0x000fc80000010008 */
[----:B------:R-:W-:Y:S01]  /*7e80*/  FFMA.FTZ R8, R221, R159, R8 ;  /* 0x0000009fdd087223 */ /* 0x000fe20000010008 */
[----:B------:R-:W-:Y:S02]  /*7e90*/  FFMA.FTZ R10, R2, R166, R10 ;  /* 0x000000a6020a7223 */ /* 0x000fe4000001000a */
[----:B------:R0:W5:Y:S01]  /*7ea0*/  LDL.LU R2, [R1+0x1ac] ;  /* 0x0001ac0001027983 */ /* 0x0001620000300800 */
[----:B------:R-:W-:Y:S01]  /*7eb0*/  FFMA.FTZ R8, R220, R163, R8 ;  /* 0x000000a3dc087223 */ /* 0x000fe20000010008 */
[----:B------:R-:W-:Y:S02]  /*7ec0*/  FFMA.FTZ R10, R170, UR59, R10 ;  /* 0x0000003baa0a7c23 */ /* 0x000fe4000801000a */
[----:B------:R0:W5:Y:S01]  /*7ed0*/  LDL.LU R0, [R1+0x1a8] ;  /* 0x0001a80001007983 */ /* 0x0001620000300800 */
[----:B------:R-:W-:Y:S01]  /*7ee0*/  FFMA.FTZ R8, R11, R167, R8 ;  /* 0x000000a70b087223 */ /* 0x000fe20000010008 */
[----:B------:R-:W-:Y:S01]  /*7ef0*/  FFMA.FTZ R10, R174, UR55, R10 ;  /* 0x00000037ae0a7c23 */ /* 0x000fe2000801000a */
[----:B------:R-:W1:Y:S01]  /*7f00*/  @P1 LDC R11, c[0x0][0x2d0] ;  /* 0x0000b400ff0b1b82 */ /* 0x000e620000000800 */
[----:B------:R-:W1:Y:S01]  /*7f10*/  S2R R220, SR_CTAID.X ;  /* 0x0000000000dc7919 */ /* 0x000e620000002500 */
[----:B------:R-:W-:Y:S01]  /*7f20*/  FFMA.FTZ R8, R171, UR58, R8 ;  /* 0x0000003aab087c23 */ /* 0x000fe20008010008 */
[----:B------:R-:W-:Y:S01]  /*7f30*/  FFMA.FTZ R10, R178, UR51, R10 ;  /* 0x00000033b20a7c23 */ /* 0x000fe2000801000a */
[----:B------:R-:W2:Y:S02]  /*7f40*/  LDL R222, [R1+0x1a4] ;  /* 0x0001a40001de7983 */ /* 0x000ea40000100800 */
[----:B------:R-:W-:Y:S01]  /*7f50*/  FFMA.FTZ R8, R175, UR54, R8 ;  /* 0x00000036af087c23 */ /* 0x000fe20008010008 */
[----:B------:R-:W-:Y:S01]  /*7f60*/  FFMA.FTZ R10, R182, UR47, R10 ;  /* 0x0000002fb60a7c23 */ /* 0x000fe2000801000a */
[----:B------:R-:W3:Y:S02]  /*7f70*/  LDL R221, [R1+0x1a0] ;  /* 0x0001a00001dd7983 */ /* 0x000ee40000100800 */
        /* <DEDUP_REMOVED lines=19> */
[----:B------:R-:W-:-:S03]  /*80b0*/  FADD.FTZ R10, R10, R9 ;  /* 0x000000090a0a7221 */ /* 0x000fc60000010000 */
[----:B------:R-:W-:-:S04]  /*80c0*/  FFMA.FTZ R8, R219, UR8, R8 ;  /* 0x00000008db087c23 */ /* 0x000fc80008010008 */
[----:B------:R-:W-:Y:S01]  /*80d0*/  FADD.FTZ R10, R8, R10 ;  /* 0x0000000a080a7221 */ /* 0x000fe20000010000 */
[----:B-1----:R-:W-:-:S05]  /*80e0*/  @P1 IMAD R8, R220, R11, UR37 ;  /* 0x00000025dc081e24 */ /* 0x002fca000f8e020b */
[----:B------:R-:W-:-:S05]  /*80f0*/  @P1 IADD3 R8, R8, -0x1, RZ ;  /* 0xffffffff08081810 */ /* 0x000fca0007ffe0ff */
[----:B------:R-:W-:Y:S02]  /*8100*/  @P1 IMAD R11, R8, R11, R5 ;  /* 0x0000000b080b1224 */ /* 0x000fe400078e0205 */
[----:B------:R-:W1:Y:S02]  /*8110*/  @P1 LDC.64 R8, c[0x0][0x2c8] ;  /* 0x0000b200ff081b82 */ /* 0x000e640000000a00 */
[----:B-1----:R-:W-:-:S06]  /*8120*/  @P1 IMAD.WIDE R8, R11, 0x4, R8 ;  /* 0x000000040b081825 */ /* 0x002fcc00078e0208 */
[----:B------:R-:W4:Y:S01]  /*8130*/  @P1 LDG.E R8, desc[UR60][R8.64] ;  /* 0x0000003c08081981 */ /* 0x000f22000c1e1900 */
[----:B------:R-:W-:Y:S01]  /*8140*/  FMUL.FTZ R10, R10, UR30 ;  /* 0x0000001e0a0a7c20 */ /* 0x000fe20008410000 */
[----:B------:R-:W-:-:S03]  /*8150*/  IMAD.U32 R11, RZ, RZ, UR37 ;  /* 0x00000025ff0b7e24 */ /* 0x000fc6000f8e00ff */
[----:B----4-:R-:W-:Y:S02]  /*8160*/  @P1 FADD.FTZ R10, R10, R8 ;  /* 0x000000080a0a1221 */ /* 0x010fe40000010000 */
[----:B------:R-:W1:Y:S02]  /*8170*/  LDC.64 R8, c[0x0][0x2d8] ;  /* 0x0000b600ff087b82 */ /* 0x000e640000000a00 */
[----:B-1----:R-:W-:-:S04]  /*8180*/  ISETP.NE.U32.AND P1, PT, R8, RZ, PT ;  /* 0x000000ff0800720c */ /* 0x002fc80003f25070 */
[----:B------:R-:W-:-:S13]  /*8190*/  ISETP.NE.AND.EX P1, PT, R9, RZ, PT, P1 ;  /* 0x000000ff0900720c */ /* 0x000fda0003f25310 */
[C---:B--2---:R-:W-:Y:S02]  /*81a0*/  @P1 ISETP.GE.AND P3, PT, R5.reuse, R222, PT ;  /* 0x000000de0500120c */ /* 0x044fe40003f66270 */
[----:B------:R-:W-:Y:S02]  /*81b0*/  @P1 IADD3 R11, R5, 0x1, -R11 ;  /* 0x00000001050b1810 */ /* 0x000fe40007ffe80b */
[----:B---3--:R-:W-:-:S04]  /*81c0*/  @P1 SEL R8, R221, RZ, !P3 ;  /* 0x000000ffdd081207 */ /* 0x008fc80005800000 */
[----:B------:R-:W-:Y:S02]  /*81d0*/  @P1 IADD3 R11, R8, R11, RZ ;  /* 0x0000000b080b1210 */ /* 0x000fe40007ffe0ff */
[----:B------:R-:W1:Y:S02]  /*81e0*/  @P1 LDC.64 R8, c[0x0][0x2d8] ;  /* 0x0000b600ff081b82 */ /* 0x000e640000000a00 */
[----:B-1----:R-:W-:-:S06]  /*81f0*/  @P1 IMAD.WIDE R8, R220, 0x4, R8 ;  /* 0x00000004dc081825 */ /* 0x002fcc00078e0208 */
[----:B------:R-:W2:Y:S01]  /*8200*/  @P1 LDG.E R8, desc[UR60][R8.64] ;  /* 0x0000003c08081981 */ /* 0x000ea2000c1e1900 */
[----:B------:R-:W-:-:S05]  /*8210*/  @P1 I2FP.F32.S32 R11, R11 ;  /* 0x0000000b000b1245 */ /* 0x000fca0000201400 */
[----:B--2---:R-:W-:Y:S01]  /*8220*/  @P1 FFMA.FTZ R10, R11, R8, R10 ;  /* 0x000000080b0a1223 */ /* 0x004fe2000001000a */
[----:B------:R-:W-:-:S05]  /*8230*/  VIADD R8, R5, -UR29 ;  /* 0x8000001d05087c36 */ /* 0x000fca0008000000 */
[----:B------:R-:W-:-:S05]  /*8240*/  LEA R8, R8, R252, 0x2 ;  /* 0x000000fc08087211 */ /* 0x000fca00078e10ff */
[----:B------:R0:W-:Y:S01]  /*8250*/  STS [R8], R10 ;  /* 0x0000000a08007388 */ /* 0x0001e20000000800 */
[----:B------:R-:W-:-:S07]  /*8260*/  @!P0 FMNMX.FTZ R249, R249, R10, !PT ;  /* 0x0000000af9f98209 */ /* 0x000fce0007810000 */
.L_x_1476:
[----:B------:R-:W-:Y:S05]  /*8270*/  BSYNC B1 ;  /* 0x0000000000017941 */ /* 0x000fea0003800000 */
.L_x_1475:
[----:B-----5:R-:W-:-:S05]  /*8280*/  VIADD R5, R5, 0x100 ;  /* 0x0000010005057836 */ /* 0x020fca0000000000 */
[----:B------:R-:W-:-:S13]  /*8290*/  ISETP.GE.AND P0, PT, R5, UR5, PT ;  /* 0x0000000505007c0c */ /* 0x000fda000bf06270 */
[----:B------:R-:W-:Y:S05]  /*82a0*/  @!P0 BRA `(.L_x_1477) ;  /* 0xffffffa800c08947 */ /* 0x000fea000383ffff */
.L_x_1410:
[----:B------:R-:W-:Y:S05]  /*82b0*/  BSYNC B0 ;  /* 0x0000000000007941 */ /* 0x000fea0003800000 */
.L_x_1409:
[----:B------:R-:W5:Y:S01]  /*82c0*/  SHFL.BFLY PT, R4, R249, 0x10, 0x1f ;  /* 0x0e001f00f9047f89 */ /* 0x000f6200000e0000 */
[----:B------:R-:W-:Y:S01]  /*82d0*/  BSSY B0, `(.L_x_1478) ;  /* 0x000009d000007945 */ /* 0x000fe20003800000 */
[----:B------:R-:W-:Y:S01]  /*82e0*/  IMAD.MOV.U32 R11, RZ, RZ, RZ ;  /* 0x000000ffff0b7224 */ /* 0x000fe200078e00ff */
[----:B------:R-:W0:Y:S01]  /*82f0*/  S2R R3, SR_TID.X ;  /* 0x0000000000037919 */ /* 0x000e220000002100 */
[----:B-----5:R-:W-:-:S05]  /*8300*/  FMNMX.FTZ R4, R4, R249, !PT ;  /* 0x000000f904047209 */ /* 0x020fca0007810000 */
[----:B------:R-:W5:Y:S01]  /*8310*/  SHFL.BFLY PT, R5, R4, 0x8, 0x1f ;  /* 0x0d001f0004057f89 */ /* 0x000f6200000e0000 */
[----:B0-----:R-:W-:-:S04]  /*8320*/  SHF.R.S32.HI R8, RZ, 0x1f, R3 ;  /* 0x0000001fff087819 */ /* 0x001fc80000011403 */
[----:B------:R-:W-:-:S04]  /*8330*/  LEA.HI R8, R8, R3, RZ, 0x5 ;  /* 0x0000000308087211 */ /* 0x000fc800078f28ff */
[----:B--2---:R-:W-:-:S04]  /*8340*/  LOP3.LUT R10, R8, 0xffffffe0, RZ, 0xc0, !PT ;  /* 0xffffffe0080a7812 */ /* 0x004fc800078ec0ff */
[----:B------:R-:W-:-:S04]  /*8350*/  IADD3 R10, -R10, R3, RZ ;  /* 0x000000030a0a7210 */ /* 0x000fc80007ffe1ff */
[----:B------:R-:W-:Y:S02]  /*8360*/  ISETP.NE.AND P0, PT, R10, RZ, PT ;  /* 0x000000ff0a00720c */ /* 0x000fe40003f05270 */
[----:B-----5:R-:W-:Y:S02]  /*8370*/  FMNMX.FTZ R5, R4, R5, !PT ;  /* 0x0000000504057209 */ /* 0x020fe40007810000 */
[----:B------:R-:W-:-:S03]  /*8380*/  ISETP.GT.AND P1, PT, R10, 0x7, PT ;  /* 0x000000070a00780c */ /* 0x000fc60003f24270 */
[----:B------:R-:W0:Y:S06]  /*8390*/  SHFL.BFLY PT, R6, R5, 0x4, 0x1f ;  /* 0x0c801f0005067f89 */ /* 0x000e2c00000e0000 */
[----:B---3--:R-:W2:Y:S04]  /*83a0*/  @!P0 S2R R12, SR_CgaCtaId ;  /* 0x00000000000c8919 */ /* 0x008ea80000008800 */
[----:B------:R-:W3:Y:S01]  /*83b0*/  @!P1 S2R R14, SR_CgaCtaId ;  /* 0x00000000000e9919 */ /* 0x000ee20000008800 */
[----:B------:R-:W-:-:S02]  /*83c0*/  @!P1 MOV R9, 0x400 ;  /* 0x0000040000099802 */ /* 0x000fc40000000f00 */
[----:B0-----:R-:W-:Y:S02]  /*83d0*/  FMNMX.FTZ R6, R5, R6, !PT ;  /* 0x0000000605067209 */ /* 0x001fe40007810000 */
[----:B------:R-:W-:-:S03]  /*83e0*/  @!P0 MOV R5, 0x400 ;  /* 0x0000040000058802 */ /* 0x000fc60000000f00 */
[----:B------:R-:W0:Y:S01]  /*83f0*/  SHFL.BFLY PT, R7, R6, 0x2, 0x1f ;  /* 0x0c401f0006077f89 */ /* 0x000e2200000e0000 */
[----:B--2---:R-:W-:Y:S02]  /*8400*/  @!P0 LEA R12, R12, R5, 0x18 ;  /* 0x000000050c0c8211 */ /* 0x004fe400078ec0ff */
[----:B------:R-:W-:Y:S02]  /*8410*/  @!P0 SHF.R.S32.HI R5, RZ, 0x5, R8 ;  /* 0x00000005ff058819 */ /* 0x000fe40000011408 */
[----:B---3--:R-:W-:-:S03]  /*8420*/  @!P1 LEA R9, R14, R9, 0x18 ;  /* 0x000000090e099211 */ /* 0x008fc600078ec0ff */
[----:B------:R-:W-:Y:S01]  /*8430*/  @!P0 IMAD R5, R5, 0x4, R12 ;  /* 0x0000000405058824 */ /* 0x000fe200078e020c */
[----:B0-----:R-:W-:Y:S01]  /*8440*/  FMNMX.FTZ R7, R6, R7, !PT ;  /* 0x0000000706077209 */ /* 0x001fe20007810000 */
[----:B------:R-:W-:-:S04]  /*8450*/  @!P1 IMAD R6, R10, 0x4, R9 ;  /* 0x000000040a069824 */ /* 0x000fc800078e0209 */
[----:B------:R-:W0:Y:S02]  /*8460*/  SHFL.BFLY PT, R4, R7, 0x1, 0x1f ;  /* 0x0c201f0007047f89 */ /* 0x000e2400000e0000 */
        /* <DEDUP_REMOVED lines=22> */
[----:B----4-:R-:W3:Y:S01]  /*85d0*/  S2R R220, SR_CTAID.Y ;  /* 0x0000000000dc7919 */ /* 0x010ee20000002600 */
        /* <DEDUP_REMOVED lines=11> */
.L_x_1485:
[----:B------:R-:W-:Y:S04]  /*8690*/  BSSY B2, `(.L_x_1482) ;  /* 0x000000b000027945 */ /* 0x000fe80003800000 */
[----:B0-----:R-:W-:Y:S05]  /*86a0*/  @!P0 BRA `(.L_x_1483) ;  /* 0x0000000000148947 */ /* 0x001fea0003800000 */
[----:B------:R-:W-:-:S06]  /*86b0*/  MOV R4, R13 ;  /* 0x0000000d00047202 */ /* 0x000fcc0000000f00 */
[----:B------:R-:W3:Y:S01]  /*86c0*/  LDG.E.U8 R4, desc[UR60][R4.64] ;  /* 0x0000003c04047981 */ /* 0x000ee2000c1e1100 */
[----:B------:R-:W-:Y:S01]  /*86d0*/  IMAD.MOV.U32 R12, RZ, RZ, RZ ;  /* 0x000000ffff0c7224 */ /* 0x000fe200078e00ff */
[----:B---3--:R-:W-:-:S13]  /*86e0*/  ISETP.NE.AND P3, PT, R4, RZ, PT ;  /* 0x000000ff0400720c */ /* 0x008fda0003f65270 */
[----:B------:R-:W-:Y:S05]  /*86f0*/  @P3 BRA `(.L_x_1484) ;  /* 0x0000000000103947 */ /* 0x000fea0003800000 */
.L_x_1483:
[----:B------:R-:W2:Y:S02]  /*8700*/  LDS R4, [R9] ;  /* 0x0000000009047984 */ /* 0x000ea40000000800 */
[----:B--2---:R-:W-:-:S04]  /*8710*/  FADD.FTZ R4, -R15, R4 ;  /* 0x000000040f047221 */ /* 0x004fc80000010100 */
[----:B------:R-:W-:-:S04]  /*8720*/  FMUL.FTZ R4, R4, 1.4426950216293334961 ;  /* 0x3fb8aa3b04047820 */ /* 0x000fc80000410000 */
[----:B------:R0:W3:Y:S03]  /*8730*/  MUFU.EX2 R12, R4 ;  /* 0x00000004000c7308 */ /* 0x0000e60000000800 */
.L_x_1484:
[----:B------:R-:W-:Y:S05]  /*8740*/  BSYNC B2 ;  /* 0x0000000000027941 */ /* 0x000fea0003800000 */
.L_x_1482:
[----:B------:R-:W-:Y:S01]  /*8750*/  IADD3 R0, R0, -0x1, RZ ;  /* 0xffffffff00007810 */ /* 0x000fe20007ffe0ff */
[----:B---3--:R3:W-:Y:S01]  /*8760*/  STS [R9], R12 ;  /* 0x0000000c09007388 */ /* 0x0087e20000000800 */
[----:B------:R-:W-:Y:S01]  /*8770*/  IADD3 R13, P4, R13, 0x100, RZ ;  /* 0x000001000d0d7810 */ /* 0x000fe20007f9e0ff */
[----:B------:R-:W-:Y:S01]  /*8780*/  FADD.FTZ R11, R12, R11 ;  /* 0x0000000b0c0b7221 */ /* 0x000fe20000010000 */
[----:B------:R-:W-:Y:S01]  /*8790*/  ISETP.NE.AND P3, PT, R0, RZ, PT ;  /* 0x000000ff0000720c */ /* 0x000fe20003f65270 */
[----:B------:R-:W-:Y:S02]  /*87a0*/  VIADD R7, R7, 0x100 ;  /* 0x0000010007077836 */ /* 0x000fe40000000000 */
[----:B------:R-:W-:Y:S01]  /*87b0*/  IMAD.X R5, RZ, RZ, R5, P4 ;  /* 0x000000ffff057224 */ /* 0x000fe200020e0605 */
[----:B---3--:R-:W-:-:S09]  /*87c0*/  IADD3 R9, R9, 0x400, RZ ;  /* 0x0000040009097810 */ /* 0x008fd20007ffe0ff */
[----:B------:R-:W-:Y:S05]  /*87d0*/  @P3 BRA `(.L_x_1485) ;  /* 0xfffffffc00ac3947 */ /* 0x000fea000383ffff */
.L_x_1481:
[----:B------:R-:W-:Y:S05]  /*87e0*/  BSYNC B1 ;  /* 0x0000000000017941 */ /* 0x000fea0003800000 */
.L_x_1480:
        /* <DEDUP_REMOVED lines=9> */
[----:B------:R-:W-:-:S03]  /*8880*/  ISETP.NE.AND.EX P0, PT, RZ, UR7, PT, P0 ;  /* 0x00000007ff007c0c */ /* 0x000fc6000bf05300 */
[----:B------:R-:W-:Y:S02]  /*8890*/  IMAD.IADD R0, R252, 0x1, R5 ;  /* 0x00000001fc007824 */ /* 0x000fe400078e0205 */
[----:B0-----:R-:W-:Y:S01]  /*88a0*/  IMAD R12, R4, UR4, RZ ;  /* 0x00000004040c7c24 */ /* 0x001fe2000f8e02ff */
[----:B------:R-:W-:-:S04]  /*88b0*/  SHF.R.S32.HI R4, RZ, 0x1f, R7 ;  /* 0x0000001fff047819 */ /* 0x000fc80000011407 */
[--C-:B------:R-:W-:Y:S02]  /*88c0*/  IADD3 R6, P3, P4, R7, UR6, R12.reuse ;  /* 0x0000000607067c10 */ /* 0x100fe4000fc7e00c */
[----:B------:R-:W-:-:S04]  /*88d0*/  SHF.R.S32.HI R9, RZ, 0x1f, R12 ;  /* 0x0000001fff097819 */ /* 0x000fc8000001140c */
[----:B------:R-:W-:-:S07]  /*88e0*/  IADD3.X R5, R4, UR7, R9, P3, P4 ;  /* 0x0000000704057c10 */ /* 0x000fce0009fe8409 */
.L_x_1498:
[----:B------:R-:W-:Y:S01]  /*88f0*/  BSSY B1, `(.L_x_1486) ;  /* 0x000000b000017945 */ /* 0x000fe20003800000 */
[----:B------:R-:W-:-:S03]  /*8900*/  MOV R4, R6 ;  /* 0x0000000600047202 */ /* 0x000fc60000000f00 */
[----:B------:R-:W-:Y:S05]  /*8910*/  @!P0 BRA `(.L_x_1487) ;  /* 0x0000000000108947 */ /* 0x000fea0003800000 */
[----:B------:R-:W3:Y:S02]  /*8920*/  LDG.E.U8 R6, desc[UR60][R4.64] ;  /* 0x0000003c04067981 */ /* 0x000ee4000c1e1100 */
[----:B---3--:R-:W-:-:S13]  /*8930*/  ISETP.NE.AND P3, PT, R6, RZ, PT ;  /* 0x000000ff0600720c */ /* 0x008fda0003f65270 */
[----:B------:R-:W-:Y:S01]  /*8940*/  @P3 IMAD.MOV.U32 R6, RZ, RZ, RZ ;  /* 0x000000ffff063224 */ /* 0x000fe200078e00ff */
[----:B------:R-:W-:Y:S06]  /*8950*/  @P3 BRA `(.L_x_1488) ;  /* 0x0000000000103947 */ /* 0x000fec0003800000 */
.L_x_1487:
[----:B------:R-:W2:Y:S02]  /*8960*/  LDS R6, [R0+-0x800] ;  /* 0xfff8000000067984 */ /* 0x000ea40000000800 */
[----:B--2---:R-:W-:-:S04]  /*8970*/  FADD.FTZ R6, -R15, R6 ;  /* 0x000000060f067221 */ /* 0x004fc80000010100 */
[----:B------:R-:W-:-:S06]  /*8980*/  FMUL.FTZ R6, R6, 1.4426950216293334961 ;  /* 0x3fb8aa3b06067820 */ /* 0x000fcc0000410000 */
[----:B------:R-:W0:Y:S02]  /*8990*/  MUFU.EX2 R6, R6 ;  /* 0x0000000600067308 */ /* 0x000e240000000800 */
.L_x_1488:
[----:B------:R-:W-:Y:S05]  /*89a0*/  BSYNC B1 ;  /* 0x0000000000017941 */ /* 0x000fea0003800000 */
.L_x_1486:
        /* <DEDUP_REMOVED lines=8> */
.L_x_1490:
[----:B0-----:R-:W2:Y:S02]  /*8a30*/  LDS R6, [R0+-0x400] ;  /* 0xfffc000000067984 */ /* 0x001ea40000000800 */
[----:B--2---:R-:W-:-:S04]  /*8a40*/  FADD.FTZ R6, -R15, R6 ;  /* 0x000000060f067221 */ /* 0x004fc80000010100 */
[----:B------:R-:W-:-:S04]  /*8a50*/  FMUL.FTZ R6, R6, 1.4426950216293334961 ;  /* 0x3fb8aa3b06067820 */ /* 0x000fc80000410000 */
[----:B------:R0:W3:Y:S03]  /*8a60*/  MUFU.EX2 R9, R6 ;  /* 0x0000000600097308 */ /* 0x0000e60000000800 */
.L_x_1491:
[----:B------:R-:W-:Y:S05]  /*8a70*/  BSYNC B1 ;  /* 0x0000000000017941 */ /* 0x000fea0003800000 */
.L_x_1489:
[----:B---3--:R3:W-:Y:S01]  /*8a80*/  STS [R0+-0x400], R9 ;  /* 0xfffc000900007388 */ /* 0x0087e20000000800 */
[----:B------:R-:W-:Y:S01]  /*8a90*/  BSSY B1, `(.L_x_1492) ;  /* 0x000000b000017945 */ /* 0x000fe20003800000 */
[----:B------:R-:W-:-:S03]  /*8aa0*/  FADD.FTZ R12, R12, R9 ;  /* 0x000000090c0c7221 */ /* 0x000fc60000010000 */
[----:B------:R-:W-:Y:S05]  /*8ab0*/  @!P0 BRA `(.L_x_1493) ;  /* 0x0000000000108947 */ /* 0x000fea0003800000 */
[----:B0-----:R-:W5:Y:S01]  /*8ac0*/  LDG.E.U8 R6, desc[UR60][R4.64+0x200] ;  /* 0x0002003c04067981 */ /* 0x001f62000c1e1100 */
[----:B---3--:R-:W-:Y:S01]  /*8ad0*/  IMAD.MOV.U32 R9, RZ, RZ, RZ ;  /* 0x000000ffff097224 */ /* 0x008fe200078e00ff */
[----:B-----5:R-:W-:-:S13]  /*8ae0*/  ISETP.NE.AND P3, PT, R6, RZ, PT ;  /* 0x000000ff0600720c */ /* 0x020fda0003f65270 */
[----:B------:R-:W-:Y:S05]  /*8af0*/  @P3 BRA `(.L_x_1494) ;  /* 0x0000000000103947 */ /* 0x000fea0003800000 */
.L_x_1493:
[----:B0-----:R-:W2:Y:S02]  /*8b00*/  LDS R6, [R0] ;  /* 0x0000000000067984 */ /* 0x001ea40000000800 */
[----:B--2---:R-:W-:-:S04]  /*8b10*/  FADD.FTZ R6, -R15, R6 ;  /* 0x000000060f067221 */ /* 0x004fc80000010100 */
[----:B------:R-:W-:-:S04]  /*8b20*/  FMUL.FTZ R6, R6, 1.4426950216293334961 ;  /* 0x3fb8aa3b06067820 */ /* 0x000fc80000410000 */
[----:B---3--:R0:W3:Y:S03]  /*8b30*/  MUFU.EX2 R9, R6 ;  /* 0x0000000600097308 */ /* 0x0080e60000000800 */
.L_x_1494:
[----:B------:R-:W-:Y:S05]  /*8b40*/  BSYNC B1 ;  /* 0x0000000000017941 */ /* 0x000fea0003800000 */
.L_x_1492:
[----:B---3--:R3:W-:Y:S01]  /*8b50*/  STS [R0], R9 ;  /* 0x0000000900007388 */ /* 0x0087e20000000800 */
[----:B------:R-:W-:Y:S01]  /*8b60*/  BSSY B1, `(.L_x_1495) ;  /* 0x000000b000017945 */ /* 0x000fe20003800000 */
[----:B------:R-:W-:-:S03]  /*8b70*/  FADD.FTZ R12, R12, R9 ;  /* 0x000000090c0c7221 */ /* 0x000fc60000010000 */
[----:B------:R-:W-:Y:S05]  /*8b80*/  @!P0 BRA `(.L_x_1496) ;  /* 0x0000000000108947 */ /* 0x000fea0003800000 */
[----:B0-----:R-:W5:Y:S02]  /*8b90*/  LDG.E.U8 R6, desc[UR60][R4.64+0x300] ;  /* 0x0003003c04067981 */ /* 0x001f64000c1e1100 */
[----:B-----5:R-:W-:-:S13]  /*8ba0*/  ISETP.NE.AND P3, PT, R6, RZ, PT ;  /* 0x000000ff0600720c */ /* 0x020fda0003f65270 */
[----:B---3--:R-:W-:Y:S01]  /*8bb0*/  @P3 MOV R9, RZ ;  /* 0x000000ff00093202 */ /* 0x008fe20000000f00 */
[----:B------:R-:W-:Y:S06]  /*8bc0*/  @P3 BRA `(.L_x_1497) ;  /* 0x0000000000103947 */ /* 0x000fec0003800000 */
.L_x_1496:
[----:B0-----:R-:W2:Y:S02]  /*8bd0*/  LDS R6, [R0+0x400] ;  /* 0x0004000000067984 */ /* 0x001ea40000000800 */
[----:B--2---:R-:W-:-:S04]  /*8be0*/  FADD.FTZ R6, -R15, R6 ;  /* 0x000000060f067221 */ /* 0x004fc80000010100 */
[----:B------:R-:W-:-:S04]  /*8bf0*/  FMUL.FTZ R6, R6, 1.4426950216293334961 ;  /* 0x3fb8aa3b06067820 */ /* 0x000fc80000410000 */
[----:B---3--:R0:W3:Y:S03]  /*8c00*/  MUFU.EX2 R9, R6 ;  /* 0x0000000600097308 */ /* 0x0080e60000000800 */
.L_x_1497:
[----:B------:R-:W-:Y:S05]  /*8c10*/  BSYNC B1 ;  /* 0x0000000000017941 */ /* 0x000fea0003800000 */
.L_x_1495:
[----:B------:R-:W-:Y:S01]  /*8c20*/  VIADD R7, R7, 0x400 ;  /* 0x0000040007077836 */ /* 0x000fe20000000000 */
[----:B0-----:R-:W-:Y:S01]  /*8c30*/  IADD3 R6, P4, R4, 0x400, RZ ;  /* 0x0000040004067810 */ /* 0x001fe20007f9e0ff */
[----:B---3--:R0:W-:Y:S01]  /*8c40*/  STS [R0+0x400], R9 ;  /* 0x0004000900007388 */ /* 0x0081e20000000800 */
[----:B------:R-:W-:Y:S02]  /*8c50*/  FADD.FTZ R11, R12, R9 ;  /* 0x000000090c0b7221 */ /* 0x000fe40000010000 */
[----:B------:R-:W-:Y:S02]  /*8c60*/  ISETP.GE.AND P3, PT, R7, UR37, PT ;  /* 0x0000002507007c0c */ /* 0x000fe4000bf66270 */
[----:B------:R-:W-:Y:S01]  /*8c70*/  IADD3.X R5, RZ, R5, RZ, P4, !PT ;  /* 0x00000005ff057210 */ /* 0x000fe200027fe4ff */
[----:B0-----:R-:W-:-:S10]  /*8c80*/  VIADD R0, R0, 0x1000 ;  /* 0x0000100000007836 */ /* 0x001fd40000000000 */
[----:B------:R-:W-:Y:S05]  /*8c90*/  @!P3 BRA `(.L_x_1498) ;  /* 0xfffffffc0014b947 */ /* 0x000fea000383ffff */
.L_x_1479:
[----:B------:R-:W-:Y:S05]  /*8ca0*/  BSYNC B0 ;  /* 0x0000000000007941 */ /* 0x000fea0003800000 */
.L_x_1478:
[----:B------:R-:W3:Y:S01]  /*8cb0*/  SHFL.BFLY PT, R0, R11, 0x10, 0x1f ;  /* 0x0e001f000b007f89 */ /* 0x000ee200000e0000 */
[----:B0-----:R-:W-:Y:S01]  /*8cc0*/  LOP3.LUT P0, R9, R3, 0x1f, RZ, 0xc0, !PT ;  /* 0x0000001f03097812 */ /* 0x001fe2000780c0ff */
[----:B------:R-:W-:-:S03]  /*8cd0*/  ULDC.U8 UR4, c[0x0][0x31c] ;  /* 0x0000c70000047ab9 */ /* 0x000fc60000000000 */
[----:B------:R-:W-:-:S09]  /*8ce0*/  ISETP.GT.U32.AND P3, PT, R9, 0x7, PT ;  /* 0x000000070900780c */ /* 0x000fd20003f64070 */
[----:B------:R-:W0:Y:S04]  /*8cf0*/  @!P0 S2R R12, SR_CgaCtaId ;  /* 0x00000000000c8919 */ /* 0x000e280000008800 */
[----:B------:R-:W5:Y:S01]  /*8d00*/  @!P3 S2R R14, SR_CgaCtaId ;  /* 0x00000000000eb919 */ /* 0x000f620000008800 */
        /* <DEDUP_REMOVED lines=12> */
[----:B-----5:R-:W-:-:S05]  /*8dd0*/  @!P3 LEA R14, R14, R11, 0x18 ;  /* 0x0000000b0e0eb211 */ /* 0x020fca00078ec0ff */
        /* <DEDUP_REMOVED lines=20> */
[----:B------:R-:W5:Y:S01]  /*8f20*/  LDC R0, c[0x0][0x318] ;  /* 0x0000c600ff007b82 */ /* 0x000f620000000800 */
[----:B------:R-:W-:Y:S01]  /*8f30*/  ULDC UR5, c[0x0][0x288] ;  /* 0x0000a20000057ab9 */ /* 0x000fe20000000800 */
[----:B------:R-:W3:Y:S06]  /*8f40*/  S2R R16, SR_CTAID.X ;  /* 0x0000000000107919 */ /* 0x000eec0000002500 */
[----:B------:R-:W5:Y:S08]  /*8f50*/  LDC R4, c[0x0][0x29c] ;  /* 0x0000a700ff047b82 */ /* 0x000f700000000800 */
[----:B------:R-:W1:Y:S01]  /*8f60*/  LDC R7, c[0x0][0x284] ;  /* 0x0000a100ff077b82 */ /* 0x000e620000000800 */
[----:B---3--:R-:W-:-:S04]  /*8f70*/  IMAD R5, R13, UR5, R16 ;  /* 0x000000050d057c24 */ /* 0x008fc8000f8e0210 */
[----:B-----5:R-:W-:-:S04]  /*8f80*/  IMAD R0, R5, R0, R4 ;  /* 0x0000000005007224 */ /* 0x020fc800078e0204 */
[----:B-1----:R-:W-:-:S05]  /*8f90*/  IMAD R4, R0, R7, RZ ;  /* 0x0000000700047224 */ /* 0x002fca00078e02ff */
[----:B------:R-:W-:-:S07]  /*8fa0*/  SHF.R.S32.HI R5, RZ, 0x1f, R4 ;  /* 0x0000001fff057819 */ /* 0x000fce0000011404 */
.L_x_1499:
        /* <DEDUP_REMOVED lines=14> */
[----:B0-----:R-:W-:Y:S02]  /*9090*/  LEA R12, P4, R13, UR6, 0x2 ;  /* 0x000000060d0c7c11 */ /* 0x001fe4000f8810ff */
[----:B------:R-:W-:-:S04]  /*90a0*/  LEA.HI.X.SX32 R6, R9, R5, 0x1, P3 ;  /* 0x0000000509067211 */ /* 0x000fc800018f0eff */
[----:B------:R-:W-:-:S07]  /*90b0*/  LEA.HI.X R13, R13, UR7, R6, 0x2, P4 ;  /* 0x000000070d0d7c11 */ /* 0x000fce000a0f1406 */
.L_x_1504:
[----:B---3--:R-:W2:Y:S01]  /*90c0*/  LDS R6, [R11] ;  /* 0x000000000b067984 */ /* 0x008ea20000000800 */
[----:B------:R-:W-:Y:S01]  /*90d0*/  @P0 MOV R7, R13 ;  /* 0x0000000d00070202 */ /* 0x000fe20000000f00 */
[----:B------:R-:W-:Y:S01]  /*90e0*/  VIADD R0, R0, 0xffffffff ;  /* 0xffffffff00007836 */ /* 0x000fe20000000000 */
[----:B------:R-:W-:-:S04]  /*90f0*/  IADD3 R9, R9, 0x100, RZ ;  /* 0x0000010009097810 */ /* 0x000fc80007ffe0ff */
[----:B------:R-:W-:Y:S01]  /*9100*/  ISETP.NE.AND P4, PT, R0, RZ, PT ;  /* 0x000000ff0000720c */ /* 0x000fe20003f85270 */
[----:B--2---:R-:W-:Y:S01]  /*9110*/  FMUL.FTZ R14, R6, R15 ;  /* 0x0000000f060e7220 */ /* 0x004fe20000410000 */
[----:B------:R-:W-:Y:S01]  /*9120*/  @P0 IMAD.MOV.U32 R6, RZ, RZ, R12 ;  /* 0x000000ffff060224 */ /* 0x000fe200078e000c */
[----:B------:R-:W-:-:S03]  /*9130*/  IADD3 R12, P3, R12, 0x400, RZ ;  /* 0x000004000c0c7810 */ /* 0x000fc60007f7e0ff */
[----:B------:R0:W-:Y:S02]  /*9140*/  STS [R11], R14 ;  /* 0x0000000e0b007388 */ /* 0x0001e40000000800 */
[----:B------:R-:W-:Y:S02]  /*9150*/  IMAD.X R13, RZ, RZ, R13, P3 ;  /* 0x000000ffff0d7224 */ /* 0x000fe400018e060d */
[----:B------:R3:W-:Y:S01]  /*9160*/  @P0 STG.E desc[UR60][R6.64], R14 ;  /* 0x0000000e06000986 */ /* 0x0007e2000c10193c */
[----:B0-----:R-:W-:Y:S02]  /*9170*/  IADD3 R11, R11, 0x400, RZ ;  /* 0x000004000b0b7810 */ /* 0x001fe40007ffe0ff */
[----:B------:R-:W-:Y:S05]  /*9180*/  @P4 BRA `(.L_x_1504) ;  /* 0xfffffffc00cc4947 */ /* 0x000fea000383ffff */
.L_x_1503:
[----:B------:R-:W-:Y:S05]  /*9190*/  BSYNC B1 ;  /* 0x0000000000017941 */ /* 0x000fea0003800000 */
.L_x_1502:
[----:B------:R-:W-:Y:S05]  /*91a0*/  @!P1 BRA `(.L_x_1501) ;  /* 0x0000000000889947 */ /* 0x000fea0003800000 */
[C---:B------:R-:W-:Y:S01]  /*91b0*/  IADD3 R13, P0, R9.reuse, R4, RZ ;  /* 0x00000004090d7210 */ /* 0x040fe20007f1e0ff */
[----:B---3--:R-:W-:Y:S01]  /*91c0*/  IMAD.U32 R7, RZ, RZ, UR29 ;  /* 0x0000001dff077e24 */ /* 0x008fe2000f8e00ff */
[C---:B------:R-:W-:Y:S01]  /*91d0*/  LEA R0, R9.reuse, 0x800, 0x2 ;  /* 0x0000080009007811 */ /* 0x040fe200078e10ff */
[----:B------:R-:W-:Y:S01]  /*91e0*/  ULDC.64 UR6, c[0x0][0x310] ;  /* 0x0000c40000067ab9 */ /* 0x000fe20000000a00 */
[----:B------:R-:W-:Y:S02]  /*91f0*/  LEA.HI.X.SX32 R4, R9, R5, 0x1, P0 ;  /* 0x0000000509047211 */ /* 0x000fe400000f0eff */
[----:B0-----:R-:W-:Y:S01]  /*9200*/  LEA R12, P0, R13, UR6, 0x2 ;  /* 0x000000060d0c7c11 */ /* 0x001fe2000f8010ff */
[----:B------:R-:W-:Y:S01]  /*9210*/  IMAD R5, R7, -0x4, R0 ;  /* 0xfffffffc07057824 */ /* 0x000fe200078e0200 */
[----:B------:R-:W-:Y:S02]  /*9220*/  ISETP.NE.AND P3, PT, RZ, UR4, PT ;  /* 0x00000004ff007c0c */ /* 0x000fe4000bf65270 */
[----:B------:R-:W-:-:S02]  /*9230*/  LEA.HI.X R13, R13, UR7, R4, 0x2, P0 ;  /* 0x000000070d0d7c11 */ /* 0x000fc400080f1404 */
[----:B------:R-:W-:-:S09]  /*9240*/  IADD3 R0, R252, R5, RZ ;  /* 0x00000005fc007210 */ /* 0x000fd20007ffe0ff */
.L_x_1505:
[----:B------:R-:W2:Y:S01]  /*9250*/  LDS R4, [R0+-0x800] ;  /* 0xfff8000000047984 */ /* 0x000ea20000000800 */
[----:B------:R-:W-:Y:S01]  /*9260*/  MOV R5, R13 ;  /* 0x0000000d00057202 */ /* 0x000fe20000000f00 */
[----:B------:R-:W-:Y:S02]  /*9270*/  VIADD R9, R9, 0x400 ;  /* 0x0000040009097836 */ /* 0x000fe40000000000 */
[----:B------:R-:W0:Y:S03]  /*9280*/  LDS R6, [R0+-0x400] ;  /* 0xfffc000000067984 */ /* 0x000e260000000800 */
[----:B------:R-:W-:Y:S01]  /*9290*/  ISETP.GE.AND P0, PT, R9, UR37, PT ;  /* 0x0000002509007c0c */ /* 0x000fe2000bf06270 */
[----:B------:R-:W3:Y:S04]  /*92a0*/  LDS R7, [R0] ;  /* 0x0000000000077984 */ /* 0x000ee80000000800 */
[----:B------:R-:W5:Y:S01]  /*92b0*/  LDS R11, [R0+0x400] ;  /* 0x00040000000b7984 */ /* 0x000f620000000800 */
[----:B--2---:R-:W-:Y:S01]  /*92c0*/  FMUL.FTZ R17, R4, R15 ;  /* 0x0000000f04117220 */ /* 0x004fe20000410000 */
[----:B------:R-:W-:-:S02]  /*92d0*/  IMAD.MOV.U32 R4, RZ, RZ, R12 ;  /* 0x000000ffff047224 */ /* 0x000fc400078e000c */
[-C--:B0-----:R-:W-:Y:S02]  /*92e0*/  FMUL.FTZ R19, R6, R15.reuse ;  /* 0x0000000f06137220 */ /* 0x081fe40000410000 */
[----:B------:R-:W-:Y:S01]  /*92f0*/  STS [R0+-0x800], R17 ;  /* 0xfff8001100007388 */ /* 0x000fe20000000800 */
[----:B------:R-:W-:Y:S01]  /*9300*/  IADD3 R12, P1, R4, 0x1000, RZ ;  /* 0x00001000040c7810 */ /* 0x000fe20007f3e0ff */
[----:B---3--:R-:W-:Y:S02]  /*9310*/  FMUL.FTZ R7, R7, R15 ;  /* 0x0000000f07077220 */ /* 0x008fe40000410000 */
[----:B------:R-:W-:Y:S01]  /*9320*/  @P3 STG.E desc[UR60][R4.64], R17 ;  /* 0x0000001104003986 */ /* 0x000fe2000c10193c */
[----:B------:R-:W-:Y:S01]  /*9330*/  IADD3.X R13, RZ, R5, RZ, P1, !PT ;  /* 0x00000005ff0d7210 */ /* 0x000fe20000ffe4ff */
[----:B-----5:R-:W-:Y:S02]  /*9340*/  FMUL.FTZ R11, R11, R15 ;  /* 0x0000000f0b0b7220 */ /* 0x020fe40000410000 */
[----:B------:R-:W-:Y:S04]  /*9350*/  @P3 STG.E desc[UR60][R4.64+0x400], R19 ;  /* 0x0004001304003986 */ /* 0x000fe8000c10193c */
[----:B------:R-:W-:Y:S04]  /*9360*/  @P3 STG.E desc[UR60][R4.64+0x800], R7 ;  /* 0x0008000704003986 */ /* 0x000fe8000c10193c */
[----:B------:R-:W-:Y:S04]  /*9370*/  @P3 STG.E desc[UR60][R4.64+0xc00], R11 ;  /* 0x000c000b04003986 */ /* 0x000fe8000c10193c */
[----:B------:R-:W-:Y:S04]  /*9380*/  STS [R0+-0x400], R19 ;  /* 0xfffc001300007388 */ /* 0x000fe80000000800 */
[----:B------:R-:W-:Y:S04]  /*9390*/  STS [R0], R7 ;  /* 0x0000000700007388 */ /* 0x000fe80000000800 */
[----:B------:R0:W-:Y:S02]  /*93a0*/  STS [R0+0x400], R11 ;  /* 0x0004000b00007388 */ /* 0x0001e40000000800 */
[----:B0-----:R-:W-:Y:S01]  /*93b0*/  VIADD R0, R0, 0x1000 ;  /* 0x0000100000007836 */ /* 0x001fe20000000000 */
[----:B------:R-:W-:Y:S06]  /*93c0*/  @!P0 BRA `(.L_x_1505) ;  /* 0xfffffffc00a08947 */ /* 0x000fec000383ffff */
.L_x_1501:
[----:B------:R-:W-:Y:S05]  /*93d0*/  BSYNC B0 ;  /* 0x0000000000007941 */ /* 0x000fea0003800000 */
.L_x_1500:
[----:B------:R-:W5:Y:S01]  /*93e0*/  LDL.LU R4, [R1+0x19c] ;  /* 0x00019c0001047983 */ /* 0x000f620000300800 */
[----:B------:R-:W-:Y:S01]  /*93f0*/  UIADD3 UR12, UR37, -0x1, URZ ;  /* 0xffffffff250c7890 */ /* 0x000fe2000fffe03f */
[----:B------:R-:W0:Y:S01]  /*9400*/  S2UR UR6, SR_CgaCtaId ;  /* 0x00000000000679c3 */ /* 0x000e220000008800 */
[----:B---3--:R-:W-:Y:S01]  /*9410*/  SHF.R.S32.HI R14, RZ, 0x5, R8 ;  /* 0x00000005ff0e7819 */ /* 0x008fe20000011408 */
[----:B------:R-:W3:Y:S01]  /*9420*/  S2R R22, SR_CTAID.X ;  /* 0x0000000000167919 */ /* 0x000ee20000002500 */
[----:B------:R-:W-:Y:S01]  /*9430*/  USHF.R.S32.HI UR4, URZ, 0x1f, UR12 ;  /* 0x0000001f3f047899 */ /* 0x000fe2000801140c */
[----:B------:R-:W-:Y:S01]  /*9440*/  SHF.L.U32 R13, R10, 0x2, RZ ;  /* 0x000000020a0d7819 */ /* 0x000fe200000006ff */
[----:B------:R-:W-:Y:S01]  /*9450*/  ULDC UR9, c[0x0][0x288] ;  /* 0x0000a20000097ab9 */ /* 0x000fe20000000800 */
[----:B------:R-:W3:Y:S01]  /*9460*/  S2R R5, SR_CTAID.Y ;  /* 0x0000000000057919 */ /* 0x000ee20000002600 */
[----:B------:R-:W-:Y:S01]  /*9470*/  ULEA.HI UR4, UR4, UR12, URZ, 0x3 ;  /* 0x0000000c04047291 */ /* 0x000fe2000f8f183f */
[----:B------:R-:W-:Y:S01]  /*9480*/  BSSY B0, `(.L_x_1506) ;  /* 0x0000020000007945 */ /* 0x000fe20003800000 */
[----:B------:R-:W-:Y:S01]  /*9490*/  ULDC UR8, c[0x0][0x29c] ;  /* 0x0000a70000087ab9 */ /* 0x000fe20000000800 */
[----:B------:R-:W-:Y:S01]  /*94a0*/  UMOV UR5, 0x400 ;  /* 0x0000040000057882 */ /* 0x000fe20000000000 */
[----:B------:R-:W-:Y:S01]  /*94b0*/  ULOP3.LUT UR4, UR4, 0xfffffff8, URZ, 0xc0, !UPT ;  /* 0xfffffff804047892 */ /* 0x000fe2000f8ec03f */
[----:B------:R-:W-:Y:S01]  /*94c0*/  IMAD.MOV.U32 R11, RZ, RZ, RZ ;  /* 0x000000ffff0b7224 */ /* 0x000fe200078e00ff */
[----:B------:R-:W-:Y:S01]  /*94d0*/  UIADD3 UR5, UR5, 0x240, URZ ;  /* 0x0000024005057890 */ /* 0x000fe2000fffe03f */
[----:B------:R-:W-:Y:S01]  /*94e0*/  CS2R R6, SRZ ;  /* 0x0000000000067805 */ /* 0x000fe2000001ff00 */
[----:B------:R-:W-:Y:S01]  /*94f0*/  UIADD3 UR4, UR12, -UR4, URZ ;  /* 0x800000040c047290 */ /* 0x000fe2000fffe03f */
[----:B------:R-:W-:-:S05]  /*9500*/  ULDC UR7, c[0x0][0x284] ;  /* 0x0000a10000077ab9 */ /* 0x000fca0000000800 */
[----:B------:R-:W-:Y:S01]  /*9510*/  ISETP.NE.AND P1, PT, R14, UR4, PT ;  /* 0x000000040e007c0c */ /* 0x000fe2000bf25270 */
[----:B0-----:R-:W-:-:S03]  /*9520*/  ULEA UR5, UR6, UR5, 0x18 ;  /* 0x0000000506057291 */ /* 0x001fc6000f8ec03f */
[----:B------:R-:W-:-:S03]  /*9530*/  ISETP.NE.OR P0, PT, RZ, UR8, P1 ;  /* 0x00000008ff007c0c */ /* 0x000fc60008f05670 */
[----:B------:R-:W-:Y:S01]  /*9540*/  LEA R19, R10, UR5, 0x4 ;  /* 0x000000050a137c11 */ /* 0x000fe2000f8e20ff */
[----:B---3--:R-:W-:-:S05]  /*9550*/  IMAD R12, R5, UR9, R22 ;  /* 0x00000009050c7c24 */ /* 0x008fca000f8e0216 */
[----:B------:R-:W-:-:S05]  /*9560*/  SHF.L.U32 R12, R12, 0x7, RZ ;  /* 0x000000070c0c7819 */ /* 0x000fca00000006ff */
[----:B--2---:R-:W-:-:S05]  /*9570*/  IMAD R15, R12, UR7, R13 ;  /* 0x000000070c0f7c24 */ /* 0x004fca000f8e020d */
[----:B------:R-:W-:Y:S01]  /*9580*/  SHF.R.S32.HI R16, RZ, 0x1f, R15 ;  /* 0x0000001fff107819 */ /* 0x000fe2000001140f */
[----:B-----5:R-:W-:Y:S01]  /*9590*/  IMAD R49, R4, UR7, R13 ;  /* 0x0000000704317c24 */ /* 0x020fe2000f8e020d */
        /* <DEDUP_REMOVED lines=13> */
.L_x_1508:
[----:B-----5:R0:W-:Y:S02]  /*9670*/  STS.128 [R19], R4 ;  /* 0x0000000413007388 */ /* 0x0201e40000000c00 */
.L_x_1507:
[----:B------:R-:W-:Y:S05]  /*9680*/  BSYNC B0 ;  /* 0x0000000000007941 */ /* 0x000fea0003800000 */
.L_x_1506:
[C---:B-1----:R-:W-:Y:S01]  /*9690*/  IADD3 R29, R14.reuse, UR29, RZ ;  /* 0x0000001d0e1d7c10 */ /* 0x042fe2000fffe0ff */
[----:B------:R-:W-:Y:S01]  /*96a0*/  UISETP.LT.AND UP0, UPT, UR12, UR7, UPT ;  /* 0x000000070c00728c */ /* 0x000fe2000bf01270 */
[----:B------:R-:W-:Y:S01]  /*96b0*/  BAR.SYNC.DEFER_BLOCKING 0x0 ;  /* 0x0000000000007b1d */ /* 0x000fe20000010000 */
[----:B------:R-:W-:Y:S01]  /*96c0*/  HFMA2.MMA R10, -RZ, RZ, 0, 0 ;  /* 0x00000000ff0a7435 */ /* 0x000fe200000001ff */
[----:B------:R-:W-:Y:S01]  /*96d0*/  IMAD R28, R14, 0x4, R252 ;  /* 0x000000040e1c7824 */ /* 0x000fe200078e02fc */
[----:B------:R-:W-:Y:S01]  /*96e0*/  USEL UR6, UR12, UR7, UP0 ;  /* 0x000000070c067287 */ /* 0x000fe20008000000 */
[----:B------:R-:W-:Y:S02]  /*96f0*/  IMAD.SHL.U32 R0, R29, 0x80, RZ ;  /* 0x000000801d007824 */ /* 0x000fe400078e00ff */
[----:B------:R-:W-:Y:S01]  /*9700*/  ULDC.64 UR4, c[0x0][0x250] ;  /* 0x0000940000047ab9 */ /* 0x000fe20000000a00 */
[----:B------:R-:W-:Y:S01]  /*9710*/  ULDC.64 UR10, c[0x0][0x250] ;  /* 0x00009400000a7ab9 */ /* 0x000fe20000000a00 */
[----:B------:R-:W-:Y:S01]  /*9720*/  MOV R18, UR4 ;  /* 0x0000000400127c02 */ /* 0x000fe20008000f00 */
[----:B------:R-:W-:Y:S01]  /*9730*/  IMAD.U32 R17, RZ, RZ, UR5 ;  /* 0x00000005ff117e24 */ /* 0x000fe2000f8e00ff */
[----:B------:R-:W-:Y:S01]  /*9740*/  SHF.R.S32.HI R23, RZ, 0x1f, R0 ;  /* 0x0000001fff177819 */ /* 0x000fe20000011400 */
[----:B------:R-:W-:Y:S01]  /*9750*/  BSSY B0, `(.L_x_1509) ;  /* 0x0000085000007945 */ /* 0x000fe20003800000 */
[----:B------:R-:W-:-:S04]  /*9760*/  IADD3 R8, P0, R15, R0, RZ ;  /* 0x000000000f087210 */ /* 0x000fc80007f1e0ff */
[----:B------:R-:W-:Y:S02]  /*9770*/  IADD3.X R9, R16, R23, RZ, P0, !PT ;  /* 0x0000001710097210 */ /* 0x000fe400007fe4ff */
[----:B------:R-:W-:Y:S02]  /*9780*/  ISETP.GE.AND P0, PT, R29, UR6, PT ;  /* 0x000000061d007c0c */ /* 0x000fe4000bf06270 */
[----:B------:R-:W-:-:S04]  /*9790*/  LEA R20, P3, R8, R18, 0x2 ;  /* 0x0000001208147211 */ /* 0x000fc800078610ff */
[----:B------:R-:W-:Y:S02]  /*97a0*/  LEA.HI.X R21, R8, R17, R9, 0x2, P3 ;  /* 0x0000001108157211 */ /* 0x000fe400018f1409 */
[----:B------:R-:W-:-:S05]  /*97b0*/  CS2R R8, SRZ ;  /* 0x0000000000087805 */ /* 0x000fca000001ff00 */
[----:B------:R-:W-:Y:S05]  /*97c0*/  @P0 BRA `(.L_x_1510) ;  /* 0x0000000400f40947 */ /* 0x000fea0003800000 */
[----:B------:R-:W-:Y:S01]  /*97d0*/  ULOP3.LUT UR5, URZ, UR7, URZ, 0x33, !UPT ;  /* 0x000000073f057292 */ /* 0x000fe2000f8e333f */
[----:B------:R-:W-:Y:S01]  /*97e0*/  IMAD.U32 R11, RZ, RZ, UR29 ;  /* 0x0000001dff0b7e24 */ /* 0x000fe2000f8e00ff */
[----:B------:R-:W-:Y:S01]  /*97f0*/  UIADD3 UR4, -UR37, URZ, URZ ;  /* 0x0000003f25047290 */ /* 0x000fe2000fffe13f */
[----:B------:R-:W1:Y:S01]  /*9800*/  LDC.64 R8, c[0x0][0x2e8] ;  /* 0x0000ba00ff087b82 */ /* 0x000e620000000a00 */
[----:B------:R-:W-:Y:S01]  /*9810*/  ULDC UR9, c[0x0][0x288] ;  /* 0x0000a20000097ab9 */ /* 0x000fe20000000800 */
[----:B------:R-:W-:Y:S01]  /*9820*/  BSSY B1, `(.L_x_1511) ;  /* 0x0000027000017945 */ /* 0x000fe20003800000 */
[----:B------:R-:W-:Y:S01]  /*9830*/  UISETP.LT.AND UP0, UPT, UR5, UR4, UPT ;  /* 0x000000040500728c */ /* 0x000fe2000bf01270 */
[----:B------:R-:W-:Y:S01]  /*9840*/  IADD3 R10, -R11, -0x2, -R14 ;  /* 0xfffffffe0b0a7810 */ /* 0x000fe20007ffe90e */
[----:B------:R-:W-:Y:S01]  /*9850*/  IMAD R24, R250, UR9, R22 ;  /* 0x00000009fa187c24 */ /* 0x000fe2000f8e0216 */
[----:B------:R-:W-:Y:S01]  /*9860*/  MOV R30, R29 ;  /* 0x0000001d001e7202 */ /* 0x000fe20000000f00 */
[----:B------:R-:W-:-:S02]  /*9870*/  USEL UR4, UR5, UR4, !UP0 ;  /* 0x0000000405047287 */ /* 0x000fc4000c000000 */
[----:B------:R-:W-:-:S04]  /*9880*/  IMAD R27, R24, 0x80, R13 ;  /* 0x00000080181b7824 */ /* 0x000fc800078e020d */
[----:B------:R-:W-:Y:S02]  /*9890*/  IADD3 R22, R10, -UR4, RZ ;  /* 0x800000040a167c10 */ /* 0x000fe4000fffe0ff */
[----:B------:R-:W-:Y:S02]  /*98a0*/  CS2R R10, SRZ ;  /* 0x00000000000a7805 */ /* 0x000fe4000001ff00 */
[----:B------:R-:W-:Y:S01]  /*98b0*/  LOP3.LUT P0, RZ, R22, 0x8, RZ, 0xc0, !PT ;  /* 0x0000000816ff7812 */ /* 0x000fe2000780c0ff */
[----:B-1----:R-:W-:Y:S01]  /*98c0*/  IMAD.WIDE R26, R27, 0x4, R8 ;  /* 0x000000041b1a7825 */ /* 0x002fe200078e0208 */
[----:B------:R-:W-:-:S11]  /*98d0*/  CS2R R8, SRZ ;  /* 0x0000000000087805 */ /* 0x000fd6000001ff00 */
[----:B------:R-:W-:Y:S05]  /*98e0*/  @P0 BRA `(.L_x_1512) ;  /* 0x0000000000680947 */ /* 0x000fea0003800000 */
[----:B------:R-:W-:-:S05]  /*98f0*/  IADD3 R0, P0, R49, R0, RZ ;  /* 0x0000000031007210 */ /* 0x000fca0007f1e0ff */
[----:B------:R-:W-:Y:S01]  /*9900*/  IMAD.X R23, R51, 0x1, R23, P0 ;  /* 0x0000000133177824 */ /* 0x000fe200000e0617 */
[----:B------:R-:W-:-:S04]  /*9910*/  LEA R8, P0, R0, R18, 0x2 ;  /* 0x0000001200087211 */ /* 0x000fc800078010ff */
[----:B------:R-:W-:Y:S02]  /*9920*/  LEA.HI.X R9, R0, R17, R23, 0x2, P0 ;  /* 0x0000001100097211 */ /* 0x000fe400000f1417 */
[----:B------:R1:W2:Y:S04]  /*9930*/  LDS R0, [R28] ;  /* 0x000000001c007984 */ /* 0x0002a80000000800 */
[----:B------:R-:W5:Y:S01]  /*9940*/  LDG.E.128 R8, desc[UR60][R8.64] ;  /* 0x0000003c08087981 */ /* 0x000f62000c1e1d00 */
        /* <DEDUP_REMOVED lines=15> */
.L_x_1513:
[C---:B-12--5:R-:W-:Y:S01]  /*9a40*/  FFMA.FTZ R8, R0.reuse, R8, RZ ;  /* 0x0000000800087223 */ /* 0x066fe200000100ff */
[C---:B------:R-:W-:Y:S01]  /*9a50*/  FFMA.FTZ R9, R0.reuse, R9, RZ ;  /* 0x0000000900097223 */ /* 0x040fe200000100ff */
[C---:B------:R-:W-:Y:S01]  /*9a60*/  FFMA.FTZ R10, R0.reuse, R10, RZ ;  /* 0x0000000a000a7223 */ /* 0x040fe200000100ff */
[----:B------:R-:W-:Y:S01]  /*9a70*/  FFMA.FTZ R11, R0, R11, RZ ;  /* 0x0000000b000b7223 */ /* 0x000fe200000100ff */
[----:B------:R-:W-:-:S07]  /*9a80*/  IADD3 R30, R29, 0x8, RZ ;  /* 0x000000081d1e7810 */ /* 0x000fce0007ffe0ff */
.L_x_1512:
[----:B------:R-:W-:Y:S05]  /*9a90*/  BSYNC B1 ;  /* 0x0000000000017941 */ /* 0x000fea0003800000 */
.L_x_1511:
[----:B------:R-:W-:-:S13]  /*9aa0*/  LOP3.LUT P0, RZ, R22, 0xfffffff8, RZ, 0xc0, !PT ;  /* 0xfffffff816ff7812 */ /* 0x000fda000780c0ff */
[----:B------:R-:W-:Y:S05]  /*9ab0*/  @!P0 BRA `(.L_x_1510) ;  /* 0x0000000400388947 */ /* 0x000fea0003800000 */
[C---:B------:R-:W-:Y:S01]  /*9ac0*/  IMAD.SHL.U32 R0, R30.reuse, 0x80, RZ ;  /* 0x000000801e007824 */ /* 0x040fe200078e00ff */
[----:B------:R-:W-:Y:S01]  /*9ad0*/  LEA R22, R30, 0x20, 0x2 ;  /* 0x000000201e167811 */ /* 0x000fe200078e10ff */
[----:B------:R-:W-:Y:S01]  /*9ae0*/  UISETP.NE.AND UP0, UPT, UR8, URZ, UPT ;  /* 0x0000003f0800728c */ /* 0x000fe2000bf05270 */
[----:B------:R-:W-:Y:S01]  /*9af0*/  MOV R35, UR29 ;  /* 0x0000001d00237c02 */ /* 0x000fe20008000f00 */
[----:B------:R-:W-:Y:S01]  /*9b00*/  VIADD R32, R0, 0x400 ;  /* 0x0000040000207836 */ /* 0x000fe20000000000 */
[----:B------:R-:W-:Y:S02]  /*9b10*/  SHF.R.S32.HI R23, RZ, 0x1f, R0 ;  /* 0x0000001fff177819 */ /* 0x000fe40000011400 */
[-C--:B------:R-:W-:Y:S02]  /*9b20*/  IADD3 R48, P0, R49, R0.reuse, RZ ;  /* 0x0000000031307210 */ /* 0x080fe40007f1e0ff */
[----:B------:R-:W-:Y:S02]  /*9b30*/  IADD3 R34, P3, R15, R0, RZ ;  /* 0x000000000f227210 */ /* 0x000fe40007f7e0ff */
[----:B------:R-:W-:Y:S01]  /*9b40*/  PLOP3.LUT P2, PT, PT, PT, UP0, 0x80, 0x0 ;  /* 0x000000000000781c */ /* 0x000fe20003f4f008 */
[----:B------:R-:W-:Y:S01]  /*9b50*/  IMAD.X R25, R51, 0x1, R23, P0 ;  /* 0x0000000133197824 */ /* 0x000fe200000e0617 */
[----:B------:R-:W-:Y:S01]  /*9b60*/  IADD3.X R24, R16, R23, RZ, P3, !PT ;  /* 0x0000001710187210 */ /* 0x000fe20001ffe4ff */
[----:B------:R-:W-:Y:S01]  /*9b70*/  IMAD R23, R35, -0x4, R22 ;  /* 0xfffffffc23177824 */ /* 0x000fe200078e0216 */
[----:B------:R-:W-:-:S02]  /*9b80*/  LEA R33, P0, R48, R18, 0x2 ;  /* 0x0000001230217211 */ /* 0x000fc400078010ff */
[----:B------:R-:W-:Y:S02]  /*9b90*/  LEA R31, P3, R34, R18, 0x2 ;  /* 0x00000012221f7211 */ /* 0x000fe400078610ff */
[-C--:B------:R-:W-:Y:S02]  /*9ba0*/  LEA.HI.X R48, R48, R17.reuse, R25, 0x2, P0 ;  /* 0x0000001130307211 */ /* 0x080fe400000f1419 */
[----:B------:R-:W-:Y:S02]  /*9bb0*/  LEA.HI.X R34, R34, R17, R24, 0x2, P3 ;  /* 0x0000001122227211 */ /* 0x000fe400018f1418 */
[----:B------:R-:W-:-:S07]  /*9bc0*/  IADD3 R0, R252, R23, RZ ;  /* 0x00000017fc007210 */ /* 0x000fce0007ffe0ff */
.L_x_1516:
[----:B------:R-:W-:Y:S01]  /*9bd0*/  SHF.R.S32.HI R50, RZ, 0x1f, R32 ;  /* 0x0000001fff327819 */ /* 0x000fe20000011420 */
[----:B------:R-:W-:Y:S01]  /*9be0*/  IMAD.U32 R18, RZ, RZ, UR10 ;  /* 0x0000000aff127e24 */ /* 0x000fe2000f8e00ff */
[----:B------:R-:W-:Y:S02]  /*9bf0*/  IADD3 R22, P0, R49, R32, RZ ;  /* 0x0000002031167210 */ /* 0x000fe40007f1e0ff */
[----:B------:R-:W-:Y:S02]  /*9c00*/  MOV R17, UR11 ;  /* 0x0000000b00117c02 */ /* 0x000fe40008000f00 */
[----:B------:R-:W-:Y:S01]  /*9c10*/  LOP3.LUT P3, RZ, R2, 0x10, RZ, 0xc0, !PT ;  /* 0x0000001002ff7812 */ /* 0x000fe2000786c0ff */
[----:B------:R-:W-:Y:S01]  /*9c20*/  IMAD.X R23, R51, 0x1, R50, P0 ;  /* 0x0000000133177824 */ /* 0x000fe200000e0632 */
[----:B------:R-:W-:-:S04]  /*9c30*/  LEA R24, P0, R22, R18, 0x2 ;  /* 0x0000001216187211 */ /* 0x000fc800078010ff */
[----:B------:R-:W-:Y:S01]  /*9c40*/  LEA.HI.X R25, R22, R17, R23, 0x2, P0 ;  /* 0x0000001116197211 */ /* 0x000fe200000f1417 */
[----:B------:R-:W-:Y:S01]  /*9c50*/  IMAD.MOV.U32 R23, RZ, RZ, R48 ;  /* 0x000000ffff177224 */ /* 0x000fe200078e0030 */
[----:B------:R-:W-:-:S05]  /*9c60*/  MOV R22, R33 ;  /* 0x0000002100167202 */ /* 0x000fca0000000f00 */
[----:B------:R1:W5:Y:S01]  /*9c70*/  LDG.E.128 R36, desc[UR60][R22.64] ;  /* 0x0000003c16247981 */ /* 0x000362000c1e1d00 */
[----:B------:R-:W-:Y:S05]  /*9c80*/  @P2 BRA `(.L_x_1514) ;  /* 0x0000000000342947 */ /* 0x000fea0003800000 */
[----:B------:R-:W2:Y:S01]  /*9c90*/  @P3 LDG.E.128 R44, desc[UR60][R26.64] ;  /* 0x0000003c1a2c3981 */ /* 0x000ea2000c1e1d00 */
[----:B-1----:R-:W-:Y:S02]  /*9ca0*/  MOV R22, R31 ;  /* 0x0000001f00167202 */ /* 0x002fe40000000f00 */
[----:B------:R-:W-:Y:S01]  /*9cb0*/  MOV R23, R34 ;  /* 0x0000002200177202 */ /* 0x000fe20000000f00 */
        /* <DEDUP_REMOVED lines=10> */
.L_x_1514:
[----:B------:R3:W5:Y:S04]  /*9d60*/  LDG.E.128 R40, desc[UR60][R24.64] ;  /* 0x0000003c18287981 */ /* 0x000768000c1e1d00 */
[----:B-12---:R-:W1:Y:S02]  /*9d70*/  LDS R23, [R0+-0x20] ;  /* 0xffffe00000177984 */ /* 0x006e640000000800 */
[C---:B-1---5:R-:W-:Y:S01]  /*9d80*/  FFMA.FTZ R22, R23.reuse, R36, R8 ;  /* 0x0000002417167223 */ /* 0x062fe20000010008 */
[C---:B------:R-:W-:Y:S01]  /*9d90*/  FFMA.FTZ R44, R23.reuse, R37, R9 ;  /* 0x00000025172c7223 */ /* 0x040fe20000010009 */
[C---:B------:R-:W-:Y:S01]  /*9da0*/  FFMA.FTZ R35, R23.reuse, R38, R10 ;  /* 0x0000002617237223 */ /* 0x040fe2000001000a */
[----:B------:R-:W-:Y:S01]  /*9db0*/  FFMA.FTZ R46, R23, R39, R11 ;  /* 0x00000027172e7223 */ /* 0x000fe2000001000b */
[----:B---3--:R-:W-:Y:S06]  /*9dc0*/  @P2 BRA `(.L_x_1515) ;  /* 0x00000000003c2947 */ /* 0x008fec0003800000 */
[----:B------:R-:W2:Y:S01]  /*9dd0*/  @P3 LDG.E.128 R36, desc[UR60][R26.64] ;  /* 0x0000003c1a243981 */ /* 0x000ea2000c1e1d00 */
[----:B------:R-:W-:-:S03]  /*9de0*/  IADD3 R9, P0, R15, R32, RZ ;  /* 0x000000200f097210 */ /* 0x000fc60007f1e0ff */
[----:B------:R-:W1:Y:S02]  /*9df0*/  LDS.128 R52, [R19] ;  /* 0x0000000013347984 */ /* 0x000e640000000c00 */
[----:B------:R-:W-:Y:S01]  /*9e00*/  IMAD.X R10, R16, 0x1, R50, P0 ;  /* 0x00000001100a7824 */ /* 0x000fe200000e0632 */
[----:B------:R-:W-:-:S04]  /*9e10*/  LEA R8, P0, R9, R18, 0x2 ;  /* 0x0000001209087211 */ /* 0x000fc800078010ff */
[----:B------:R-:W-:Y:S01]  /*9e20*/  LEA.HI.X R9, R9, R17, R10, 0x2, P0 ;  /* 0x0000001109097211 */ /* 0x000fe200000f140a */
        /* <DEDUP_REMOVED lines=9> */
.L_x_1515:
[----:B------:R2:W1:Y:S01]  /*9ec0*/  LDS R11, [R0] ;  /* 0x00000000000b7984 */ /* 0x0004620000000800 */
[----:B------:R-:W-:Y:S02]  /*9ed0*/  IADD3 R30, R30, 0x10, RZ ;  /* 0x000000101e1e7810 */ /* 0x000fe40007ffe0ff */
[----:B------:R-:W-:Y:S02]  /*9ee0*/  IADD3 R33, P3, R33, 0x2000, RZ ;  /* 0x0000200021217810 */ /* 0x000fe40007f7e0ff */
[----:B------:R-:W-:Y:S02]  /*9ef0*/  ISETP.GE.AND P0, PT, R30, UR6, PT ;  /* 0x000000061e007c0c */ /* 0x000fe4000bf06270 */
[----:B------:R-:W-:Y:S01]  /*9f00*/  IADD3 R31, P4, R31, 0x2000, RZ ;  /* 0x000020001f1f7810 */ /* 0x000fe20007f9e0ff */
[----:B------:R-:W-:Y:S01]  /*9f10*/  IMAD.X R48, RZ, RZ, R48, P3 ;  /* 0x000000ffff307224 */ /* 0x000fe200018e0630 */
[----:B------:R-:W-:Y:S02]  /*9f20*/  IADD3 R32, R32, 0x800, RZ ;  /* 0x0000080020207810 */ /* 0x000fe40007ffe0ff */
[----:B------:R-:W-:-:S02]  /*9f30*/  IADD3.X R34, RZ, R34, RZ, P4, !PT ;  /* 0x00000022ff227210 */ /* 0x000fc400027fe4ff */
[----:B--2---:R-:W-:Y:S01]  /*9f40*/  IADD3 R0, R0, 0x40, RZ ;  /* 0x0000004000007810 */ /* 0x004fe20007ffe0ff */
[C---:B-1----:R-:W-:Y:S01]  /*9f50*/  FFMA.FTZ R8, R11.reuse, R40, R22 ;  /* 0x000000280b087223 */ /* 0x042fe20000010016 */
[C---:B------:R-:W-:Y:S01]  /*9f60*/  FFMA.FTZ R9, R11.reuse, R41, R44 ;  /* 0x000000290b097223 */ /* 0x040fe2000001002c */
[C---:B------:R-:W-:Y:S01]  /*9f70*/  FFMA.FTZ R10, R11.reuse, R42, R35 ;  /* 0x0000002a0b0a7223 */ /* 0x040fe20000010023 */
[----:B------:R-:W-:Y:S01]  /*9f80*/  FFMA.FTZ R11, R11, R43, R46 ;  /* 0x0000002b0b0b7223 */ /* 0x000fe2000001002e */
[----:B------:R-:W-:Y:S06]  /*9f90*/  @!P0 BRA `(.L_x_1516) ;  /* 0xfffffffc000c8947 */ /* 0x000fec000383ffff */
.L_x_1510:
[----:B------:R-:W-:Y:S05]  /*9fa0*/  BSYNC B0 ;  /* 0x0000000000007941 */ /* 0x000fea0003800000 */
.L_x_1509:
[----:B------:R-:W-:Y:S01]  /*9fb0*/  ISETP.GE.AND P0, PT, R29, UR12, PT ;  /* 0x0000000c1d007c0c */ /* 0x000fe2000bf06270 */
[----:B------:R-:W-:Y:S01]  /*9fc0*/  ULDC UR5, c[0x0][0x29c] ;  /* 0x0000a70000057ab9 */ /* 0x000fe20000000800 */
[----:B------:R-:W-:Y:S01]  /*9fd0*/  ULDC.64 UR6, c[0x0][0x250] ;  /* 0x0000940000067ab9 */ /* 0x000fe20000000a00 */
[----:B------:R-:W-:Y:S10]  /*9fe0*/  BSSY B0, `(.L_x_1517) ;  /* 0x00000c4000007945 */ /* 0x000ff40003800000 */
[----:B------:R-:W-:Y:S05]  /*9ff0*/  @P0 BRA `(.L_x_1518) ;  /* 0x0000000c00080947 */ /* 0x000fea0003800000 */
[----:B------:R-:W1:Y:S01]  /*a000*/  S2R R24, SR_CTAID.X ;  /* 0x0000000000187919 */ /* 0x000e620000002500 */
[----:B------:R-:W-:Y:S01]  /*a010*/  IMAD.U32 R25, RZ, RZ, UR37 ;  /* 0x00000025ff197e24 */ /* 0x000fe2000f8e00ff */
[----:B------:R-:W2:Y:S01]  /*a020*/  LDC.64 R22, c[0x0][0x2e8] ;  /* 0x0000ba00ff167b82 */ /* 0x000ea20000000a00 */
[----:B------:R-:W-:Y:S01]  /*a030*/  ULDC UR4, c[0x0][0x288] ;  /* 0x0000a20000047ab9 */ /* 0x000fe20000000800 */
[----:B------:R-:W-:Y:S02]  /*a040*/  BSSY B1, `(.L_x_1519) ;  /* 0x000003f000017945 */ /* 0x000fe40003800000 */
[----:B------:R-:W-:-:S04]  /*a050*/  IADD3 R0, -R14, -0x2, R25 ;  /* 0xfffffffe0e007810 */ /* 0x000fc80007ffe119 */
[----:B------:R-:W-:-:S04]  /*a060*/  IADD3 R0, R0, -UR29, RZ ;  /* 0x8000001d00007c10 */ /* 0x000fc8000fffe0ff */
[----:B------:R-:W-:Y:S01]  /*a070*/  LOP3.LUT P0, RZ, R0, 0x8, RZ, 0xc0, !PT ;  /* 0x0000000800ff7812 */ /* 0x000fe2000780c0ff */
[----:B-1----:R-:W-:-:S05]  /*a080*/  IMAD R24, R250, UR4, R24 ;  /* 0x00000004fa187c24 */ /* 0x002fca000f8e0218 */
        /* <DEDUP_REMOVED lines=8> */
[----:B------:R-:W-:Y:S01]  /*a110*/  ULDC UR4, c[0x0][0x29c] ;  /* 0x0000a70000047ab9 */ /* 0x000fe20000000800 */
[----:B------:R-:W-:Y:S02]  /*a120*/  IABS R32, R29 ;  /* 0x0000001d00207213 */ /* 0x000fe40000000000 */
[----:B------:R-:W1:Y:S01]  /*a130*/  I2F.RP R30, R27 ;  /* 0x0000001b001e7306 */ /* 0x000e620000209400 */
[----:B------:R-:W-:Y:S02]  /*a140*/  ISETP.GE.AND P2, PT, R29, RZ, PT ;  /* 0x000000ff1d00720c */ /* 0x000fe40003f46270 */
[----:B------:R-:W-:-:S05]  /*a150*/  ISETP.NE.AND P3, PT, R26, RZ, PT ;  /* 0x000000ff1a00720c */ /* 0x000fca0003f65270 */
[----:B-1----:R-:W1:Y:S02]  /*a160*/  MUFU.RCP R30, R30 ;  /* 0x0000001e001e7308 */ /* 0x002e640000001000 */
[----:B-1----:R-:W-:-:S06]  /*a170*/  VIADD R31, R30, 0xffffffe ;  /* 0x0ffffffe1e1f7836 */ /* 0x002fcc0000000000 */
[----:B------:R-:W1:Y:S02]  /*a180*/  F2I.FTZ.U32.TRUNC.NTZ R23, R31 ;  /* 0x0000001f00177305 */ /* 0x000e64000021f000 */
[----:B-1----:R-:W-:-:S05]  /*a190*/  IADD3 R22, RZ, -R23, RZ ;  /* 0x80000017ff167210 */ /* 0x002fca0007ffe0ff */
        /* <DEDUP_REMOVED lines=8> */
[----:B------:R-:W-:-:S04]  /*a220*/  @!P0 IADD3 R22, R22, -R27, RZ ;  /* 0x8000001b16168210 */ /* 0x000fc80007ffe0ff */
[----:B------:R-:W-:-:S13]  /*a230*/  ISETP.GT.U32.AND P0, PT, R27, R22, PT ;  /* 0x000000161b00720c */ /* 0x000fda0003f04070 */
[----:B------:R-:W-:Y:S02]  /*a240*/  @!P0 IMAD.IADD R22, R22, 0x1, -R27 ;  /* 0x0000000116168824 */ /* 0x000fe400078e0a1b */
[----:B------:R1:W2:Y:S03]  /*a250*/  LDS R27, [R28] ;  /* 0x000000001c1b7984 */ /* 0x0002a60000000800 */
[----:B------:R-:W-:Y:S02]  /*a260*/  @!P2 IADD3 R22, -R22, RZ, RZ ;  /* 0x000000ff1616a210 */ /* 0x000fe40007ffe1ff */
[----:B------:R-:W-:-:S04]  /*a270*/  @!P3 LOP3.LUT R22, RZ, R26, RZ, 0x33, !PT ;  /* 0x0000001aff16b212 */ /* 0x000fc800078e33ff */
[----:B------:R-:W-:-:S04]  /*a280*/  SHF.L.U32 R22, R22, 0x7, RZ ;  /* 0x0000000716167819 */ /* 0x000fc800000006ff */
[----:B------:R-:W-:-:S04]  /*a290*/  IADD3 R23, P0, R49, R22, RZ ;  /* 0x0000001631177210 */ /* 0x000fc80007f1e0ff */
[----:B------:R-:W-:Y:S02]  /*a2a0*/  LEA.HI.X.SX32 R26, R22, R51, 0x1, P0 ;  /* 0x00000033161a7211 */ /* 0x000fe400000f0eff */
[----:B------:R-:W-:-:S04]  /*a2b0*/  LEA R22, P0, R23, R18, 0x2 ;  /* 0x0000001217167211 */ /* 0x000fc800078010ff */
[----:B------:R-:W-:-:S05]  /*a2c0*/  LEA.HI.X R23, R23, R17, R26, 0x2, P0 ;  /* 0x0000001117177211 */ /* 0x000fca00000f141a */
[----:B------:R1:W5:Y:S01]  /*a2d0*/  LDG.E.128 R32, desc[UR60][R22.64] ;  /* 0x0000003c16207981 */ /* 0x000362000c1e1d00 */
[----:B------:R-:W-:-:S06]  /*a2e0*/  UISETP.NE.AND UP0, UPT, UR4, URZ, UPT ;  /* 0x0000003f0400728c */ /* 0x000fcc000bf05270 */
[----:B------:R-:W-:-:S13]  /*a2f0*/  PLOP3.LUT P2, PT, PT, PT, UP0, 0x80, 0x0 ;  /* 0x000000000000781c */ /* 0x000fda0003f4f008 */
[----:B-12---:R-:W-:Y:S05]  /*a300*/  @P2 BRA `(.L_x_1523) ;  /* 0x0000000000302947 */ /* 0x006fea0003800000 */
[----:B------:R-:W-:Y:S01]  /*a310*/  LOP3.LUT P4, RZ, R2, 0x10, RZ, 0xc0, !PT ;  /* 0x0000001002ff7812 */ /* 0x000fe2000788c0ff */
        /* <DEDUP_REMOVED lines=11> */
.L_x_1523:
[C---:B-----5:R-:W-:Y:S01]  /*a3d0*/  FFMA.FTZ R8, R27.reuse, R32, R8 ;  /* 0x000000201b087223 */ /* 0x060fe20000010008 */
[C---:B------:R-:W-:Y:S01]  /*a3e0*/  FFMA.FTZ R9, R27.reuse, R33, R9 ;  /* 0x000000211b097223 */ /* 0x040fe20000010009 */
[C---:B------:R-:W-:Y:S01]  /*a3f0*/  FFMA.FTZ R10, R27.reuse, R34, R10 ;  /* 0x000000221b0a7223 */ /* 0x040fe2000001000a */
[----:B------:R-:W-:-:S07]  /*a400*/  FFMA.FTZ R11, R27, R35, R11 ;  /* 0x000000231b0b7223 */ /* 0x000fce000001000b */
.L_x_1522:
[----:B------:R-:W-:Y:S05]  /*a410*/  BSYNC B2 ;  /* 0x0000000000027941 */ /* 0x000fea0003800000 */
.L_x_1521:
[----:B------:R-:W-:-:S07]  /*a420*/  VIADD R29, R29, 0x8 ;  /* 0x000000081d1d7836 */ /* 0x000fce0000000000 */
.L_x_1520:
[----:B------:R-:W-:Y:S05]  /*a430*/  BSYNC B1 ;  /* 0x0000000000017941 */ /* 0x000fea0003800000 */
.L_x_1519:
[----:B------:R-:W-:-:S13]  /*a440*/  LOP3.LUT P0, RZ, R0, 0xfffffff8, RZ, 0xc0, !PT ;  /* 0xfffffff800ff7812 */ /* 0x000fda000780c0ff */
[----:B------:R-:W-:Y:S05]  /*a450*/  @!P0 BRA `(.L_x_1518) ;  /* 0x0000000400f08947 */ /* 0x000fea0003800000 */
[----:B------:R-:W-:Y:S01]  /*a460*/  USHF.L.U32 UR4, UR29, 0x2, URZ ;  /* 0x000000021d047899 */ /* 0x000fe2000800063f */
[----:B------:R-:W-:Y:S02]  /*a470*/  LEA R44, R29, 0x400, 0x7 ;  /* 0x000004001d2c7811 */ /* 0x000fe400078e38ff */
[----:B------:R-:W-:-:S03]  /*a480*/  MOV R0, RZ ;  /* 0x000000ff00007202 */ /* 0x000fc60000000f00 */
[----:B------:R-:W-:-:S04]  /*a490*/  LEA R17, R29, -UR4, 0x2 ;  /* 0x800000041d117c11 */ /* 0x000fc8000f8e10ff */
[----:B------:R-:W-:-:S07]  /*a4a0*/  IADD3 R31, R252, R17, RZ ;  /* 0x00000011fc1f7210 */ /* 0x000fce0007ffe0ff */
.L_x_1530:
[----:B------:R-:W2:Y:S01]  /*a4b0*/  LDC R30, c[0x0][0x284] ;  /* 0x0000a100ff1e7b82 */ /* 0x000ea20000000800 */
[----:B-1----:R-:W-:Y:S01]  /*a4c0*/  VIADD R20, R44, 0xfffffc00 ;  /* 0xfffffc002c147836 */ /* 0x002fe20000000000 */
[----:B------:R-:W-:Y:S01]  /*a4d0*/  MOV R18, UR6 ;  /* 0x0000000600127c02 */ /* 0x000fe20008000f00 */
[----:B------:R-:W-:Y:S01]  /*a4e0*/  BSSY B1, `(.L_x_1524) ;  /* 0x0000039000017945 */ /* 0x000fe20003800000 */
[----:B------:R-:W-:Y:S01]  /*a4f0*/  MOV R17, UR7 ;  /* 0x0000000700117c02 */ /* 0x000fe20008000f00 */
[----:B------:R-:W-:Y:S01]  /*a500*/  IMAD.IADD R28, R31, 0x1, R0 ;  /* 0x000000011f1c7824 */ /* 0x000fe200078e0200 */
[----:B------:R-:W-:-:S04]  /*a510*/  IADD3 R21, P0, R15, R20, RZ ;  /* 0x000000140f157210 */ /* 0x000fc80007f1e0ff */
[----:B------:R-:W-:Y:S02]  /*a520*/  LEA.HI.X.SX32 R20, R20, R16, 0x1, P0 ;  /* 0x0000001014147211 */ /* 0x000fe400000f0eff */
[----:B------:R-:W-:-:S04]  /*a530*/  LEA R22, P3, R21, R18, 0x2 ;  /* 0x0000001215167211 */ /* 0x000fc800078610ff */
[----:B------:R-:W-:Y:S02]  /*a540*/  LEA.HI.X R23, R21, R17, R20, 0x2, P3 ;  /* 0x0000001115177211 */ /* 0x000fe400018f1414 */
[----:B--2---:R-:W-:-:S13]  /*a550*/  ISETP.GE.AND P0, PT, R29, R30, PT ;  /* 0x0000001e1d00720c */ /* 0x004fda0003f06270 */
[----:B------:R-:W-:Y:S05]  /*a560*/  @!P0 BRA `(.L_x_1525) ;  /* 0x0000000000c08947 */ /* 0x000fea0003800000 */
[----:B------:R-:W-:Y:S02]  /*a570*/  IABS R27, R30 ;  /* 0x0000001e001b7213 */ /* 0x000fe40000000000 */
[----:B------:R-:W-:Y:S02]  /*a580*/  IABS R34, R29 ;  /* 0x0000001d00227213 */ /* 0x000fe40000000000 */
[----:B------:R-:W1:Y:S01]  /*a590*/  I2F.RP R26, R27 ;  /* 0x0000001b001a7306 */ /* 0x000e620000209400 */
[----:B------:R-:W-:Y:S02]  /*a5a0*/  ISETP.GE.AND P2, PT, R29, RZ, PT ;  /* 0x000000ff1d00720c */ /* 0x000fe40003f46270 */
[----:B------:R-:W-:-:S05]  /*a5b0*/  ISETP.NE.AND P3, PT, R30, RZ, PT ;  /* 0x000000ff1e00720c */ /* 0x000fca0003f65270 */
[----:B-1----:R-:W1:Y:S02]  /*a5c0*/  MUFU.RCP R26, R26 ;  /* 0x0000001a001a7308 */ /* 0x002e640000001000 */
[----:B-1----:R-:W-:-:S06]  /*a5d0*/  IADD3 R32, R26, 0xffffffe, RZ ;  /* 0x0ffffffe1a207810 */ /* 0x002fcc0007ffe0ff */
        /* <DEDUP_REMOVED lines=12> */
[----:B------:R-:W-:Y:S02]  /*a6a0*/  @!P0 IADD3 R20, R20, -R27, RZ ;  /* 0x8000001b14148210 */ /* 0x000fe40007ffe0ff */
[----:B------:R1:W2:Y:S02]  /*a6b0*/  LDS R27, [R28] ;  /* 0x000000001c1b7984 */ /* 0x0002a40000000800 */
[----:B------:R-:W-:Y:S02]  /*a6c0*/  @!P2 IADD3 R20, -R20, RZ, RZ ;  /* 0x000000ff1414a210 */ /* 0x000fe40007ffe1ff */
[----:B------:R-:W-:-:S05]  /*a6d0*/  @!P3 LOP3.LUT R20, RZ, R30, RZ, 0x33, !PT ;  /* 0x0000001eff14b212 */ /* 0x000fca00078e33ff */
[----:B------:R-:W-:-:S05]  /*a6e0*/  IMAD.SHL.U32 R20, R20, 0x80, RZ ;  /* 0x0000008014147824 */ /* 0x000fca00078e00ff */
        /* <DEDUP_REMOVED lines=20> */
.L_x_1526:
[C---:B-----5:R-:W-:Y:S01]  /*a830*/  FFMA.FTZ R8, R27.reuse, R32, R8 ;  /* 0x000000201b087223 */ /* 0x060fe20000010008 */
[C---:B------:R-:W-:Y:S01]  /*a840*/  FFMA.FTZ R9, R27.reuse, R33, R9 ;  /* 0x000000211b097223 */ /* 0x040fe20000010009 */
[C---:B------:R-:W-:Y:S01]  /*a850*/  FFMA.FTZ R10, R27.reuse, R34, R10 ;  /* 0x000000221b0a7223 */ /* 0x040fe2000001000a */
[----:B------:R-:W-:-:S07]  /*a860*/  FFMA.FTZ R11, R27, R35, R11 ;  /* 0x000000231b0b7223 */ /* 0x000fce000001000b */
.L_x_1525:
[----:B------:R-:W-:Y:S05]  /*a870*/  BSYNC B1 ;  /* 0x0000000000017941 */ /* 0x000fea0003800000 */
.L_x_1524:
[----:B------:R-:W-:Y:S01]  /*a880*/  IADD3 R26, R29, 0x8, RZ ;  /* 0x000000081d1a7810 */ /* 0x000fe20007ffe0ff */
[----:B------:R-:W-:Y:S03]  /*a890*/  BSSY B1, `(.L_x_1527) ;  /* 0x0000033000017945 */ /* 0x000fe60003800000 */
[----:B------:R-:W-:-:S13]  /*a8a0*/  ISETP.GE.AND P0, PT, R26, R30, PT ;  /* 0x0000001e1a00720c */ /* 0x000fda0003f06270 */
[----:B------:R-:W-:Y:S05]  /*a8b0*/  @!P0 BRA `(.L_x_1528) ;  /* 0x0000000000c08947 */ /* 0x000fea0003800000 */
[----:B------:R-:W-:Y:S02]  /*a8c0*/  IABS R27, R30 ;  /* 0x0000001e001b7213 */ /* 0x000fe40000000000 */
[----:B-1----:R-:W-:Y:S02]  /*a8d0*/  IABS R34, R26 ;  /* 0x0000001a00227213 */ /* 0x002fe40000000000 */
[----:B------:R-:W1:Y:S01]  /*a8e0*/  I2F.RP R32, R27 ;  /* 0x0000001b00207306 */ /* 0x000e620000209400 */
[----:B------:R-:W-:Y:S02]  /*a8f0*/  ISETP.GE.AND P2, PT, R26, RZ, PT ;  /* 0x000000ff1a00720c */ /* 0x000fe40003f46270 */
[----:B------:R-:W-:-:S05]  /*a900*/  ISETP.NE.AND P3, PT, R30, RZ, PT ;  /* 0x000000ff1e00720c */ /* 0x000fca0003f65270 */
[----:B-1----:R-:W1:Y:S02]  /*a910*/  MUFU.RCP R32, R32 ;  /* 0x0000002000207308 */ /* 0x002e640000001000 */
[----:B-1----:R-:W-:-:S06]  /*a920*/  IADD3 R33, R32, 0xffffffe, RZ ;  /* 0x0ffffffe20217810 */ /* 0x002fcc0007ffe0ff */
[----:B------:R-:W1:Y:S02]  /*a930*/  F2I.FTZ.U32.TRUNC.NTZ R21, R33 ;  /* 0x0000002100157305 */ /* 0x000e64000021f000 */
[----:B-1----:R-:W-:-:S04]  /*a940*/  IMAD.MOV R20, RZ, RZ, -R21 ;  /* 0x000000ffff147224 */ /* 0x002fc800078e0a15 */
[----:B------:R-:W-:Y:S01]  /*a950*/  IMAD R35, R20, R27, RZ ;  /* 0x0000001b14237224 */ /* 0x000fe200078e02ff */
[----:B------:R-:W-:-:S10]  /*a960*/  HFMA2.MMA R20, -RZ, RZ, 0, 0 ;  /* 0x00000000ff147435 */ /* 0x000fd400000001ff */
        /* <DEDUP_REMOVED lines=8> */
[----:B------:R-:W-:Y:S02]  /*a9f0*/  @!P0 IADD3 R20, R20, -R27, RZ ;  /* 0x8000001b14148210 */ /* 0x000fe40007ffe0ff */
[----:B------:R1:W2:Y:S03]  /*aa00*/  LDS R27, [R28+0x20] ;  /* 0x000020001c1b7984 */ /* 0x0002a60000000800 */
[----:B------:R-:W-:Y:S01]  /*aa10*/  @!P2 IMAD.MOV R20, RZ, RZ, -R20 ;  /* 0x000000ffff14a224 */ /* 0x000fe200078e0a14 */
        /* <DEDUP_REMOVED lines=22> */
.L_x_1529:
[C---:B-----5:R-:W-:Y:S01]  /*ab80*/  FFMA.FTZ R8, R27.reuse, R32, R8 ;  /* 0x000000201b087223 */ /* 0x060fe20000010008 */
[C---:B------:R-:W-:Y:S01]  /*ab90*/  FFMA.FTZ R9, R27.reuse, R33, R9 ;  /* 0x000000211b097223 */ /* 0x040fe20000010009 */
[C---:B------:R-:W-:Y:S01]  /*aba0*/  FFMA.FTZ R10, R27.reuse, R34, R10 ;  /* 0x000000221b0a7223 */ /* 0x040fe2000001000a */
[----:B------:R-:W-:-:S07]  /*abb0*/  FFMA.FTZ R11, R27, R35, R11 ;  /* 0x000000231b0b7223 */ /* 0x000fce000001000b */
.L_x_1528:
[----:B------:R-:W-:Y:S05]  /*abc0*/  BSYNC B1 ;  /* 0x0000000000017941 */ /* 0x000fea0003800000 */
.L_x_1527:
[----:B------:R-:W-:Y:S01]  /*abd0*/  IADD3 R29, R29, 0x10, RZ ;  /* 0x000000101d1d7810 */ /* 0x000fe20007ffe0ff */
[----:B------:R-:W-:Y:S01]  /*abe0*/  VIADD R0, R0, 0x40 ;  /* 0x0000004000007836 */ /* 0x000fe20000000000 */
[----:B------:R-:W-:Y:S02]  /*abf0*/  IADD3 R44, R44, 0x800, RZ ;  /* 0x000008002c2c7810 */ /* 0x000fe40007ffe0ff */
[----:B------:R-:W-:-:S13]  /*ac00*/  ISETP.GE.AND P0, PT, R29, UR12, PT ;  /* 0x0000000c1d007c0c */ /* 0x000fda000bf06270 */
[----:B------:R-:W-:Y:S05]  /*ac10*/  @!P0 BRA `(.L_x_1530) ;  /* 0xfffffff800248947 */ /* 0x000fea000383ffff */
.L_x_1518:
[----:B------:R-:W-:Y:S05]  /*ac20*/  BSYNC B0 ;  /* 0x0000000000007941 */ /* 0x000fea0003800000 */
.L_x_1517:
[----:B------:R-:W-:Y:S04]  /*ac30*/  BSSY B0, `(.L_x_1531) ;  /* 0x0000030000007945 */ /* 0x000fe80003800000 */
[----:B------:R-:W-:Y:S05]  /*ac40*/  @P1 BRA `(.L_x_1532) ;  /* 0x0000000000b81947 */ /* 0x000fea0003800000 */
[----:B------:R-:W-:-:S06]  /*ac50*/  USHF.L.U32 UR4, UR12, 0x7, URZ ;  /* 0x000000070c047899 */ /* 0x000fcc000800063f */
[----:B------:R-:W-:Y:S02]  /*ac60*/  IADD3 R0, P0, R15, UR4, RZ ;  /* 0x000000040f007c10 */ /* 0x000fe4000ff1e0ff */
[----:B0-----:R-:W-:-:S04]  /*ac70*/  MOV R19, UR4 ;  /* 0x0000000400137c02 */ /* 0x001fc80008000f00 */
[----:B------:R-:W-:Y:S02]  /*ac80*/  LEA.HI.X.SX32 R19, R19, R16, 0x1, P0 ;  /* 0x0000001013137211 */ /* 0x000fe400000f0eff */
[----:B-1----:R-:W-:-:S04]  /*ac90*/  LEA R20, P0, R0, R18, 0x2 ;  /* 0x0000001200147211 */ /* 0x002fc800078010ff */
[----:B------:R-:W-:-:S05]  /*aca0*/  LEA.HI.X R21, R0, R17, R19, 0x2, P0 ;  /* 0x0000001100157211 */ /* 0x000fca00000f1413 */
[----:B------:R0:W5:Y:S01]  /*acb0*/  LDG.E.128 R24, desc[UR60][R20.64] ;  /* 0x0000003c14187981 */ /* 0x000162000c1e1d00 */
[----:B------:R-:W-:Y:S04]  /*acc0*/  BSSY B1, `(.L_x_1533) ;  /* 0x0000019000017945 */ /* 0x000fe80003800000 */
[----:B------:R-:W-:Y:S05]  /*acd0*/  @P2 BRA `(.L_x_1534) ;  /* 0x00000000005c2947 */ /* 0x000fea0003800000 */
[----:B------:R-:W-:Y:S01]  /*ace0*/  LOP3.LUT P3, RZ, R2, 0x10, RZ, 0xc0, !PT ;  /* 0x0000001002ff7812 */ /* 0x000fe2000786c0ff */
[----:B------:R-:W1:-:S12]  /*acf0*/  S2R R22, SR_CTAID.X ;  /* 0x0000000000167919 */ /* 0x000e580000002500 */
[----:B------:R-:W1:Y:S08]  /*ad00*/  @P3 LDC R19, c[0x0][0x288] ;  /* 0x0000a200ff133b82 */ /* 0x000e700000000800 */
[----:B0-----:R-:W0:Y:S01]  /*ad10*/  @P3 LDC.64 R20, c[0x0][0x2e8] ;  /* 0x0000ba00ff143b82 */ /* 0x001e220000000a00 */
[----:B-1----:R-:W-:-:S04]  /*ad20*/  @P3 IMAD R250, R250, R19, R22 ;  /* 0x00000013fafa3224 */ /* 0x002fc800078e0216 */
[----:B------:R-:W-:-:S04]  /*ad30*/  @P3 IMAD R19, R250, 0x80, R13 ;  /* 0x00000080fa133824 */ /* 0x000fc800078e020d */
[----:B0-----:R-:W-:-:S06]  /*ad40*/  @P3 IMAD.WIDE R20, R19, 0x4, R20 ;  /* 0x0000000413143825 */ /* 0x001fcc00078e0214 */
[----:B------:R-:W2:Y:S01]  /*ad50*/  @P3 LDG.E.128 R20, desc[UR60][R20.64] ;  /* 0x0000003c14143981 */ /* 0x000ea2000c1e1d00 */
        /* <DEDUP_REMOVED lines=15> */
.L_x_1534:
[----:B------:R-:W-:Y:S05]  /*ae50*/  BSYNC B1 ;  /* 0x0000000000017941 */ /* 0x000fea0003800000 */
.L_x_1533:
[----:B------:R-:W2:Y:S01]  /*ae60*/  S2UR UR5, SR_CgaCtaId ;  /* 0x00000000000579c3 */ /* 0x000ea20000008800 */
[----:B------:R-:W-:Y:S01]  /*ae70*/  UMOV UR4, 0x400 ;  /* 0x0000040000047882 */ /* 0x000fe20000000000 */
[----:B------:R-:W-:Y:S02]  /*ae80*/  UIADD3 UR6, UR12, -UR29, URZ ;  /* 0x8000001d0c067290 */ /* 0x000fe4000fffe03f */
[----:B------:R-:W-:-:S04]  /*ae90*/  UIADD3 UR4, UR4, 0x440, URZ ;  /* 0x0000044004047890 */ /* 0x000fc8000fffe03f */
[----:B------:R-:W-:Y:S01]  /*aea0*/  MOV R5, UR6 ;  /* 0x0000000600057c02 */ /* 0x000fe20008000f00 */
[----:B--2---:R-:W-:-:S06]  /*aeb0*/  ULEA UR4, UR5, UR4, 0x18 ;  /* 0x0000000405047291 */ /* 0x004fcc000f8ec03f */
[----:B------:R-:W-:-:S05]  /*aec0*/  IMAD.U32 R252, RZ, RZ, UR4 ;  /* 0x00000004fffc7e24 */ /* 0x000fca000f8e00ff */
[----:B------:R-:W-:-:S06]  /*aed0*/  LEA R5, R5, R252, 0x2 ;  /* 0x000000fc05057211 */ /* 0x000fcc00078e10ff */
[----:B------:R-:W2:Y:S02]  /*aee0*/  LDS R5, [R5] ;  /* 0x0000000005057984 */ /* 0x000ea40000000800 */
[C---:B--2--5:R-:W-:Y:S01]  /*aef0*/  FFMA.FTZ R8, R5.reuse, R24, R8 ;  /* 0x0000001805087223 */ /* 0x064fe20000010008 */
[C---:B------:R-:W-:Y:S01]  /*af00*/  FFMA.FTZ R9, R5.reuse, R25, R9 ;  /* 0x0000001905097223 */ /* 0x040fe20000010009 */
[C---:B------:R-:W-:Y:S01]  /*af10*/  FFMA.FTZ R10, R5.reuse, R26, R10 ;  /* 0x0000001a050a7223 */ /* 0x040fe2000001000a */
[----:B------:R-:W-:-:S07]  /*af20*/  FFMA.FTZ R11, R5, R27, R11 ;  /* 0x0000001b050b7223 */ /* 0x000fce000001000b */
.L_x_1532:
[----:B------:R-:W-:Y:S05]  /*af30*/  BSYNC B0 ;  /* 0x0000000000007941 */ /* 0x000fea0003800000 */
.L_x_1531:
[----:B------:R-:W-:Y:S01]  /*af40*/  BAR.SYNC.DEFER_BLOCKING 0x0 ;  /* 0x0000000000007b1d */ /* 0x000fe20000010000 */
[C---:B------:R-:W-:Y:S02]  /*af50*/  LOP3.LUT R0, R3.reuse, 0xffffff80, RZ, 0xc0, !PT ;  /* 0xffffff8003007812 */ /* 0x040fe400078ec0ff */
[----:B0-----:R-:W-:Y:S02]  /*af60*/  LEA R5, R14, R13, 0x7 ;  /* 0x0000000d0e057211 */ /* 0x001fe400078e38ff */
        /* <DEDUP_REMOVED lines=11> */
[----:B-1----:R-:W0:Y:S02]  /*b020*/  @!P1 LDS.128 R16, [R5] ;  /* 0x0000000005109984 */ /* 0x002e240000000c00 */
        /* <DEDUP_REMOVED lines=17> */
[----:B------:R0:W1:Y:S02]  /*b140*/  @!P3 LDS.128 R16, [R5] ;  /* 0x000000000510b984 */ /* 0x0000640000000c00 */
[----:B------:R-:W-:Y:S06]  /*b150*/  BAR.SYNC.DEFER_BLOCKING 0x0 ;  /* 0x0000000000007b1d */ /* 0x000fec0000010000 */
[----:B------:R-:W-:Y:S05]  /*b160*/  @P1 EXIT ;  /* 0x000000000000194d */ /* 0x000fea0003800000 */
[----:B------:R-:W2:Y:S01]  /*b170*/  LDC R0, c[0x0][0x308] ;  /* 0x0000c200ff007b82 */ /* 0x000ea20000000800 */
[----:B01----:R-:W-:Y:S01]  /*b180*/  @!P3 FADD.FTZ R8, R8, R16 ;  /* 0x000000100808b221 */ /* 0x003fe20000010000 */
[----:B------:R-:W-:Y:S01]  /*b190*/  @!P3 FADD.FTZ R9, R9, R17 ;  /* 0x000000110909b221 */ /* 0x000fe20000010000 */
[----:B------:R-:W-:Y:S01]  /*b1a0*/  @!P3 FADD.FTZ R10, R10, R18 ;  /* 0x000000120a0ab221 */ /* 0x000fe20000010000 */
[----:B------:R-:W-:Y:S01]  /*b1b0*/  @!P3 FADD.FTZ R11, R11, R19 ;  /* 0x000000130b0bb221 */ /* 0x000fe20000010000 */
[----:B--2---:R-:W-:-:S13]  /*b1c0*/  ISETP.NE.AND P0, PT, R0, 0x2, PT ;  /* 0x000000020000780c */ /* 0x004fda0003f05270 */
        /* <DEDUP_REMOVED lines=8> */
[----:B0-----:R-:W2:Y:S02]  /*b250*/  LDG.E R2, desc[UR60][R2.64] ;  /* 0x0000003c02027981 */ /* 0x001ea4000c1e1900 */
[C---:B--2---:R-:W-:Y:S01]  /*b260*/  FMUL.FTZ R8, R2.reuse, R8 ;  /* 0x0000000802087220 */ /* 0x044fe20000410000 */
[C---:B------:R-:W-:Y:S01]  /*b270*/  FMUL.FTZ R9, R2.reuse, R9 ;  /* 0x0000000902097220 */ /* 0x040fe20000410000 */
[C---:B------:R-:W-:Y:S01]  /*b280*/  FMUL.FTZ R10, R2.reuse, R10 ;  /* 0x0000000a020a7220 */ /* 0x040fe20000410000 */
[----:B------:R-:W-:-:S03]  /*b290*/  FMUL.FTZ R11, R2, R11 ;  /* 0x0000000b020b7220 */ /* 0x000fc60000410000 */
[----:B------:R-:W0:Y:S08]  /*b2a0*/  F2I.S8.NTZ R8, R8 ;  /* 0x0000000800087305 */ /* 0x000e300000202100 */
[----:B------:R-:W1:Y:S01]  /*b2b0*/  F2I.S8.NTZ R9, R9 ;  /* 0x0000000900097305 */ /* 0x000e620000202100 */
[----:B0-----:R-:W-:-:S07]  /*b2c0*/  PRMT R0, R8, 0x8880, RZ ;  /* 0x0000888008007816 */ /* 0x001fce00000000ff */
[----:B------:R-:W0:Y:S01]  /*b2d0*/  F2I.S8.NTZ R10, R10 ;  /* 0x0000000a000a7305 */ /* 0x000e220000202100 */
[----:B------:R-:W-:Y:S02]  /*b2e0*/  PRMT R0, R0, 0x7710, RZ ;  /* 0x0000771000007816 */ /* 0x000fe400000000ff */
[----:B-1----:R-:W-:-:S05]  /*b2f0*/  PRMT R4, R9, 0x8880, RZ ;  /* 0x0000888009047816 */ /* 0x002fca00000000ff */
[----:B------:R-:W1:Y:S01]  /*b300*/  F2I.S8.NTZ R11, R11 ;  /* 0x0000000b000b7305 */ /* 0x000e620000202100 */
[----:B------:R-:W-:Y:S02]  /*b310*/  LOP3.LUT R3, R0, 0xff, RZ, 0xc0, !PT ;  /* 0x000000ff00037812 */ /* 0x000fe400078ec0ff */
[----:B------:R-:W-:Y:S02]  /*b320*/  PRMT R2, R4, 0x7710, RZ ;  /* 0x0000771004027816 */ /* 0x000fe400000000ff */
[----:B0-----:R-:W-:Y:S02]  /*b330*/  PRMT R0, R10, 0x8880, RZ ;  /* 0x000088800a007816 */ /* 0x001fe400000000ff */
[----:B------:R-:W-:Y:S02]  /*b340*/  PRMT R3, R2, 0x7604, R3 ;  /* 0x0000760402037816 */ /* 0x000fe40000000003 */
[----:B------:R-:W-:Y:S02]  /*b350*/  PRMT R0, R0, 0x7710, RZ ;  /* 0x0000771000007816 */ /* 0x000fe400000000ff */
[----:B------:R-:W-:-:S02]  /*b360*/  IADD3 R2, P0, R12, UR4, RZ ;  /* 0x000000040c027c10 */ /* 0x000fc4000ff1e0ff */
[----:B-1----:R-:W-:Y:S02]  /*b370*/  PRMT R4, R11, 0x8880, RZ ;  /* 0x000088800b047816 */ /* 0x002fe400000000ff */
[----:B------:R-:W-:Y:S02]  /*b380*/  PRMT R5, R0, 0x7054, R3 ;  /* 0x0000705400057816 */ /* 0x000fe40000000003 */
[----:B------:R-:W-:Y:S02]  /*b390*/  PRMT R4, R4, 0x7710, RZ ;  /* 0x0000771004047816 */ /* 0x000fe400000000ff */
[----:B------:R-:W-:Y:S02]  /*b3a0*/  LEA.HI.X.SX32 R3, R12, UR5, 0x1, P0 ;  /* 0x000000050c037c11 */ /* 0x000fe400080f0eff */
[----:B------:R-:W-:-:S05]  /*b3b0*/  PRMT R5, R4, 0x654, R5 ;  /* 0x0000065404057816 */ /* 0x000fca0000000005 */
[----:B------:R-:W-:Y:S01]  /*b3c0*/  STG.E desc[UR60][R2.64], R5 ;  /* 0x0000000502007986 */ /* 0x000fe2000c10193c */
[----:B------:R-:W-:Y:S05]  /*b3d0*/  EXIT ;  /* 0x000000000000794d */ /* 0x000fea0003800000 */
.L_x_1405:
[----:B------:R-:W-:Y:S01]  /*b3e0*/  HFMA2.MMA R12, -RZ, RZ, 0, 9.5367431640625e-07 ;  /* 0x00000010ff0c7435 */ /* 0x000fe200000001ff */
[----:B------:R-:W-:Y:S01]  /*b3f0*/  MOV R11, 0x1f ;  /* 0x0000001f000b7802 */ /* 0x000fe20000000f00 */
[----:B-1----:R-:W-:-:S09]  /*b400*/  IMAD.MOV.U32 R15, RZ, RZ, -0x1 ;  /* 0xffffffffff0f7424 */ /* 0x002fd200078e00ff */
[----:B0---4-:R-:W-:Y:S05]  /*b410*/  WARPSYNC.COLLECTIVE R15, `(.L_x_1535) ;  /* 0x000000000f087348 */ /* 0x011fea0003c00000 */
[----:B------:R1:W2:Y:S02]  /*b420*/  SHFL.BFLY P6, R14, R13, R12, R11 ;  /* 0x0c00000c0d0e7389 */ /* 0x0002a400000c000b */
[----:B012-4-:R-:W-:Y:S01]  /*b430*/  ENDCOLLECTIVE ;  /* 0x000000000000791b */ /* 0x017fe20003800000 */
.L_x_1535:
[----:B------:R-:W-:Y:S01]  /*b440*/  HFMA2.MMA R12, -RZ, RZ, 0, 4.76837158203125e-07 ;  /* 0x00000008ff0c7435 */ /* 0x000fe200000001ff */
[----:B------:R-:W-:-:S05]  /*b450*/  FADD.FTZ R3, R13, R14 ;  /* 0x0000000e0d037221 */ /* 0x000fca0000010000 */
[----:B------:R-:W-:-:S07]  /*b460*/  MOV R13, R3 ;  /* 0x00000003000d7202 */ /* 0x000fce0000000f00 */
[----:B------:R-:W-:Y:S05]  /*b470*/  WARPSYNC.COLLECTIVE R15, `(.L_x_1536) ;  /* 0x000000000f087348 */ /* 0x000fea0003c00000 */
[----:B------:R0:W1:Y:S02]  /*b480*/  SHFL.BFLY P6, R14, R13, R12, R11 ;  /* 0x0c00000c0d0e7389 */ /* 0x00006400000c000b */
[----:B01----:R-:W-:Y:S01]  /*b490*/  ENDCOLLECTIVE ;  /* 0x000000000000791b */ /* 0x003fe20003800000 */
.L_x_1536:
[----:B------:R-:W-:Y:S01]  /*b4a0*/  MOV R12, 0x4 ;  /* 0x00000004000c7802 */ /* 0x000fe20000000f00 */
[----:B------:R-:W-:-:S04]  /*b4b0*/  FADD.FTZ R4, R3, R14 ;  /* 0x0000000e03047221 */ /* 0x000fc80000010000 */
[----:B------:R-:W-:-:S07]  /*b4c0*/  IMAD.MOV.U32 R13, RZ, RZ, R4 ;  /* 0x000000ffff0d7224 */ /* 0x000fce00078e0004 */
[----:B------:R-:W-:Y:S05]  /*b4d0*/  WARPSYNC.COLLECTIVE R15, `(.L_x_1537) ;  /* 0x000000000f087348 */ /* 0x000fea0003c00000 */
[----:B------:R0:W1:Y:S02]  /*b4e0*/  SHFL.BFLY P6, R14, R13, R12, R11 ;  /* 0x0c00000c0d0e7389 */ /* 0x00006400000c000b */
[----:B01----:R-:W-:Y:S01]  /*b4f0*/  ENDCOLLECTIVE ;  /* 0x000000000000791b */ /* 0x003fe20003800000 */
.L_x_1537:
[----:B------:R-:W-:Y:S02]  /*b500*/  IMAD.MOV.U32 R12, RZ, RZ, 0x2 ;  /* 0x00000002ff0c7424 */ /* 0x000fe400078e00ff */
[----:B------:R-:W-:-:S05]  /*b510*/  FADD.FTZ R5, R4, R14 ;  /* 0x0000000e04057221 */ /* 0x000fca0000010000 */
[----:B------:R-:W-:-:S07]  /*b520*/  MOV R13, R5 ;  /* 0x00000005000d7202 */ /* 0x000fce0000000f00 */
[----:B------:R-:W-:Y:S05]  /*b530*/  WARPSYNC.COLLECTIVE R15, `(.L_x_1538) ;  /* 0x000000000f087348 */ /* 0x000fea0003c00000 */
[----:B------:R0:W1:Y:S02]  /*b540*/  SHFL.BFLY P6, R14, R13, R12, R11 ;  /* 0x0c00000c0d0e7389 */ /* 0x00006400000c000b */
[----:B01----:R-:W-:Y:S01]  /*b550*/  ENDCOLLECTIVE ;  /* 0x000000000000791b */ /* 0x003fe20003800000 */
.L_x_1538:
[----:B------:R-:W-:Y:S01]  /*b560*/  HFMA2.MMA R12, -RZ, RZ, 0, 5.9604644775390625e-08 ;  /* 0x00000001ff0c7435 */ /* 0x000fe200000001ff */
[----:B------:R-:W-:-:S05]  /*b570*/  FADD.FTZ R6, R5, R14 ;  /* 0x0000000e05067221 */ /* 0x000fca0000010000 */
[----:B------:R-:W-:-:S07]  /*b580*/  MOV R13, R6 ;  /* 0x00000006000d7202 */ /* 0x000fce0000000f00 */
[----:B------:R-:W-:Y:S05]  /*b590*/  WARPSYNC.COLLECTIVE R15, `(.L_x_1539) ;  /* 0x000000000f087348 */ /* 0x000fea0003c00000 */
[----:B------:R0:W1:Y:S02]  /*b5a0*/  SHFL.BFLY P6, R14, R13, R12, R11 ;  /* 0x0c00000c0d0e7389 */ /* 0x00006400000c000b */
[----:B01----:R-:W-:Y:S01]  /*b5b0*/  ENDCOLLECTIVE ;  /* 0x000000000000791b */ /* 0x003fe20003800000 */
.L_x_1539:
[----:B------:R-:W-:Y:S05]  /*b5c0*/  BRA `(.L_x_1540) ;  /* 0xffffff6800607947 */ /* 0x000fea000383ffff */
.L_x_1541:
        /* <DEDUP_REMOVED lines=11> */
.L_x_2840:


//--------------------- .text._ZN4mmha33masked_multihead_attention_kernelIfLi128ELi128ELi2ELi32ELi128ELb1ELb0EEEv26Multihead_attention_paramsIT_XT5_EE --------------------------
	.section	.text._ZN4mmha33masked_multihead_attention_kernelIfLi128ELi128ELi2ELi32ELi128ELb1ELb0EEEv26Multihead_attention_paramsIT_XT5_EE,"ax",@progbits
	.align	128
        .global         _ZN4mmha33masked_multihead_attention_kernelIfLi128ELi128ELi2ELi32ELi128ELb1ELb0EEEv26Multihead_attention_paramsIT_XT5_EE
        .type           _ZN4mmha33masked_multihead_attention_kernelIfLi128ELi128ELi2ELi32ELi128ELb1ELb0EEEv26Multihead_attention_paramsIT_XT5_EE,@function
        .size           _ZN4mmha33masked_multihead_attention_kernelIfLi128ELi128ELi2ELi32ELi128ELb1ELb0EEEv26Multihead_attention_paramsIT_XT5_EE,(.L_x_2841 - _ZN4mmha33masked_multihead_attention_kernelIfLi128ELi128ELi2ELi32ELi128ELb1ELb0EEEv26Multihead_attention_paramsIT_XT5_EE)
        .other          _ZN4mmha33masked_multihead_attention_kernelIfLi128ELi128ELi2ELi32ELi128ELb1ELb0EEEv26Multihead_attention_paramsIT_XT5_EE,@"STO_CUDA_ENTRY STV_DEFAULT"
_ZN4mmha33masked_multihead_attention_kernelIfLi128ELi128ELi2ELi32ELi128ELb1ELb0EEEv26Multihead_attention_paramsIT_XT5_EE:
.text._ZN4mmha33masked_multihead_attention_kernelIfLi128ELi128ELi2ELi32ELi128ELb1ELb0EEEv26Multihead_attention_paramsIT_XT5_EE:
        /* <DEDUP_REMOVED lines=12> */
.L_x_1542:
        /* <DEDUP_REMOVED lines=82> */
.L_x_1544:
[----:B------:R-:W-:Y:S05]  /*05e0*/  BSYNC B0 ;  /* 0x0000000000007941 */ /* 0x000fea0003800000 */
.L_x_1543:
[----:B------:R-:W0:Y:S01]  /*05f0*/  LDC R15, c[0x0][0x284] ;  /* 0x0000a100ff0f7b82 */ /* 0x000e220000000800 */
[----:B------:R-:W-:Y:S01]  /*0600*/  ISETP.LT.AND P2, PT, R18, 0x20, P3 ;  /* 0x000000201200780c */ /* 0x000fe20001f41270 */
[----:B------:R-:W-:Y:S01]  /*0610*/  IMAD.IADD R40, R22, 0x1, R14 ;  /* 0x0000000116287824 */ /* 0x000fe200078e020e */
[----:B------:R-:W-:Y:S01]  /*0620*/  ISETP.NE.U32.AND P1, PT, R12, RZ, PT ;  /* 0x000000ff0c00720c */ /* 0x000fe20003f25070 */
[----:B------:R-:W-:Y:S01]  /*0630*/  ULDC.64 UR6, c[0x0][0x220] ;  /* 0x0000880000067ab9 */ /* 0x000fe20000000a00 */
[----:B-----5:R-:W-:Y:S01]  /*0640*/  IADD3 R23, R17, -0x1, RZ ;  /* 0xffffffff11177810 */ /* 0x020fe20007ffe0ff */
[----:B------:R-:W-:Y:S01]  /*0650*/  IMAD.MOV.U32 R24, RZ, RZ, RZ ;  /* 0x000000ffff187224 */ /* 0x000fe200078e00ff */
[----:B------:R-:W-:Y:S01]  /*0660*/  ISETP.NE.AND.EX P1, PT, R13, RZ, PT, P1 ;  /* 0x000000ff0d00720c */ /* 0x000fe20003f25310 */
[----:B------:R-:W1:Y:S01]  /*0670*/  @!P5 LDC.64 R4, c[0x0][0x248] ;  /* 0x00009200ff04db82 */ /* 0x000e620000000a00 */
[----:B------:R-:W-:Y:S01]  /*0680*/  SHF.R.S32.HI R0, RZ, 0x1f, R2 ;  /* 0x0000001fff007819 */ /* 0x000fe20000011402 */
[----:B------:R-:W-:Y:S01]  /*0690*/  @!P5 IMAD.SHL.U32 R11, R23, 0x4, RZ ;  /* 0x00000004170bd824 */ /* 0x000fe200078e00ff */
[----:B------:R-:W-:-:S02]  /*06a0*/  ISETP.EQ.U32.AND P0, PT, RZ, UR6, PT ;  /* 0x00000006ff007c0c */ /* 0x000fc4000bf02070 */
[----:B------:R-:W-:Y:S02]  /*06b0*/  CS2R R28, SRZ ;  /* 0x00000000001c7805 */ /* 0x000fe4000001ff00 */
[----:B------:R-:W-:Y:S02]  /*06c0*/  CS2R R30, SRZ ;  /* 0x00000000001e7805 */ /* 0x000fe4000001ff00 */
[----:B------:R-:W-:Y:S02]  /*06d0*/  IADD3 R3, R3, R14, RZ ;  /* 0x0000000e03037210 */ /* 0x000fe40007ffe0ff */
[----:B------:R-:W-:Y:S01]  /*06e0*/  CS2R R44, SRZ ;  /* 0x00000000002c7805 */ /* 0x000fe2000001ff00 */
[----:B------:R-:W2:Y:S01]  /*06f0*/  @P2 LDC.64 R8, c[0x0][0x2e0] ;  /* 0x0000b800ff082b82 */ /* 0x000ea20000000a00 */
[----:B------:R-:W-:Y:S02]  /*0700*/  ISETP.EQ.OR.EX P0, PT, RZ, UR7, P5, P0 ;  /* 0x00000007ff007c0c */ /* 0x000fe4000af02700 */
[----:B------:R-:W-:-:S02]  /*0710*/  CS2R R46, SRZ ;  /* 0x00000000002e7805 */ /* 0x000fc4000001ff00 */
[----:B------:R-:W-:Y:S01]  /*0720*/  @P1 LEA R10, P3, R2, R12, 0x2 ;  /* 0x0000000c020a1211 */ /* 0x000fe200078610ff */
[-C--:B0-----:R-:W-:Y:S01]  /*0730*/  @!P5 IMAD R11, R40, R15.reuse, R11 ;  /* 0x0000000f280bd224 */ /* 0x081fe200078e020b */
[----:B------:R-:W-:-:S07]  /*0740*/  IABS R20, R15 ;  /* 0x0000000f00147213 */ /* 0x000fce0000000000 */
        /* <DEDUP_REMOVED lines=14> */
[----:B-1----:R-:W-:Y:S01]  /*0830*/  VIADD R12, R0, 0xffffffe ;  /* 0x0ffffffe000c7836 */ /* 0x002fe20000000000 */
[----:B0-----:R-:W0:Y:S03]  /*0840*/  LDC R7, c[0x0][0x290] ;  /* 0x0000a400ff077b82 */ /* 0x001e260000000800 */
[----:B------:R1:W2:Y:S02]  /*0850*/  F2I.FTZ.U32.TRUNC.NTZ R13, R12 ;  /* 0x0000000c000d7305 */ /* 0x0002a4000021f000 */
[----:B-1----:R-:W-:Y:S01]  /*0860*/  HFMA2.MMA R12, -RZ, RZ, 0, 0 ;  /* 0x00000000ff0c7435 */ /* 0x002fe200000001ff */
        /* <DEDUP_REMOVED lines=29> */
.L_x_1546:
[----:B------:R-:W-:Y:S05]  /*0a40*/  BSYNC B0 ;  /* 0x0000000000007941 */ /* 0x000fea0003800000 */
.L_x_1545:
        /* <DEDUP_REMOVED lines=11> */
[----:B------:R-:W-:Y:S01]  /*0b00*/  IMAD R0, R21, UR4, RZ ;  /* 0x0000000415007c24 */ /* 0x000fe2000f8e02ff */
[----:B------:R-:W-:Y:S01]  /*0b10*/  ISETP.GT.AND P2, PT, R7, RZ, PT ;  /* 0x000000ff0700720c */ /* 0x000fe20003f44270 */
[----:B------:R-:W-:Y:S01]  /*0b20*/  FADD.FTZ R36, R44, R36 ;  /* 0x000000242c247221 */ /* 0x000fe20000010000 */
[----:B------:R-:W-:Y:S01]  /*0b30*/  ISETP.NE.AND P1, PT, RZ, UR5, PT ;  /* 0x00000005ff007c0c */ /* 0x000fe2000bf25270 */
[----:B------:R-:W-:Y:S01]  /*0b40*/  IMAD R27, R0, R27, R19 ;  /* 0x0000001b001b7224 */ /* 0x000fe200078e0213 */
[----:B------:R-:W-:Y:S01]  /*0b50*/  ISETP.GE.AND P0, PT, R18, 0x20, PT ;  /* 0x000000201200780c */ /* 0x000fe20003f06270 */
[----:B------:R-:W-:Y:S01]  /*0b60*/  FADD.FTZ R37, R45, R37 ;  /* 0x000000252d257221 */ /* 0x000fe20000010000 */
[----:B------:R-:W-:Y:S01]  /*0b70*/  FADD.FTZ R38, R46, R38 ;  /* 0x000000262e267221 */ /* 0x000fe20000010000 */
[----:B------:R-:W-:-:S08]  /*0b80*/  FADD.FTZ R39, R47, R39 ;  /* 0x000000272f277221 */ /* 0x000fd00000010000 */
        /* <DEDUP_REMOVED lines=15> */
[----:B------:R-:W-:Y:S02]  /*0c80*/  IMAD R9, R6, R3, RZ ;  /* 0x0000000306097224 */ /* 0x000fe400078e02ff */
[----:B------:R-:W-:Y:S02]  /*0c90*/  IMAD.MOV.U32 R6, RZ, RZ, R8 ;  /* 0x000000ffff067224 */ /* 0x000fe400078e0008 */
        /* <DEDUP_REMOVED lines=9> */
[----:B------:R-:W-:Y:S02]  /*0d30*/  @P2 IADD3 R5, R5, 0x1, RZ ;  /* 0x0000000105052810 */ /* 0x000fe40007ffe0ff */
[----:B------:R-:W-:-:S03]  /*0d40*/  ISETP.NE.AND P2, PT, R43, RZ, PT ;  /* 0x000000ff2b00720c */ /* 0x000fc60003f45270 */
[----:B------:R-:W-:-:S04]  /*0d50*/  IMAD.MOV.U32 R42, RZ, RZ, R5 ;  /* 0x000000ffff2a7224 */ /* 0x000fc800078e0005 */
[----:B------:R-:W-:Y:S01]  /*0d60*/  @!P1 IMAD.MOV R42, RZ, RZ, -R42 ;  /* 0x000000ffff2a9224 */ /* 0x000fe200078e0a2a */
[----:B------:R-:W-:Y:S02]  /*0d70*/  ISETP.LT.AND P1, PT, R14, R7, !P0 ;  /* 0x000000070e00720c */ /* 0x000fe40004721270 */
[----:B------:R-:W-:Y:S02]  /*0d80*/  LOP3.LUT P0, RZ, R43, 0x3, RZ, 0xc0, !PT ;  /* 0x000000032bff7812 */ /* 0x000fe4000780c0ff */
[----:B------:R-:W-:Y:S02]  /*0d90*/  P2R R45, PR, RZ, 0x2 ;  /* 0x00000002ff2d7803 */ /* 0x000fe40000000000 */
[----:B------:R-:W-:-:S05]  /*0da0*/  @!P2 LOP3.LUT R42, RZ, R43, RZ, 0x33, !PT ;  /* 0x0000002bff2aa212 */ /* 0x000fca00078e33ff */
[----:B------:R-:W-:-:S04]  /*0db0*/  IMAD.MOV R0, RZ, RZ, -R42 ;  /* 0x000000ffff007224 */ /* 0x000fc800078e0a2a */
[----:B------:R-:W-:Y:S01]  /*0dc0*/  IMAD R44, R43, R0, R14 ;  /* 0x000000002b2c7224 */ /* 0x000fe200078e020e */
[----:B------:R-:W-:Y:S06]  /*0dd0*/  @!P0 BRA `(.L_x_1549) ;  /* 0x0000000000408947 */ /* 0x000fec0003800000 */
[----:B------:R-:W-:Y:S01]  /*0de0*/  MOV R0, 0x0 ;  /* 0x0000000000007802 */ /* 0x000fe20000000f00 */
[----:B------:R-:W-:Y:S01]  /*0df0*/  ULDC.64 UR4, c[0x4][0xc8] ;  /* 0x0100320000047ab9 */ /* 0x000fe20000000a00 */
[----:B------:R-:W-:Y:S01]  /*0e00*/  ULDC.64 UR6, c[0x4][0x70] ;  /* 0x01001c0000067ab9 */ /* 0x000fe20000000a00 */
[----:B------:R-:W-:Y:S01]  /*0e10*/  MOV R4, UR4 ;  /* 0x0000000400047c02 */ /* 0x000fe20008000f00 */
[----:B------:R0:W1:Y:S01]  /*0e20*/  LDC.64 R14, c[0x4][R0] ;  /* 0x01000000000e7b82 */ /* 0x0000620000000a00 */
[----:B------:R-:W-:Y:S01]  /*0e30*/  IMAD.U32 R5, RZ, RZ, UR5 ;  /* 0x00000005ff057e24 */ /* 0x000fe2000f8e00ff */
[----:B------:R-:W-:Y:S01]  /*0e40*/  ULDC.64 UR4, c[0x4][0xd0] ;  /* 0x0100340000047ab9 */ /* 0x000fe20000000a00 */
[----:B------:R-:W-:Y:S01]  /*0e50*/  HFMA2.MMA R13, -RZ, RZ, 0, 0 ;  /* 0x00000000ff0d7435 */ /* 0x000fe200000001ff */
[----:B------:R-:W-:Y:S01]  /*0e60*/  IMAD.U32 R6, RZ, RZ, UR4 ;  /* 0x00000004ff067e24 */ /* 0x000fe2000f8e00ff */
[----:B------:R-:W-:Y:S01]  /*0e70*/  MOV R10, UR6 ;  /* 0x00000006000a7c02 */ /* 0x000fe20008000f00 */
[----:B------:R-:W-:-:S02]  /*0e80*/  IMAD.U32 R7, RZ, RZ, UR5 ;  /* 0x00000005ff077e24 */ /* 0x000fc4000f8e00ff */
[----:B------:R-:W-:Y:S02]  /*0e90*/  IMAD.U32 R11, RZ, RZ, UR7 ;  /* 0x00000007ff0b7e24 */ /* 0x000fe4000f8e00ff */
[----:B------:R-:W-:Y:S02]  /*0ea0*/  IMAD.MOV.U32 R8, RZ, RZ, 0x53f ;  /* 0x0000053fff087424 */ /* 0x000fe400078e00ff */
[----:B0-----:R-:W-:-:S07]  /*0eb0*/  IMAD.MOV.U32 R12, RZ, RZ, 0x1 ;  /* 0x00000001ff0c7424 */ /* 0x001fce00078e00ff */
[----:B------:R-:W-:-:S07]  /*0ec0*/  LEPC R20, `(.L_x_1549) ;  /* 0x000000001014794e */ /* 0x000fce0000000000 */
[----:B-1----:R-:W-:Y:S05]  /*0ed0*/  CALL.ABS.NOINC R14 ;  /* 0x000000000e007343 */ /* 0x002fea0003c00000 */
.L_x_1549:
[----:B------:R-:W0:Y:S01]  /*0ee0*/  S2R R4, SR_CgaCtaId ;  /* 0x0000000000047919 */ /* 0x000e220000008800 */
[----:B------:R-:W1:Y:S01]  /*0ef0*/  LDC R6, c[0x0][0x290] ;  /* 0x0000a400ff067b82 */ /* 0x000e620000000800 */
[----:B------:R-:W-:Y:S02]  /*0f00*/  MOV R0, 0x400 ;  /* 0x0000040000007802 */ /* 0x000fe40000000f00 */
[----:B------:R-:W-:-:S03]  /*0f10*/  ISETP.NE.AND P6, PT, R45, RZ, PT ;  /* 0x000000ff2d00720c */ /* 0x000fc60003fc5270 */
[----:B------:R-:W-:Y:S02]  /*0f20*/  VIADD R3, R0, 0x420 ;  /* 0x0000042000037836 */ /* 0x000fe40000000000 */
        /* <DEDUP_REMOVED lines=8> */
.L_x_1550:
        /* <DEDUP_REMOVED lines=27> */
[----:B------:R-:W-:-:S04]  /*1160*/  ULDC UR4, c[0x0][0x29c] ;  /* 0x0000a70000047ab9 */ /* 0x000fc80000000800 */
        /* <DEDUP_REMOVED lines=27> */
.L_x_1554:
[----:B------:R-:W-:Y:S01]  /*1320*/  IMAD R21, R6, 0x4, R15 ;  /* 0x0000000406157824 */ /* 0x000fe200078e020f */
[----:B------:R-:W-:Y:S01]  /*1330*/  LEA.HI R0, R0, R0, RZ, 0x1 ;  /* 0x0000000000007211 */ /* 0x000fe200078f08ff */
[----:B------:R-:W-:Y:S01]  /*1340*/  IMAD R42, R6, 0x4, R20 ;  /* 0x00000004062a7824 */ /* 0x000fe200078e0214 */
[----:B------:R-:W-:Y:S02]  /*1350*/  BSSY B2, `(.L_x_1556) ;  /* 0x0000031000027945 */ /* 0x000fe40003800000 */
[----:B------:R0:W0:Y:S01]  /*1360*/  LDS R28, [R21] ;  /* 0x00000000151c7984 */ /* 0x0000220000000800 */
[----:B------:R-:W-:-:S03]  /*1370*/  SHF.L.U32 R0, R0, 0x1, RZ ;  /* 0x0000000100007819 */ /* 0x000fc600000006ff */
[----:B------:R0:W0:Y:S01]  /*1380*/  LDS R30, [R21+0x4] ;  /* 0x00000400151e7984 */ /* 0x0000220000000800 */
[----:B------:R-:W-:-:S03]  /*1390*/  LOP3.LUT R5, R0, 0xfffffffc, RZ, 0xc0, !PT ;  /* 0xfffffffc00057812 */ /* 0x000fc600078ec0ff */
[----:B------:R0:W0:Y:S01]  /*13a0*/  LDS R29, [R42] ;  /* 0x000000002a1d7984 */ /* 0x0000220000000800 */
[----:B------:R-:W-:-:S03]  /*13b0*/  ISETP.GE.AND P0, PT, R5, R6, PT ;  /* 0x000000060500720c */ /* 0x000fc60003f06270 */
[----:B------:R0:W0:Y:S10]  /*13c0*/  LDS R31, [R42+0x4] ;  /* 0x000004002a1f7984 */ /* 0x0000340000000800 */
        /* <DEDUP_REMOVED lines=21> */
[----:B------:R1:W5:Y:S01]  /*1520*/  MUFU.COS R7, R6 ;  /* 0x0000000600077308 */ /* 0x0003620000000000 */
[-C--:B----4-:R-:W-:Y:S01]  /*1530*/  FMUL.FTZ R9, R39, R5.reuse ;  /* 0x0000000527097220 */ /* 0x090fe20000410000 */
[-C--:B0-----:R-:W-:Y:S01]  /*1540*/  FMUL.FTZ R11, R31, R5.reuse ;  /* 0x000000051f0b7220 */ /* 0x081fe20000410000 */
[-C--:B--2---:R-:W-:Y:S01]  /*1550*/  FMUL.FTZ R8, R38, R5.reuse ;  /* 0x0000000526087220 */ /* 0x084fe20000410000 */
[----:B------:R-:W-:-:S04]  /*1560*/  FMUL.FTZ R10, R30, R5 ;  /* 0x000000051e0a7220 */ /* 0x000fc80000410000 */
[----:B------:R-:W0:Y:S01]  /*1570*/  MUFU.COS R0, R12 ;  /* 0x0000000c00007308 */ /* 0x000e220000000000 */
[-C--:B---3--:R-:W-:Y:S01]  /*1580*/  FMUL.FTZ R3, R37, R4.reuse ;  /* 0x0000000425037220 */ /* 0x088fe20000410000 */
[-C--:B------:R-:W-:Y:S01]  /*1590*/  FMUL.FTZ R5, R29, R4.reuse ;  /* 0x000000041d057220 */ /* 0x080fe20000410000 */
[-C--:B-1----:R-:W-:Y:S01]  /*15a0*/  FMUL.FTZ R6, R36, R4.reuse ;  /* 0x0000000424067220 */ /* 0x082fe20000410000 */
[----:B------:R-:W-:Y:S01]  /*15b0*/  FMUL.FTZ R4, R28, R4 ;  /* 0x000000041c047220 */ /* 0x000fe20000410000 */
[-C--:B-----5:R-:W-:Y:S01]  /*15c0*/  FFMA.FTZ R9, R38, R7.reuse, -R9 ;  /* 0x0000000726097223 */ /* 0x0a0fe20000010809 */
[-C--:B------:R-:W-:Y:S01]  /*15d0*/  FFMA.FTZ R30, R30, R7.reuse, -R11 ;  /* 0x000000071e1e7223 */ /* 0x080fe2000001080b */
[-C--:B------:R-:W-:Y:S01]  /*15e0*/  FFMA.FTZ R39, R39, R7.reuse, R8 ;  /* 0x0000000727277223 */ /* 0x080fe20000010008 */
[----:B------:R-:W-:Y:S02]  /*15f0*/  FFMA.FTZ R31, R31, R7, R10 ;  /* 0x000000071f1f7223 */ /* 0x000fe4000001000a */
[----:B------:R-:W-:Y:S01]  /*1600*/  MOV R38, R9 ;  /* 0x0000000900267202 */ /* 0x000fe20000000f00 */
[-C--:B0-----:R-:W-:Y:S01]  /*1610*/  FFMA.FTZ R3, R36, R0.reuse, -R3 ;  /* 0x0000000024037223 */ /* 0x081fe20000010803 */
[-C--:B------:R-:W-:Y:S01]  /*1620*/  FFMA.FTZ R28, R28, R0.reuse, -R5 ;  /* 0x000000001c1c7223 */ /* 0x080fe20000010805 */
[-C--:B------:R-:W-:Y:S01]  /*1630*/  FFMA.FTZ R37, R37, R0.reuse, R6 ;  /* 0x0000000025257223 */ /* 0x080fe20000010006 */
[----:B------:R-:W-:Y:S01]  /*1640*/  FFMA.FTZ R29, R29, R0, R4 ;  /* 0x000000001d1d7223 */ /* 0x000fe20000010004 */
[----:B------:R-:W-:-:S07]  /*1650*/  IMAD.MOV.U32 R36, RZ, RZ, R3 ;  /* 0x000000ffff247224 */ /* 0x000fce00078e0003 */
.L_x_1557:
[----:B------:R-:W-:Y:S05]  /*1660*/  BSYNC B2 ;  /* 0x0000000000027941 */ /* 0x000fea0003800000 */
.L_x_1556:
[----:B0-----:R0:W-:Y:S04]  /*1670*/  STS [R21], R28 ;  /* 0x0000001c15007388 */ /* 0x0011e80000000800 */
[----:B------:R0:W-:Y:S04]  /*1680*/  STS [R21+0x4], R30 ;  /* 0x0000041e15007388 */ /* 0x0001e80000000800 */
[----:B------:R0:W-:Y:S04]  /*1690*/  STS [R42], R29 ;  /* 0x0000001d2a007388 */ /* 0x0001e80000000800 */
[----:B------:R0:W-:Y:S02]  /*16a0*/  STS [R42+0x4], R31 ;  /* 0x0000041f2a007388 */ /* 0x0001e40000000800 */
.L_x_1555:
[----:B------:R-:W-:Y:S05]  /*16b0*/  BSYNC B1 ;  /* 0x0000000000017941 */ /* 0x000fea0003800000 */
.L_x_1553:
[----:B-1----:R1:W-:Y:S04]  /*16c0*/  STS [R15], R36 ;  /* 0x000000240f007388 */ /* 0x0023e80000000800 */
[----:B--2---:R1:W-:Y:S04]  /*16d0*/  STS [R15+0x4], R38 ;  /* 0x000004260f007388 */ /* 0x0043e80000000800 */
[----:B---3--:R1:W-:Y:S04]  /*16e0*/  STS [R20], R37 ;  /* 0x0000002514007388 */ /* 0x0083e80000000800 */
[----:B----4-:R1:W-:Y:S02]  /*16f0*/  STS [R20+0x4], R39 ;  /* 0x0000042714007388 */ /* 0x0103e40000000800 */
.L_x_1552:
[----:B------:R-:W-:Y:S05]  /*1700*/  BSYNC B0 ;  /* 0x0000000000007941 */ /* 0x000fea0003800000 */
.L_x_1551:
[----:B------:R-:W-:Y:S06]  /*1710*/  BAR.SYNC.DEFER_BLOCKING 0x0 ;  /* 0x0000000000007b1d */ /* 0x000fec0000010000 */
[----:B------:R-:W-:Y:S04]  /*1720*/  BSSY B0, `(.L_x_1558) ;  /* 0x0000005000007945 */ /* 0x000fe80003800000 */
[----:B------:R-:W-:Y:S05]  /*1730*/  @!P6 BRA `(.L_x_1559) ;  /* 0x00000000000ce947 */ /* 0x000fea0003800000 */
[----:B------:R-:W-:Y:S01]  /*1740*/  ISETP.NE.AND P0, PT, R41, RZ, PT ;  /* 0x000000ff2900720c */ /* 0x000fe20003f05270 */
[----:B01----:R2:W3:-:S12]  /*1750*/  LDS.128 R36, [R13] ;  /* 0x000000000d247984 */ /* 0x0034d80000000c00 */
[----:B------:R2:W4:Y:S02]  /*1760*/  @!P0 LDS.128 R28, [R14] ;  /* 0x000000000e1c8984 */ /* 0x0005240000000c00 */
.L_x_1559:
[----:B------:R-:W-:Y:S05]  /*1770*/  BSYNC B0 ;  /* 0x0000000000007941 */ /* 0x000fea0003800000 */
.L_x_1558:
[----:B------:R-:W-:Y:S06]  /*1780*/  BAR.SYNC.DEFER_BLOCKING 0x0 ;  /* 0x0000000000007b1d */ /* 0x000fec0000010000 */
[----:B------:R-:W-:Y:S05]  /*1790*/  BRA `(.L_x_1548) ;  /* 0x0000000400307947 */ /* 0x000fea0003800000 */
.L_x_1547:
        /* <DEDUP_REMOVED lines=35> */
.L_x_1560:
        /* <DEDUP_REMOVED lines=40> */
.L_x_1561:
[----:B------:R-:W-:Y:S05]  /*1c50*/  BSYNC B0 ;  /* 0x0000000000007941 */ /* 0x000fea0003800000 */
.L_x_1548:
        /* <DEDUP_REMOVED lines=28> */
.L_x_1564:
        /* <DEDUP_REMOVED lines=12> */
.L_x_1702:
[----:B0-2---:R-:W-:-:S07]  /*1ee0*/  FADD.FTZ R7, R7, R14 ;  /* 0x0000000e07077221 */ /* 0x005fce0000010000 */
.L_x_1563:
[----:B------:R-:W-:Y:S05]  /*1ef0*/  BSYNC B0 ;  /* 0x0000000000007941 */ /* 0x000fea0003800000 */
.L_x_1562:
        /* <DEDUP_REMOVED lines=23> */
.L_x_1567:
[----:B------:R0:W-:Y:S02]  /*2070*/  STS [R9], R0 ;  /* 0x0000000009007388 */ /* 0x0001e40000000800 */
.L_x_1566:
        /* <DEDUP_REMOVED lines=10> */
[----:B------:R-:W-:Y:S02]  /*2120*/  SHF.R.S32.HI R11, RZ, 0x1f, R8 ;  /* 0x0000001fff0b7819 */ /* 0x000fe40000011408 */
[----:B------:R-:W-:Y:S01]  /*2130*/  LEA.HI.SX32 R13, R7, R4, 0x1f ;  /* 0x00000004070d7211 */ /* 0x000fe200078ffaff */
[----:B------:R-:W-:Y:S01]  /*2140*/  IMAD R10, R9, 0x8, R10 ;  /* 0x00000008090a7824 */ /* 0x000fe200078e020a */
[----:B------:R-:W-:Y:S02]  /*2150*/  PLOP3.LUT P2, PT, PT, PT, UP0, 0x80, 0x0 ;  /* 0x000000000000781c */ /* 0x000fe40003f4f008 */
[----:B------:R-:W-:-:S04]  /*2160*/  LEA.HI R11, R11, R8, RZ, 0x4 ;  /* 0x000000080b0b7211 */ /* 0x000fc800078f20ff */
        /* <DEDUP_REMOVED lines=70> */
.L_x_1568:
[----:B------:R-:W-:Y:S01]  /*25d0*/  ISETP.GE.AND P0, PT, R13, R6, PT ;  /* 0x000000060d00720c */ /* 0x000fe20003f06270 */
[----:B------:R-:W-:Y:S01]  /*25e0*/  ULDC UR5, c[0x0][0x29c] ;  /* 0x0000a70000057ab9 */ /* 0x000fe20000000800 */
[----:B------:R-:W-:Y:S01]  /*25f0*/  ULDC UR11, c[0x0][0x284] ;  /* 0x0000a100000b7ab9 */ /* 0x000fe20000000800 */
[----:B------:R-:W-:Y:S01]  /*2600*/  ULDC UR10, c[0x0][0x2a0] ;  /* 0x0000a800000a7ab9 */ /* 0x000fe20000000800 */
[----:B------:R-:W-:Y:S01]  /*2610*/  ULDC.64 UR8, c[0x0][0x248] ;  /* 0x0000920000087ab9 */ /* 0x000fe20000000a00 */
[----:B------:R-:W-:Y:S01]  /*2620*/  ULDC.64 UR6, c[0x0][0x2b0] ;  /* 0x0000ac0000067ab9 */ /* 0x000fe20000000a00 */
[----:B------:R-:W-:Y:S01]  /*2630*/  ULDC.64 UR12, c[0x0][0x2c8] ;  /* 0x0000b200000c7ab9 */ /* 0x000fe20000000a00 */
[----:B------:R-:W-:Y:S01]  /*2640*/  BSSY B0, `(.L_x_1569) ;  /* 0x00003bc000007945 */ /* 0x000fe20003800000 */
[----:B------:R-:W-:Y:S01]  /*2650*/  SHF.L.U32 R8, R27, 0x7, RZ ;  /* 0x000000071b087819 */ /* 0x000fe200000006ff */
[----:B------:R-:W-:-:S04]  /*2660*/  IMAD.SHL.U32 R11, R9, 0x2, RZ ;  /* 0x00000002090b7824 */ /* 0x000fc800078e00ff */
        /* <DEDUP_REMOVED lines=24> */
.L_x_1638:
[----:B--2---:R-:W-:Y:S01]  /*27f0*/  IABS R13, R21 ;  /* 0x00000015000d7213 */ /* 0x004fe20000000000 */
[----:B0-----:R-:W0:Y:S01]  /*2800*/  LDC.64 R226, c[0x0][0x2e0] ;  /* 0x0000b800ffe27b82 */ /* 0x001e220000000a00 */
[----:B------:R-:W-:Y:S02]  /*2810*/  MOV R3, UR11 ;  /* 0x0000000b00037c02 */ /* 0x000fe40008000f00 */
[----:B------:R-:W-:Y:S01]  /*2820*/  ISETP.NE.U32.AND P0, PT, RZ, UR6, PT ;  /* 0x00000006ff007c0c */ /* 0x000fe2000bf05070 */
[----:B------:R-:W-:Y:S01]  /*2830*/  IMAD.HI.U32 R11, R20, R13, RZ ;  /* 0x0000000d140b7227 */ /* 0x000fe200078e00ff */
[----:B------:R-:W-:Y:S02]  /*2840*/  IABS R15, R3 ;  /* 0x00000003000f7213 */ /* 0x000fe40000000000 */
[----:B------:R-:W-:Y:S01]  /*2850*/  ISETP.NE.AND.EX P0, PT, RZ, UR7, PT, P0 ;  /* 0x00000007ff007c0c */ /* 0x000fe2000bf05300 */
[----:B------:R-:W-:Y:S01]  /*2860*/  IMAD.MOV R12, RZ, RZ, -R11 ;  /* 0x000000ffff0c7224 */ /* 0x000fe200078e0a0b */
[----:B------:R-:W-:-:S02]  /*2870*/  ISETP.GE.AND P3, PT, R21, RZ, PT ;  /* 0x000000ff1500720c */ /* 0x000fc40003f66270 */
[----:B------:R-:W-:Y:S01]  /*2880*/  ISETP.NE.AND P4, PT, R3, RZ, PT ;  /* 0x000000ff0300720c */ /* 0x000fe20003f85270 */
[----:B------:R-:W-:-:S05]  /*2890*/  IMAD R12, R15, R12, R13 ;  /* 0x0000000c0f0c7224 */ /* 0x000fca00078e020d */
[----:B------:R-:W-:-:S03]  /*28a0*/  ISETP.GT.U32.AND P1, PT, R7, R12, PT ;  /* 0x0000000c0700720c */ /* 0x000fc60003f24070 */
[----:B------:R-:W-:Y:S01]  /*28b0*/  @P0 IMAD R14, R2, R3, RZ ;  /* 0x00000003020e0224 */ /* 0x000fe200078e02ff */
[----:B------:R-:W-:-:S04]  /*28c0*/  @P0 SHF.R.S32.HI R11, RZ, 0x1f, R21 ;  /* 0x0000001fff0b0819 */ /* 0x000fc80000011415 */
[----:B-1--4-:R-:W-:-:S05]  /*28d0*/  @P0 SHF.R.S32.HI R228, RZ, 0x1f, R14 ;  /* 0x0000001fffe40819 */ /* 0x012fca000001140e */
[----:B------:R-:W-:-:S05]  /*28e0*/  @!P1 IMAD.IADD R12, R12, 0x1, -R15 ;  /* 0x000000010c0c9824 */ /* 0x000fca00078e0a0f */
[----:B------:R-:W-:-:S13]  /*28f0*/  ISETP.GT.U32.AND P1, PT, R7, R12, PT ;  /* 0x0000000c0700720c */ /* 0x000fda0003f24070 */
[----:B------:R-:W-:Y:S02]  /*2900*/  @!P1 IADD3 R12, R12, -R15, RZ ;  /* 0x8000000f0c0c9210 */ /* 0x000fe40007ffe0ff */
[----:B------:R-:W-:Y:S01]  /*2910*/  @P0 IADD3 R14, P1, P5, R21, UR6, R14 ;  /* 0x00000006150e0c10 */ /* 0x000fe2000fd3e00e */
[----:B------:R-:W-:Y:S01]  /*2920*/  BSSY B1, `(.L_x_1571) ;  /* 0x000001d000017945 */ /* 0x000fe20003800000 */
[----:B0-----:R-:W-:Y:S02]  /*2930*/  IMAD.WIDE R226, R29, 0x4, R226 ;  /* 0x000000041de27825 */ /* 0x001fe400078e02e2 */
[----:B------:R-:W-:Y:S02]  /*2940*/  @P0 IADD3.X R15, R11, UR7, R228, P1, P5 ;  /* 0x000000070b0f0c10 */ /* 0x000fe40008fea4e4 */
[----:B------:R-:W-:Y:S01]  /*2950*/  ISETP.GE.AND P1, PT, R21, R23, PT ;  /* 0x000000171500720c */ /* 0x000fe20003f26270 */
[----:B------:R-:W-:Y:S02]  /*2960*/  @!P3 IMAD.MOV R12, RZ, RZ, -R12 ;  /* 0x000000ffff0cb224 */ /* 0x000fe400078e0a0c */
[----:B------:R0:W5:Y:S01]  /*2970*/  @P0 LDG.E.U8 R11, desc[UR36][R14.64] ;  /* 0x000000240e0b0981 */ /* 0x000162000c1e1100 */
[----:B------:R-:W-:-:S09]  /*2980*/  @!P4 LOP3.LUT R12, RZ, R3, RZ, 0x33, !PT ;  /* 0x00000003ff0cc212 */ /* 0x000fd200078e33ff */
[----:B0-----:R-:W-:Y:S05]  /*2990*/  @P1 BRA `(.L_x_1572) ;  /* 0x0000000000541947 */ /* 0x001fea0003800000 */
        /* <DEDUP_REMOVED lines=14> */
[----:B------:R-:W-:-:S03]  /*2a80*/  FADD.FTZ R163, R97, R163 ;  /* 0x000000a361a37221 */ /* 0x000fc60000010000 */
[----:B------:R-:W-:Y:S01]  /*2a90*/  IMAD.X R230, R27, 0x1, R230, P3 ;  /* 0x000000011be67824 */ /* 0x000fe200018e06e6 */
[----:B------:R-:W-:-:S04]  /*2aa0*/  LEA R228, P3, R13, UR8, 0x2 ;  /* 0x000000080de47c11 */ /* 0x000fc8000f8610ff */
[----:B------:R-:W-:Y:S01]  /*2ab0*/  LEA.HI.X R229, R13, UR9, R230, 0x2, P3 ;  /* 0x000000090de57c11 */ /* 0x000fe200098f14e6 */
[----:B--2---:R-:W-:Y:S01]  /*2ac0*/  @P6 FMUL.FTZ R162, R162, R14 ;  /* 0x0000000ea2a26220 */ /* 0x004fe20000410000 */
[----:B------:R-:W-:-:S05]  /*2ad0*/  @P6 FMUL.FTZ R163, R163, R15 ;  /* 0x0000000fa3a36220 */ /* 0x000fca0000410000 */
[----:B------:R0:W-:Y:S02]  /*2ae0*/  STG.E.64 desc[UR36][R228.64], R162 ;  /* 0x000000a2e4007986 */ /* 0x0001e4000c101b24 */
.L_x_1572:
[----:B------:R-:W-:Y:S05]  /*2af0*/  BSYNC B1 ;  /* 0x0000000000017941 */ /* 0x000fea0003800000 */
.L_x_1571:
[----:B------:R-:W-:Y:S04]  /*2b00*/  BSSY B1, `(.L_x_1573) ;  /* 0x0000018000017945 */ /* 0x000fe80003800000 */
        /* <DEDUP_REMOVED lines=18> */
[----:B0-----:R-:W-:-:S04]  /*2c30*/  LEA R228, P3, R13, UR8, 0x2 ;  /* 0x000000080de47c11 */ /* 0x001fc8000f8610ff */
[----:B------:R-:W-:Y:S01]  /*2c40*/  LEA.HI.X R229, R13, UR9, R230, 0x2, P3 ;  /* 0x000000090de57c11 */ /* 0x000fe200098f14e6 */
[----:B--2---:R-:W-:Y:S01]  /*2c50*/  @P4 FMUL.FTZ R164, R164, R14 ;  /* 0x0000000ea4a44220 */ /* 0x004fe20000410000 */
[----:B------:R-:W-:-:S05]  /*2c60*/  @P4 FMUL.FTZ R165, R165, R15 ;  /* 0x0000000fa5a54220 */ /* 0x000fca0000410000 */
[----:B------:R1:W-:Y:S02]  /*2c70*/  STG.E.64 desc[UR36][R228.64], R164 ;  /* 0x000000a4e4007986 */ /* 0x0003e4000c101b24 */
.L_x_1574:
[----:B------:R-:W-:Y:S05]  /*2c80*/  BSYNC B1 ;  /* 0x0000000000017941 */ /* 0x000fea0003800000 */
.L_x_1573:
[----:B------:R-:W-:Y:S04]  /*2c90*/  BSSY B1, `(.L_x_1575) ;  /* 0x0000018000017945 */ /* 0x000fe80003800000 */
[----:B------:R-:W-:Y:S05]  /*2ca0*/  @P1 BRA `(.L_x_1576) ;  /* 0x0000000000581947 */ /* 0x000fea0003800000 */
[----:B------:R-:W-:-:S05]  /*2cb0*/  LEA R13, R3, R12, 0x1 ;  /* 0x0000000c030d7211 */ /* 0x000fca00078e08ff */
[----:B------:R-:W-:-:S05]  /*2cc0*/  IMAD.SHL.U32 R31, R13, 0x4, RZ ;  /* 0x000000040d1f7824 */ /* 0x000fca00078e00ff */
        /* <DEDUP_REMOVED lines=14> */
[----:B------:R-:W-:Y:S02]  /*2db0*/  IADD3.X R230, R27, R230, RZ, P3, !PT ;  /* 0x000000e61be67210 */ /* 0x000fe40001ffe4ff */
[----:B01----:R-:W-:-:S04]  /*2dc0*/  LEA R228, P3, R13, UR8, 0x2 ;  /* 0x000000080de47c11 */ /* 0x003fc8000f8610ff */
[----:B------:R-:W-:Y:S01]  /*2dd0*/  LEA.HI.X R229, R13, UR9, R230, 0x2, P3 ;  /* 0x000000090de57c11 */ /* 0x000fe200098f14e6 */
[----:B--2---:R-:W-:Y:S01]  /*2de0*/  @P4 FMUL.FTZ R166, R166, R14 ;  /* 0x0000000ea6a64220 */ /* 0x004fe20000410000 */
[----:B------:R-:W-:-:S05]  /*2df0*/  @P4 FMUL.FTZ R167, R167, R15 ;  /* 0x0000000fa7a74220 */ /* 0x000fca0000410000 */
[----:B------:R2:W-:Y:S02]  /*2e00*/  STG.E.64 desc[UR36][R228.64], R166 ;  /* 0x000000a6e4007986 */ /* 0x0005e4000c101b24 */
.L_x_1576:
[----:B------:R-:W-:Y:S05]  /*2e10*/  BSYNC B1 ;  /* 0x0000000000017941 */ /* 0x000fea0003800000 */
.L_x_1575:
[----:B------:R-:W-:Y:S04]  /*2e20*/  BSSY B1, `(.L_x_1577) ;  /* 0x0000018000017945 */ /* 0x000fe80003800000 */
[----:B------:R-:W-:Y:S05]  /*2e30*/  @P1 BRA `(.L_x_1578) ;  /* 0x0000000000581947 */ /* 0x000fea0003800000 */
[----:B------:R-:W-:-:S04]  /*2e40*/  IMAD R13, R3, 0x3, R12 ;  /* 0x00000003030d7824 */ /* 0x000fc800078e020c */
        /* <DEDUP_REMOVED lines=15> */
[----:B------:R-:W-:Y:S02]  /*2f40*/  IADD3.X R230, R27, R230, RZ, P3, !PT ;  /* 0x000000e61be67210 */ /* 0x000fe40001ffe4ff */
[----:B012---:R-:W-:-:S04]  /*2f50*/  LEA R228, P3, R13, UR8, 0x2 ;  /* 0x000000080de47c11 */ /* 0x007fc8000f8610ff */
[----:B------:R-:W-:Y:S01]  /*2f60*/  LEA.HI.X R229, R13, UR9, R230, 0x2, P3 ;  /* 0x000000090de57c11 */ /* 0x000fe200098f14e6 */
[----:B----4-:R-:W-:Y:S01]  /*2f70*/  @P4 FMUL.FTZ R168, R168, R14 ;  /* 0x0000000ea8a84220 */ /* 0x010fe20000410000 */
[----:B------:R-:W-:-:S05]  /*2f80*/  @P4 FMUL.FTZ R169, R169, R15 ;  /* 0x0000000fa9a94220 */ /* 0x000fca0000410000 */
[----:B------:R4:W-:Y:S02]  /*2f90*/  STG.E.64 desc[UR36][R228.64], R168 ;  /* 0x000000a8e4007986 */ /* 0x0009e4000c101b24 */
.L_x_1578:
[----:B------:R-:W-:Y:S05]  /*2fa0*/  BSYNC B1 ;  /* 0x0000000000017941 */ /* 0x000fea0003800000 */
.L_x_1577:
[----:B------:R-:W-:Y:S04]  /*2fb0*/  BSSY B1, `(.L_x_1579) ;  /* 0x0000018000017945 */ /* 0x000fe80003800000 */
[----:B------:R-:W-:Y:S05]  /*2fc0*/  @P1 BRA `(.L_x_1580) ;  /* 0x0000000000581947 */ /* 0x000fea0003800000 */
[----:B------:R-:W-:-:S04]  /*2fd0*/  IMAD R13, R3, 0x4, R12 ;  /* 0x00000004030d7824 */ /* 0x000fc800078e020c */
        /* <DEDUP_REMOVED lines=11> */
[----:B------:R-:W3:Y:S01]  /*3090*/  @P4 LDG.E.64 R14, desc[UR36][R226.64+0x30] ;  /* 0x00003024e20e4981 */ /* 0x000ee2000c1e1b00 */
[----:B------:R-:W-:Y:S01]  /*30a0*/  IADD3 R13, P3, R9, R31, RZ ;  /* 0x0000001f090d7210 */ /* 0x000fe20007f7e0ff */
[----:B-----5:R-:W-:Y:S01]  /*30b0*/  FADD.FTZ R170, R88, R170 ;  /* 0x000000aa58aa7221 */ /* 0x020fe20000010000 */
[----:B------:R-:W-:-:S03]  /*30c0*/  FADD.FTZ R171, R89, R171 ;  /* 0x000000ab59ab7221 */ /* 0x000fc60000010000 */
[----:B------:R-:W-:Y:S01]  /*30d0*/  IMAD.X R230, R27, 0x1, R230, P3 ;  /* 0x000000011be67824 */ /* 0x000fe200018e06e6 */
[----:B012-4-:R-:W-:-:S04]  /*30e0*/  LEA R228, P3, R13, UR8, 0x2 ;  /* 0x000000080de47c11 */ /* 0x017fc8000f8610ff */
[----:B------:R-:W-:Y:S01]  /*30f0*/  LEA.HI.X R229, R13, UR9, R230, 0x2, P3 ;  /* 0x000000090de57c11 */ /* 0x000fe200098f14e6 */
[----:B---3--:R-:W-:Y:S01]  /*3100*/  @P4 FMUL.FTZ R170, R170, R14 ;  /* 0x0000000eaaaa4220 */ /* 0x008fe20000410000 */
[----:B------:R-:W-:-:S05]  /*3110*/  @P4 FMUL.FTZ R171, R171, R15 ;  /* 0x0000000fabab4220 */ /* 0x000fca0000410000 */
[----:B------:R0:W-:Y:S02]  /*3120*/  STG.E.64 desc[UR36][R228.64], R170 ;  /* 0x000000aae4007986 */ /* 0x0001e4000c101b24 */
.L_x_1580:
[----:B------:R-:W-:Y:S05]  /*3130*/  BSYNC B1 ;  /* 0x0000000000017941 */ /* 0x000fea0003800000 */
.L_x_1579:
        /* <DEDUP_REMOVED lines=24> */
.L_x_1582:
[----:B------:R-:W-:Y:S05]  /*32c0*/  BSYNC B1 ;  /* 0x0000000000017941 */ /* 0x000fea0003800000 */
.L_x_1581:
        /* <DEDUP_REMOVED lines=24> */
.L_x_1584:
[----:B------:R-:W-:Y:S05]  /*3450*/  BSYNC B1 ;  /* 0x0000000000017941 */ /* 0x000fea0003800000 */
.L_x_1583:
        /* <DEDUP_REMOVED lines=24> */
.L_x_1586:
[----:B------:R-:W-:Y:S05]  /*35e0*/  BSYNC B1 ;  /* 0x0000000000017941 */ /* 0x000fea0003800000 */
.L_x_1585:
[----:B------:R-:W-:Y:S04]  /*35f0*/  BSSY B1, `(.L_x_1587) ;  /* 0x0000018000017945 */ /* 0x000fe80003800000 */
[----:B------:R-:W-:Y:S05]  /*3600*/  @P1 BRA `(.L_x_1588) ;  /* 0x0000000000581947 */ /* 0x000fea0003800000 */
[----:B------:R-:W-:-:S05]  /*3610*/  IMAD R13, R3, 0x8, R12 ;  /* 0x00000008030d7824 */ /* 0x000fca00078e020c */
        /* <DEDUP_REMOVED lines=21> */
.L_x_1588:
[----:B------:R-:W-:Y:S05]  /*3770*/  BSYNC B1 ;  /* 0x0000000000017941 */ /* 0x000fea0003800000 */
.L_x_1587:
        /* <DEDUP_REMOVED lines=24> */
.L_x_1590:
[----:B------:R-:W-:Y:S05]  /*3900*/  BSYNC B1 ;  /* 0x0000000000017941 */ /* 0x000fea0003800000 */
.L_x_1589:
        /* <DEDUP_REMOVED lines=24> */
.L_x_1592:
[----:B------:R-:W-:Y:S05]  /*3a90*/  BSYNC B1 ;  /* 0x0000000000017941 */ /* 0x000fea0003800000 */
.L_x_1591:
        /* <DEDUP_REMOVED lines=24> */
.L_x_1594:
[----:B------:R-:W-:Y:S05]  /*3c20*/  BSYNC B1 ;  /* 0x0000000000017941 */ /* 0x000fea0003800000 */
.L_x_1593:
        /* <DEDUP_REMOVED lines=24> */
.L_x_1596:
[----:B------:R-:W-:Y:S05]  /*3db0*/  BSYNC B1 ;  /* 0x0000000000017941 */ /* 0x000fea0003800000 */
.L_x_1595:
        /* <DEDUP_REMOVED lines=24> */
.L_x_1598:
[----:B------:R-:W-:Y:S05]  /*3f40*/  BSYNC B1 ;  /* 0x0000000000017941 */ /* 0x000fea0003800000 */
.L_x_1597:
        /* <DEDUP_REMOVED lines=24> */
.L_x_1600:
[----:B------:R-:W-:Y:S05]  /*40d0*/  BSYNC B1 ;  /* 0x0000000000017941 */ /* 0x000fea0003800000 */
.L_x_1599:
        /* <DEDUP_REMOVED lines=24> */
.L_x_1602:
[----:B------:R-:W-:Y:S05]  /*4260*/  BSYNC B1 ;  /* 0x0000000000017941 */ /* 0x000fea0003800000 */
.L_x_1601:
        /* <DEDUP_REMOVED lines=17> */
[----:B------:R-:W-:Y:S02]  /*4380*/  FADD.FTZ R195, R65, R195 ;  /* 0x000000c341c37221 */ /* 0x000fe40000010000 */
[----:B------:R-:W-:Y:S02]  /*4390*/  IADD3.X R230, R27, R230, RZ, P3, !PT ;  /* 0x000000e61be67210 */ /* 0x000fe40001ffe4ff */
[----:B012-4-:R-:W-:-:S04]  /*43a0*/  LEA R228, P3, R13, UR8, 0x2 ;  /* 0x000000080de47c11 */ /* 0x017fc8000f8610ff */
[----:B------:R-:W-:Y:S01]  /*43b0*/  LEA.HI.X R229, R13, UR9, R230, 0x2, P3 ;  /* 0x000000090de57c11 */ /* 0x000fe200098f14e6 */
[----:B---3--:R-:W-:Y:S01]  /*43c0*/  @P4 FMUL.FTZ R194, R194, R14 ;  /* 0x0000000ec2c24220 */ /* 0x008fe20000410000 */
[----:B------:R-:W-:-:S05]  /*43d0*/  @P4 FMUL.FTZ R195, R195, R15 ;  /* 0x0000000fc3c34220 */ /* 0x000fca0000410000 */
[----:B------:R0:W-:Y:S02]  /*43e0*/  STG.E.64 desc[UR36][R228.64], R194 ;  /* 0x000000c2e4007986 */ /* 0x0001e4000c101b24 */
.L_x_1604:
[----:B------:R-:W-:Y:S05]  /*43f0*/  BSYNC B1 ;  /* 0x0000000000017941 */ /* 0x000fea0003800000 */
.L_x_1603:
        /* <DEDUP_REMOVED lines=24> */
.L_x_1606:
[----:B------:R-:W-:Y:S05]  /*4580*/  BSYNC B1 ;  /* 0x0000000000017941 */ /* 0x000fea0003800000 */
.L_x_1605:
        /* <DEDUP_REMOVED lines=24> */
.L_x_1608:
[----:B------:R-:W-:Y:S05]  /*4710*/  BSYNC B1 ;  /* 0x0000000000017941 */ /* 0x000fea0003800000 */
.L_x_1607:
        /* <DEDUP_REMOVED lines=24> */
.L_x_1610:
[----:B------:R-:W-:Y:S05]  /*48a0*/  BSYNC B1 ;  /* 0x0000000000017941 */ /* 0x000fea0003800000 */
.L_x_1609:
        /* <DEDUP_REMOVED lines=24> */
.L_x_1612:
[----:B------:R-:W-:Y:S05]  /*4a30*/  BSYNC B1 ;  /* 0x0000000000017941 */ /* 0x000fea0003800000 */
.L_x_1611:
        /* <DEDUP_REMOVED lines=24> */
.L_x_1614:
[----:B------:R-:W-:Y:S05]  /*4bc0*/  BSYNC B1 ;  /* 0x0000000000017941 */ /* 0x000fea0003800000 */
.L_x_1613:
        /* <DEDUP_REMOVED lines=24> */
.L_x_1616:
[----:B------:R-:W-:Y:S05]  /*4d50*/  BSYNC B1 ;  /* 0x0000000000017941 */ /* 0x000fea0003800000 */
.L_x_1615:
        /* <DEDUP_REMOVED lines=24> */
.L_x_1618:
[----:B------:R-:W-:Y:S05]  /*4ee0*/  BSYNC B1 ;  /* 0x0000000000017941 */ /* 0x000fea0003800000 */
.L_x_1617:
        /* <DEDUP_REMOVED lines=24> */
.L_x_1620:
[----:B------:R-:W-:Y:S05]  /*5070*/  BSYNC B1 ;  /* 0x0000000000017941 */ /* 0x000fea0003800000 */
.L_x_1619:
        /* <DEDUP_REMOVED lines=24> */
.L_x_1622:
[----:B------:R-:W-:Y:S05]  /*5200*/  BSYNC B1 ;  /* 0x0000000000017941 */ /* 0x000fea0003800000 */
.L_x_1621:
        /* <DEDUP_REMOVED lines=24> */
.L_x_1624:
[----:B------:R-:W-:Y:S05]  /*5390*/  BSYNC B1 ;  /* 0x0000000000017941 */ /* 0x000fea0003800000 */
.L_x_1623:
        /* <DEDUP_REMOVED lines=24> */
.L_x_1626:
[----:B------:R-:W-:Y:S05]  /*5520*/  BSYNC B1 ;  /* 0x0000000000017941 */ /* 0x000fea0003800000 */
.L_x_1625:
        /* <DEDUP_REMOVED lines=24> */
.L_x_1628:
[----:B------:R-:W-:Y:S05]  /*56b0*/  BSYNC B1 ;  /* 0x0000000000017941 */ /* 0x000fea0003800000 */
.L_x_1627:
        /* <DEDUP_REMOVED lines=18> */
[----:B------:R-:W-:Y:S02]  /*57e0*/  IADD3.X R230, R27, R230, RZ, P3, !PT ;  /* 0x000000e61be67210 */ /* 0x000fe40001ffe4ff */
[----:B012-4-:R-:W-:-:S04]  /*57f0*/  LEA R228, P3, R13, UR8, 0x2 ;  /* 0x000000080de47c11 */ /* 0x017fc8000f8610ff */
[----:B------:R-:W-:Y:S01]  /*5800*/  LEA.HI.X R229, R13, UR9, R230, 0x2, P3 ;  /* 0x000000090de57c11 */ /* 0x000fe200098f14e6 */
[----:B------:R-:W-:Y:S01]  /*5810*/  @P4 FMUL.FTZ R220, R220, R14 ;  /* 0x0000000edcdc4220 */ /* 0x000fe20000410000 */
[----:B------:R-:W-:-:S05]  /*5820*/  @P4 FMUL.FTZ R221, R221, R15 ;  /* 0x0000000fdddd4220 */ /* 0x000fca0000410000 */
[----:B------:R0:W-:Y:S02]  /*5830*/  STG.E.64 desc[UR36][R228.64], R220 ;  /* 0x000000dce4007986 */ /* 0x0001e4000c101b24 */
.L_x_1630:
[----:B------:R-:W-:Y:S05]  /*5840*/  BSYNC B1 ;  /* 0x0000000000017941 */ /* 0x000fea0003800000 */
.L_x_1629:
        /* <DEDUP_REMOVED lines=24> */
.L_x_1632:
[----:B------:R-:W-:Y:S05]  /*59d0*/  BSYNC B1 ;  /* 0x0000000000017941 */ /* 0x000fea0003800000 */
.L_x_1631:
        /* <DEDUP_REMOVED lines=19> */
[----:B------:R-:W-:-:S04]  /*5b10*/  LEA R12, P3, R13, UR8, 0x2 ;  /* 0x000000080d0c7c11 */ /* 0x000fc8000f8610ff */
[----:B------:R-:W-:Y:S01]  /*5b20*/  LEA.HI.X R13, R13, UR9, R14, 0x2, P3 ;  /* 0x000000090d0d7c11 */ /* 0x000fe200098f140e */
[----:B--2---:R-:W-:Y:S01]  /*5b30*/  @P4 FMUL.FTZ R224, R224, R226 ;  /* 0x000000e2e0e04220 */ /* 0x004fe20000410000 */
[----:B------:R-:W-:-:S05]  /*5b40*/  @P4 FMUL.FTZ R225, R225, R227 ;  /* 0x000000e3e1e14220 */ /* 0x000fca0000410000 */
[----:B------:R2:W-:Y:S02]  /*5b50*/  STG.E.64 desc[UR36][R12.64], R224 ;  /* 0x000000e00c007986 */ /* 0x0005e4000c101b24 */
.L_x_1634:
[----:B------:R-:W-:Y:S05]  /*5b60*/  BSYNC B1 ;  /* 0x0000000000017941 */ /* 0x000fea0003800000 */
.L_x_1633:
        /* <DEDUP_REMOVED lines=70> */
.L_x_1705:
        /* <DEDUP_REMOVED lines=8> */
[----:B-1--4-:R-:W1:Y:S01]  /*6050*/  @P3 LDC R228, c[0x0][0x2d0] ;  /* 0x0000b400ffe43b82 */ /* 0x012e620000000800 */
[----:B0-----:R-:W-:-:S07]  /*6060*/  ISETP.NE.U32.AND P1, PT, R12, RZ, PT ;  /* 0x000000ff0c00720c */ /* 0x001fce0003f25070 */
[----:B------:R-:W0:Y:S01]  /*6070*/  @P3 LDC.64 R14, c[0x0][0x2c8] ;  /* 0x0000b200ff0e3b82 */ /* 0x000e220000000a00 */
[----:B------:R-:W-:-:S13]  /*6080*/  ISETP.NE.AND.EX P1, PT, R13, RZ, PT, P1 ;  /* 0x000000ff0d00720c */ /* 0x000fda0003f25310 */
[----:B------:R-:W2:Y:S01]  /*6090*/  @P1 LDC.64 R12, c[0x0][0x2d8] ;  /* 0x0000b600ff0c1b82 */ /* 0x000ea20000000a00 */
[----:B-1----:R-:W-:-:S04]  /*60a0*/  @P3 IMAD R31, R19, R228, R17 ;  /* 0x000000e4131f3224 */ /* 0x002fc800078e0211 */
[----:B------:R-:W-:-:S04]  /*60b0*/  @P3 VIADD R226, R31, 0xffffffff ;  /* 0xffffffff1fe23836 */ /* 0x000fc80000000000 */
[----:B------:R-:W-:-:S04]  /*60c0*/  @P3 IMAD R31, R226, R228, R21 ;  /* 0x000000e4e21f3224 */ /* 0x000fc800078e0215 */
[----:B0-----:R-:W-:-:S06]  /*60d0*/  @P3 IMAD.WIDE R14, R31, 0x4, R14 ;  /* 0x000000041f0e3825 */ /* 0x001fcc00078e020e */
[----:B------:R-:W4:Y:S01]  /*60e0*/  @P3 LDG.E R14, desc[UR36][R14.64] ;  /* 0x000000240e0e3981 */ /* 0x000f22000c1e1900 */
[----:B--2---:R-:W-:-:S06]  /*60f0*/  @P1 IMAD.WIDE R12, R19, 0x4, R12 ;  /* 0x00000004130c1825 */ /* 0x004fcc00078e020c */
[----:B------:R-:W2:Y:S01]  /*6100*/  @P1 LDG.E R12, desc[UR36][R12.64] ;  /* 0x000000240c0c1981 */ /* 0x000ea2000c1e1900 */
[C---:B------:R-:W-:Y:S02]  /*6110*/  @P1 ISETP.GE.AND P4, PT, R21.reuse, R30, PT ;  /* 0x0000001e1500120c */ /* 0x040fe40003f86270 */
[----:B------:R-:W-:Y:S02]  /*6120*/  @P1 IADD3 R226, R21, 0x1, -R17 ;  /* 0x0000000115e21810 */ /* 0x000fe40007ffe811 */
[----:B------:R-:W-:-:S05]  /*6130*/  @P1 SEL R31, R24, RZ, !P4 ;  /* 0x000000ff181f1207 */ /* 0x000fca0006000000 */
[----:B------:R-:W-:Y:S01]  /*6140*/  @P1 IMAD.IADD R31, R31, 0x1, R226 ;  /* 0x000000011f1f1824 */ /* 0x000fe200078e02e2 */
[----:B------:R-:W-:-:S04]  /*6150*/  IADD3 R228, R21, -R4, RZ ;  /* 0x8000000415e47210 */ /* 0x000fc80007ffe0ff */
[----:B------:R-:W-:Y:S01]  /*6160*/  @P1 I2FP.F32.S32 R226, R31 ;  /* 0x0000001f00e21245 */ /* 0x000fe20000201400 */
[----:B------:R-:W-:Y:S02]  /*6170*/  IMAD R228, R228, 0x4, R5 ;  /* 0x00000004e4e47824 */ /* 0x000fe400078e0205 */
[----:B----4-:R-:W-:-:S04]  /*6180*/  @P3 FADD.FTZ R11, R11, R14 ;  /* 0x0000000e0b0b3221 */ /* 0x010fc80000010000 */
[----:B--2---:R-:W-:-:S05]  /*6190*/  @P1 FFMA.FTZ R11, R226, R12, R11 ;  /* 0x0000000ce20b1223 */ /* 0x004fca000001000b */
[----:B------:R0:W-:Y:S01]  /*61a0*/  STS [R228], R11 ;  /* 0x0000000be4007388 */ /* 0x0001e20000000800 */
[----:B------:R-:W-:-:S07]  /*61b0*/  @!P0 FMNMX.FTZ R0, R0, R11, !PT ;  /* 0x0000000b00008209 */ /* 0x000fce0007810000 */
.L_x_1637:
[----:B------:R-:W-:Y:S05]  /*61c0*/  BSYNC B1 ;  /* 0x0000000000017941 */ /* 0x000fea0003800000 */
.L_x_1636:
[----:B------:R-:W-:-:S05]  /*61d0*/  VIADD R21, R21, 0x40 ;  /* 0x0000004015157836 */ /* 0x000fca0000000000 */
[----:B------:R-:W-:-:S13]  /*61e0*/  ISETP.GE.AND P0, PT, R21, R6, PT ;  /* 0x000000061500720c */ /* 0x000fda0003f06270 */
[----:B------:R-:W-:Y:S05]  /*61f0*/  @!P0 BRA `(.L_x_1638) ;  /* 0xffffffc4007c8947 */ /* 0x000fea000383ffff */
.L_x_1570:
[----:B------:R-:W-:Y:S05]  /*6200*/  BSYNC B0 ;  /* 0x0000000000007941 */ /* 0x000fea0003800000 */
.L_x_1569:
        /* <DEDUP_REMOVED lines=9> */
.L_x_1711:
[----:B------:R-:W-:Y:S01]  /*62a0*/  SHF.R.S32.HI R9, RZ, 0x1f, R18 ;  /* 0x0000001fff097819 */ /* 0x000fe20000011412 */
[----:B------:R-:W-:Y:S05]  /*62b0*/  WARPSYNC.ALL ;  /* 0x0000000000007948 */ /* 0x000fea0003800000 */
[----:B------:R-:W-:Y:S02]  /*62c0*/  LEA.HI R9, R9, R18, RZ, 0x5 ;  /* 0x0000001209097211 */ /* 0x000fe400078f28ff */
[----:B0-2---:R-:W-:Y:S02]  /*62d0*/  FMNMX.FTZ R7, R7, R14, !PT ;  /* 0x0000000e07077209 */ /* 0x005fe40007810000 */
[----:B------:R-:W-:-:S04]  /*62e0*/  LOP3.LUT R11, R9, 0xffffffe0, RZ, 0xc0, !PT ;  /* 0xffffffe0090b7812 */ /* 0x000fc800078ec0ff */
[----:B----4-:R-:W-:-:S04]  /*62f0*/  IADD3 R28, -R11, R18, RZ ;  /* 0x000000120b1c7210 */ /* 0x010fc80007ffe1ff */
        /* <DEDUP_REMOVED lines=27> */
[----:B------:R-:W-:Y:S01]  /*64b0*/  HFMA2.MMA R12, -RZ, RZ, 0, 0 ;  /* 0x00000000ff0c7435 */ /* 0x000fe200000001ff */
[----:B0-----:R-:W-:Y:S01]  /*64c0*/  IMAD.MOV.U32 R10, RZ, RZ, R11 ;  /* 0x000000ffff0a7224 */ /* 0x001fe200078e000b */
[----:B------:R-:W-:-:S04]  /*64d0*/  IADD3 R0, -R18, R17, R0 ;  /* 0x0000001112007210 */ /* 0x000fc80007ffe100 */
[----:B------:R-:W-:-:S04]  /*64e0*/  LEA.HI R6, R0, 0x1, RZ, 0x19 ;  /* 0x0000000100067811 */ /* 0x000fc800078fc8ff */
[----:B------:R-:W-:-:S13]  /*64f0*/  LOP3.LUT P0, R6, R6, 0x3, RZ, 0xc0, !PT ;  /* 0x0000000306067812 */ /* 0x000fda000780c0ff */
[----:B------:R-:W-:Y:S05]  /*6500*/  @!P0 BRA `(.L_x_1643) ;  /* 0x0000000000848947 */ /* 0x000fea0003800000 */
[----:B------:R-:W-:Y:S01]  /*6510*/  IMAD R10, R2, R3, RZ ;  /* 0x00000003020a7224 */ /* 0x000fe200078e02ff */
[----:B------:R-:W-:Y:S01]  /*6520*/  ULDC.64 UR4, c[0x0][0x2b0] ;  /* 0x0000ac0000047ab9 */ /* 0x000fe20000000a00 */
[--C-:B------:R-:W-:Y:S01]  /*6530*/  SHF.R.S32.HI R7, RZ, 0x1f, R11.reuse ;  /* 0x0000001fff077819 */ /* 0x100fe2000001140b */
[----:B------:R-:W-:Y:S01]  /*6540*/  IMAD.MOV.U32 R3, RZ, RZ, R6 ;  /* 0x000000ffff037224 */ /* 0x000fe200078e0006 */
[----:B------:R-:W-:Y:S02]  /*6550*/  ISETP.NE.U32.AND P0, PT, RZ, UR4, PT ;  /* 0x00000004ff007c0c */ /* 0x000fe4000bf05070 */
[----:B------:R-:W-:Y:S02]  /*6560*/  SHF.R.S32.HI R12, RZ, 0x1f, R10 ;  /* 0x0000001fff0c7819 */ /* 0x000fe4000001140a */
[--C-:B------:R-:W-:Y:S01]  /*6570*/  IADD3 R15, P3, P4, R10, UR4, R11.reuse ;  /* 0x000000040a0f7c10 */ /* 0x100fe2000fc7e00b */
[----:B------:R-:W-:Y:S01]  /*6580*/  IMAD.MOV.U32 R10, RZ, RZ, R11 ;  /* 0x000000ffff0a7224 */ /* 0x000fe200078e000b */
[----:B------:R-:W-:-:S02]  /*6590*/  ISETP.NE.AND.EX P0, PT, RZ, UR5, PT, P0 ;  /* 0x00000005ff007c0c */ /* 0x000fc4000bf05300 */
[----:B------:R-:W-:Y:S01]  /*65a0*/  IADD3.X R7, R12, UR5, R7, P3, P4 ;  /* 0x000000050c077c10 */ /* 0x000fe20009fe8407 */
[----:B------:R-:W-:Y:S01]  /*65b0*/  IMAD.MOV.U32 R12, RZ, RZ, RZ ;  /* 0x000000ffff0c7224 */ /* 0x000fe200078e00ff */
[----:B------:R-:W-:-:S09]  /*65c0*/  LEA R13, R18, R5, 0x2 ;  /* 0x00000005120d7211 */ /* 0x000fd200078e10ff */
.L_x_1647:
[----:B------:R-:W-:Y:S04]  /*65d0*/  BSSY B2, `(.L_x_1644) ;  /* 0x000000b000027945 */ /* 0x000fe80003800000 */
[----:B0-----:R-:W-:Y:S05]  /*65e0*/  @!P0 BRA `(.L_x_1645) ;  /* 0x0000000000148947 */ /* 0x001fea0003800000 */
[----:B------:R-:W-:-:S06]  /*65f0*/  MOV R6, R15 ;  /* 0x0000000f00067202 */ /* 0x000fcc0000000f00 */
[----:B------:R-:W2:Y:S01]  /*6600*/  LDG.E.U8 R6, desc[UR36][R6.64] ;  /* 0x0000002406067981 */ /* 0x000ea2000c1e1100 */
[----:B------:R-:W-:Y:S01]  /*6610*/  IMAD.MOV.U32 R14, RZ, RZ, RZ ;  /* 0x000000ffff0e7224 */ /* 0x000fe200078e00ff */
[----:B--2---:R-:W-:-:S13]  /*6620*/  ISETP.NE.AND P3, PT, R6, RZ, PT ;  /* 0x000000ff0600720c */ /* 0x004fda0003f65270 */
[----:B------:R-:W-:Y:S05]  /*6630*/  @P3 BRA `(.L_x_1646) ;  /* 0x0000000000103947 */ /* 0x000fea0003800000 */
.L_x_1645:
[----:B------:R-:W1:Y:S02]  /*6640*/  LDS R6, [R13] ;  /* 0x000000000d067984 */ /* 0x000e640000000800 */
[----:B-1----:R-:W-:-:S04]  /*6650*/  FADD.FTZ R6, -R20, R6 ;  /* 0x0000000614067221 */ /* 0x002fc80000010100 */
[----:B------:R-:W-:-:S04]  /*6660*/  FMUL.FTZ R6, R6, 1.4426950216293334961 ;  /* 0x3fb8aa3b06067820 */ /* 0x000fc80000410000 */
[----:B------:R0:W2:Y:S03]  /*6670*/  MUFU.EX2 R14, R6 ;  /* 0x00000006000e7308 */ /* 0x0000a60000000800 */
.L_x_1646:
[----:B------:R-:W-:Y:S05]  /*6680*/  BSYNC B2 ;  /* 0x0000000000027941 */ /* 0x000fea0003800000 */
.L_x_1644:
[----:B------:R-:W-:Y:S01]  /*6690*/  VIADD R3, R3, 0xffffffff ;  /* 0xffffffff03037836 */ /* 0x000fe20000000000 */
[----:B------:R-:W-:Y:S01]  /*66a0*/  IADD3 R15, P4, R15, 0x80, RZ ;  /* 0x000000800f0f7810 */ /* 0x000fe20007f9e0ff */
[----:B--2---:R2:W-:Y:S01]  /*66b0*/  STS [R13], R14 ;  /* 0x0000000e0d007388 */ /* 0x0045e20000000800 */
[----:B------:R-:W-:Y:S01]  /*66c0*/  FADD.FTZ R12, R14, R12 ;  /* 0x0000000c0e0c7221 */ /* 0x000fe20000010000 */
[----:B------:R-:W-:Y:S02]  /*66d0*/  IADD3 R10, R10, 0x80, RZ ;  /* 0x000000800a0a7810 */ /* 0x000fe40007ffe0ff */
[----:B------:R-:W-:Y:S01]  /*66e0*/  ISETP.NE.AND P3, PT, R3, RZ, PT ;  /* 0x000000ff0300720c */ /* 0x000fe20003f65270 */
[----:B------:R-:W-:Y:S02]  /*66f0*/  IMAD.X R7, RZ, RZ, R7, P4 ;  /* 0x000000ffff077224 */ /* 0x000fe400020e0607 */
[----:B--2---:R-:W-:-:S10]  /*6700*/  VIADD R13, R13, 0x200 ;  /* 0x000002000d0d7836 */ /* 0x004fd40000000000 */
[----:B------:R-:W-:Y:S05]  /*6710*/  @P3 BRA `(.L_x_1647) ;  /* 0xfffffffc00ac3947 */ /* 0x000fea000383ffff */
.L_x_1643:
[----:B------:R-:W-:Y:S05]  /*6720*/  BSYNC B1 ;  /* 0x0000000000017941 */ /* 0x000fea0003800000 */
.L_x_1642:
        /* <DEDUP_REMOVED lines=9> */
[----:B------:R-:W-:Y:S02]  /*67c0*/  SHF.R.S32.HI R3, RZ, 0x1f, R10 ;  /* 0x0000001fff037819 */ /* 0x000fe4000001140a */
[----:B------:R-:W-:-:S02]  /*67d0*/  SHF.R.S32.HI R14, RZ, 0x1f, R7 ;  /* 0x0000001fff0e7819 */ /* 0x000fc40000011407 */
[----:B------:R-:W-:Y:S02]  /*67e0*/  ISETP.NE.AND.EX P0, PT, RZ, UR7, PT, P0 ;  /* 0x00000007ff007c0c */ /* 0x000fe4000bf05300 */
[----:B------:R-:W-:Y:S02]  /*67f0*/  IADD3 R0, R5, R0, RZ ;  /* 0x0000000005007210 */ /* 0x000fe40007ffe0ff */
[----:B------:R-:W-:-:S09]  /*6800*/  IADD3.X R7, R3, UR7, R14, P3, P4 ;  /* 0x0000000703077c10 */ /* 0x000fd20009fe840e */
.L_x_1660:
[----:B------:R-:W-:Y:S04]  /*6810*/  BSSY B1, `(.L_x_1648) ;  /* 0x000000a000017945 */ /* 0x000fe80003800000 */
[----:B------:R-:W-:Y:S05]  /*6820*/  @!P0 BRA `(.L_x_1649) ;  /* 0x0000000000108947 */ /* 0x000fea0003800000 */
[----:B------:R-:W2:Y:S02]  /*6830*/  LDG.E.U8 R3, desc[UR36][R6.64] ;  /* 0x0000002406037981 */ /* 0x000ea4000c1e1100 */
[----:B--2---:R-:W-:-:S13]  /*6840*/  ISETP.NE.AND P3, PT, R3, RZ, PT ;  /* 0x000000ff0300720c */ /* 0x004fda0003f65270 */
[----:B------:R-:W-:Y:S01]  /*6850*/  @P3 IMAD.MOV.U32 R3, RZ, RZ, RZ ;  /* 0x000000ffff033224 */ /* 0x000fe200078e00ff */
[----:B------:R-:W-:Y:S06]  /*6860*/  @P3 BRA `(.L_x_1650) ;  /* 0x0000000000103947 */ /* 0x000fec0003800000 */
.L_x_1649:
[----:B------:R-:W1:Y:S02]  /*6870*/  LDS R3, [R0+-0x400] ;  /* 0xfffc000000037984 */ /* 0x000e640000000800 */
[----:B-1----:R-:W-:-:S04]  /*6880*/  FADD.FTZ R3, -R20, R3 ;  /* 0x0000000314037221 */ /* 0x002fc80000010100 */
[----:B------:R-:W-:-:S06]  /*6890*/  FMUL.FTZ R3, R3, 1.4426950216293334961 ;  /* 0x3fb8aa3b03037820 */ /* 0x000fcc0000410000 */
[----:B------:R-:W0:Y:S02]  /*68a0*/  MUFU.EX2 R3, R3 ;  /* 0x0000000300037308 */ /* 0x000e240000000800 */
.L_x_1650:
[----:B------:R-:W-:Y:S05]  /*68b0*/  BSYNC B1 ;  /* 0x0000000000017941 */ /* 0x000fea0003800000 */
.L_x_1648:
        /* <DEDUP_REMOVED lines=8> */
.L_x_1652:
[----:B0-----:R-:W1:Y:S02]  /*6940*/  LDS R3, [R0+-0x200] ;  /* 0xfffe000000037984 */ /* 0x001e640000000800 */
[----:B-1----:R-:W-:-:S04]  /*6950*/  FADD.FTZ R3, -R20, R3 ;  /* 0x0000000314037221 */ /* 0x002fc80000010100 */
[----:B------:R-:W-:-:S06]  /*6960*/  FMUL.FTZ R3, R3, 1.4426950216293334961 ;  /* 0x3fb8aa3b03037820 */ /* 0x000fcc0000410000 */
[----:B------:R-:W0:Y:S02]  /*6970*/  MUFU.EX2 R3, R3 ;  /* 0x0000000300037308 */ /* 0x000e240000000800 */
.L_x_1653:
[----:B------:R-:W-:Y:S05]  /*6980*/  BSYNC B1 ;  /* 0x0000000000017941 */ /* 0x000fea0003800000 */
.L_x_1651:
        /* <DEDUP_REMOVED lines=8> */
.L_x_1655:
[----:B0-----:R-:W1:Y:S02]  /*6a10*/  LDS R3, [R0] ;  /* 0x0000000000037984 */ /* 0x001e640000000800 */
[----:B-1----:R-:W-:-:S04]  /*6a20*/  FADD.FTZ R3, -R20, R3 ;  /* 0x0000000314037221 */ /* 0x002fc80000010100 */
[----:B------:R-:W-:-:S06]  /*6a30*/  FMUL.FTZ R3, R3, 1.4426950216293334961 ;  /* 0x3fb8aa3b03037820 */ /* 0x000fcc0000410000 */
[----:B------:R-:W0:Y:S02]  /*6a40*/  MUFU.EX2 R3, R3 ;  /* 0x0000000300037308 */ /* 0x000e240000000800 */
.L_x_1656:
[----:B------:R-:W-:Y:S05]  /*6a50*/  BSYNC B1 ;  /* 0x0000000000017941 */ /* 0x000fea0003800000 */
.L_x_1654:
        /* <DEDUP_REMOVED lines=8> */
.L_x_1658:
[----:B0-----:R-:W1:Y:S02]  /*6ae0*/  LDS R3, [R0+0x200] ;  /* 0x0002000000037984 */ /* 0x001e640000000800 */
[----:B-1----:R-:W-:-:S04]  /*6af0*/  FADD.FTZ R3, -R20, R3 ;  /* 0x0000000314037221 */ /* 0x002fc80000010100 */
[----:B------:R-:W-:-:S06]  /*6b00*/  FMUL.FTZ R3, R3, 1.4426950216293334961 ;  /* 0x3fb8aa3b03037820 */ /* 0x000fcc0000410000 */
[----:B------:R-:W0:Y:S02]  /*6b10*/  MUFU.EX2 R3, R3 ;  /* 0x0000000300037308 */ /* 0x000e240000000800 */
.L_x_1659:
[----:B------:R-:W-:Y:S05]  /*6b20*/  BSYNC B1 ;  /* 0x0000000000017941 */ /* 0x000fea0003800000 */
.L_x_1657:
[----:B------:R-:W-:Y:S01]  /*6b30*/  VIADD R10, R10, 0x200 ;  /* 0x000002000a0a7836 */ /* 0x000fe20000000000 */
[----:B------:R-:W-:Y:S01]  /*6b40*/  IADD3 R6, P4, R6, 0x200, RZ ;  /* 0x0000020006067810 */ /* 0x000fe20007f9e0ff */
[----:B0-----:R0:W-:Y:S01]  /*6b50*/  STS [R0+0x200], R3 ;  /* 0x0002000300007388 */ /* 0x0011e20000000800 */
[----:B------:R-:W-:Y:S02]  /*6b60*/  FADD.FTZ R12, R12, R3 ;  /* 0x000000030c0c7221 */ /* 0x000fe40000010000 */
[----:B------:R-:W-:Y:S02]  /*6b70*/  ISETP.GE.AND P3, PT, R10, R17, PT ;  /* 0x000000110a00720c */ /* 0x000fe40003f66270 */
[----:B------:R-:W-:Y:S01]  /*6b80*/  IADD3.X R7, RZ, R7, RZ, P4, !PT ;  /* 0x00000007ff077210 */ /* 0x000fe200027fe4ff */
[----:B0-----:R-:W-:-:S10]  /*6b90*/  VIADD R0, R0, 0x800 ;  /* 0x0000080000007836 */ /* 0x001fd40000000000 */
[----:B------:R-:W-:Y:S05]  /*6ba0*/  @!P3 BRA `(.L_x_1660) ;  /* 0xfffffffc0018b947 */ /* 0x000fea000383ffff */
.L_x_1641:
[----:B------:R-:W-:Y:S05]  /*6bb0*/  BSYNC B0 ;  /* 0x0000000000007941 */ /* 0x000fea0003800000 */
.L_x_1640:
[----:B------:R-:W2:Y:S01]  /*6bc0*/  SHFL.BFLY PT, R3, R12, 0x10, 0x1f ;  /* 0x0e001f000c037f89 */ /* 0x000ea200000e0000 */
[----:B0-----:R-:W-:Y:S01]  /*6bd0*/  LOP3.LUT P0, R10, R18, 0x1f, RZ, 0xc0, !PT ;  /* 0x0000001f120a7812 */ /* 0x001fe2000780c0ff */
[----:B------:R-:W-:-:S03]  /*6be0*/  ULDC.U8 UR4, c[0x0][0x31c] ;  /* 0x0000c70000047ab9 */ /* 0x000fc60000000000 */
[----:B------:R-:W-:-:S09]  /*6bf0*/  ISETP.GT.U32.AND P3, PT, R10, 0x3, PT ;  /* 0x000000030a00780c */ /* 0x000fd20003f64070 */
[----:B------:R-:W0:Y:S04]  /*6c00*/  @!P0 S2R R15, SR_CgaCtaId ;  /* 0x00000000000f8919 */ /* 0x000e280000008800 */
        /* <DEDUP_REMOVED lines=9> */
[----:B0-----:R-:W-:Y:S02]  /*6ca0*/  @!P0 LEA R0, R15, R12, 0x18 ;  /* 0x0000000c0f008211 */ /* 0x001fe400078ec0ff */
        /* <DEDUP_REMOVED lines=29> */
.L_x_1661:
        /* <DEDUP_REMOVED lines=14> */
[----:B------:R-:W-:-:S04]  /*6f60*/  LEA.HI.X.SX32 R2, R11, R7, 0x1, P3 ;  /* 0x000000070b027211 */ /* 0x000fc800018f0eff */
[----:B------:R-:W-:-:S07]  /*6f70*/  LEA.HI.X R13, R13, UR7, R2, 0x2, P4 ;  /* 0x000000070d0d7c11 */ /* 0x000fce000a0f1402 */
.L_x_1666:
[----:B----4-:R-:W2:Y:S01]  /*6f80*/  LDS R2, [R10] ;  /* 0x000000000a027984 */ /* 0x010ea20000000800 */
[----:B------:R-:W-:Y:S01]  /*6f90*/  @P0 IMAD.MOV.U32 R3, RZ, RZ, R13 ;  /* 0x000000ffff030224 */ /* 0x000fe200078e000d */
[----:B------:R-:W-:Y:S01]  /*6fa0*/  IADD3 R11, R11, 0x80, RZ ;  /* 0x000000800b0b7810 */ /* 0x000fe20007ffe0ff */
[----:B------:R-:W-:-:S05]  /*6fb0*/  VIADD R0, R0, 0xffffffff ;  /* 0xffffffff00007836 */ /* 0x000fca0000000000 */
[----:B------:R-:W-:Y:S01]  /*6fc0*/  ISETP.NE.AND P4, PT, R0, RZ, PT ;  /* 0x000000ff0000720c */ /* 0x000fe20003f85270 */
[----:B--2---:R-:W-:Y:S01]  /*6fd0*/  FMUL.FTZ R21, R2, R15 ;  /* 0x0000000f02157220 */ /* 0x004fe20000410000 */
[----:B------:R-:W-:Y:S02]  /*6fe0*/  @P0 MOV R2, R12 ;  /* 0x0000000c00020202 */ /* 0x000fe40000000f00 */
[----:B------:R-:W-:Y:S02]  /*6ff0*/  IADD3 R12, P3, R12, 0x200, RZ ;  /* 0x000002000c0c7810 */ /* 0x000fe40007f7e0ff */
[----:B------:R2:W-:Y:S03]  /*7000*/  STS [R10], R21 ;  /* 0x000000150a007388 */ /* 0x0005e60000000800 */
[----:B------:R-:W-:Y:S01]  /*7010*/  IMAD.X R13, RZ, RZ, R13, P3 ;  /* 0x000000ffff0d7224 */ /* 0x000fe200018e060d */
[----:B------:R4:W-:Y:S01]  /*7020*/  @P0 STG.E desc[UR36][R2.64], R21 ;  /* 0x0000001502000986 */ /* 0x0009e2000c101924 */
[----:B--2---:R-:W-:-:S02]  /*7030*/  VIADD R10, R10, 0x200 ;  /* 0x000002000a0a7836 */ /* 0x004fc40000000000 */
[----:B------:R-:W-:Y:S05]  /*7040*/  @P4 BRA `(.L_x_1666) ;  /* 0xfffffffc00cc4947 */ /* 0x000fea000383ffff */
.L_x_1665:
[----:B------:R-:W-:Y:S05]  /*7050*/  BSYNC B1 ;  /* 0x0000000000017941 */ /* 0x000fea0003800000 */
.L_x_1664:
[----:B------:R-:W-:Y:S05]  /*7060*/  @!P1 BRA `(.L_x_1663) ;  /* 0x0000000000889947 */ /* 0x000fea0003800000 */
[----:B------:R-:W-:Y:S01]  /*7070*/  SHF.L.U32 R0, R4, 0x2, RZ ;  /* 0x0000000204007819 */ /* 0x000fe200000006ff */
[----:B------:R-:W-:Y:S01]  /*7080*/  ULDC.64 UR6, c[0x0][0x310] ;  /* 0x0000c40000067ab9 */ /* 0x000fe20000000a00 */
[C---:B------:R-:W-:Y:S02]  /*7090*/  IADD3 R13, P0, R11.reuse, R6, RZ ;  /* 0x000000060b0d7210 */ /* 0x040fe40007f1e0ff */
[----:B------:R-:W-:Y:S01]  /*70a0*/  ISETP.NE.AND P3, PT, RZ, UR4, PT ;  /* 0x00000004ff007c0c */ /* 0x000fe2000bf65270 */
[----:B------:R-:W-:Y:S01]  /*70b0*/  IMAD R0, R11, 0x4, -R0 ;  /* 0x000000040b007824 */ /* 0x000fe200078e0a00 */
[----:B------:R-:W-:Y:S02]  /*70c0*/  LEA R12, P1, R13, UR6, 0x2 ;  /* 0x000000060d0c7c11 */ /* 0x000fe4000f8210ff */
[----:B------:R-:W-:Y:S01]  /*70d0*/  LEA.HI.X.SX32 R6, R11, R7, 0x1, P0 ;  /* 0x000000070b067211 */ /* 0x000fe200000f0eff */
[----:B------:R-:W-:-:S03]  /*70e0*/  IMAD.IADD R0, R5, 0x1, R0 ;  /* 0x0000000105007824 */ /* 0x000fc600078e0200 */
[----:B------:R-:W-:-:S07]  /*70f0*/  LEA.HI.X R13, R13, UR7, R6, 0x2, P1 ;  /* 0x000000070d0d7c11 */ /* 0x000fce00088f1406 */
.L_x_1667:
[----:B----4-:R-:W2:Y:S01]  /*7100*/  LDS R2, [R0+0x600] ;  /* 0x0006000000027984 */ /* 0x010ea20000000800 */
[----:B------:R-:W-:Y:S02]  /*7110*/  IMAD.MOV.U32 R3, RZ, RZ, R13 ;  /* 0x000000ffff037224 */ /* 0x000fe400078e000d */
[----:B------:R-:W-:Y:S01]  /*7120*/  VIADD R11, R11, 0x200 ;  /* 0x000002000b0b7836 */ /* 0x000fe20000000000 */
[----:B------:R-:W4:Y:S04]  /*7130*/  LDS R6, [R0] ;  /* 0x0000000000067984 */ /* 0x000f280000000800 */
[----:B------:R-:W5:Y:S01]  /*7140*/  LDS R7, [R0+0x200] ;  /* 0x0002000000077984 */ /* 0x000f620000000800 */
[----:B------:R-:W-:-:S03]  /*7150*/  ISETP.GE.AND P0, PT, R11, R17, PT ;  /* 0x000000110b00720c */ /* 0x000fc60003f06270 */
[----:B------:R-:W0:Y:S01]  /*7160*/  LDS R10, [R0+0x400] ;  /* 0x00040000000a7984 */ /* 0x000e220000000800 */
[-C--:B--2---:R-:W-:Y:S01]  /*7170*/  FMUL.FTZ R29, R2, R15.reuse ;  /* 0x0000000f021d7220 */ /* 0x084fe20000410000 */
[----:B------:R-:W-:Y:S01]  /*7180*/  MOV R2, R12 ;  /* 0x0000000c00027202 */ /* 0x000fe20000000f00 */
[----:B----4-:R-:W-:-:S03]  /*7190*/  FMUL.FTZ R21, R6, R15 ;  /* 0x0000000f06157220 */ /* 0x010fc60000410000 */
[----:B------:R-:W-:Y:S01]  /*71a0*/  IADD3 R12, P1, R2, 0x800, RZ ;  /* 0x00000800020c7810 */ /* 0x000fe20007f3e0ff */
[----:B------:R-:W-:Y:S01]  /*71b0*/  @P3 STG.E desc[UR36][R2.64+0x600], R29 ;  /* 0x0006001d02003986 */ /* 0x000fe2000c101924 */
[----:B------:R-:W-:Y:S01]  /*71c0*/  IADD3 R6, R0, 0x800, RZ ;  /* 0x0000080000067810 */ /* 0x000fe20007ffe0ff */
[-C--:B-----5:R-:W-:Y:S02]  /*71d0*/  FMUL.FTZ R7, R7, R15.reuse ;  /* 0x0000000f07077220 */ /* 0x0a0fe40000410000 */
[----:B------:R-:W-:Y:S01]  /*71e0*/  @P3 STG.E desc[UR36][R2.64], R21 ;  /* 0x0000001502003986 */ /* 0x000fe2000c101924 */
[----:B------:R-:W-:Y:S02]  /*71f0*/  IMAD.X R13, RZ, RZ, R3, P1 ;  /* 0x000000ffff0d7224 */ /* 0x000fe400008e0603 */
[----:B0-----:R-:W-:Y:S01]  /*7200*/  FMUL.FTZ R27, R10, R15 ;  /* 0x0000000f0a1b7220 */ /* 0x001fe20000410000 */
        /* <DEDUP_REMOVED lines=8> */
.L_x_1663:
[----:B------:R-:W-:Y:S05]  /*7290*/  BSYNC B0 ;  /* 0x0000000000007941 */ /* 0x000fea0003800000 */
.L_x_1662:
[----:B------:R-:W-:Y:S01]  /*72a0*/  SHF.R.S32.HI R0, RZ, 0x1f, R23 ;  /* 0x0000001fff007819 */ /* 0x000fe20000011417 */
[----:B------:R-:W5:Y:S01]  /*72b0*/  S2UR UR5, SR_CgaCtaId ;  /* 0x00000000000579c3 */ /* 0x000f620000008800 */
[----:B----4-:R-:W-:Y:S01]  /*72c0*/  SHF.R.S32.HI R2, RZ, 0x5, R9 ;  /* 0x00000005ff027819 */ /* 0x010fe20000011409 */
[----:B------:R-:W-:Y:S01]  /*72d0*/  ULDC UR7, c[0x0][0x29c] ;  /* 0x0000a70000077ab9 */ /* 0x000fe20000000800 */
[----:B------:R-:W-:Y:S01]  /*72e0*/  LEA.HI R0, R0, R23, RZ, 0x2 ;  /* 0x0000001700007211 */ /* 0x000fe200078f10ff */
[----:B------:R-:W-:Y:S01]  /*72f0*/  UMOV UR4, 0x400 ;  /* 0x0000040000047882 */ /* 0x000fe20000000000 */
[----:B------:R-:W-:Y:S01]  /*7300*/  ULDC UR6, c[0x0][0x284] ;  /* 0x0000a10000067ab9 */ /* 0x000fe20000000800 */
[----:B------:R-:W-:Y:S01]  /*7310*/  UIADD3 UR4, UR4, 0x220, URZ ;  /* 0x0000022004047890 */ /* 0x000fe2000fffe03f */
[----:B------:R-:W-:Y:S01]  /*7320*/  LOP3.LUT R0, R0, 0xfffffffc, RZ, 0xc0, !PT ;  /* 0xfffffffc00007812 */ /* 0x000fe200078ec0ff */
[----:B------:R-:W-:Y:S01]  /*7330*/  BSSY B0, `(.L_x_1668) ;  /* 0x000001a000007945 */ /* 0x000fe20003800000 */
[----:B--2---:R-:W-:Y:S01]  /*7340*/  IMAD.MOV.U32 R15, RZ, RZ, RZ ;  /* 0x000000ffff0f7224 */ /* 0x004fe200078e00ff */
[----:B------:R-:W-:-:S02]  /*7350*/  CS2R R10, SRZ ;  /* 0x00000000000a7805 */ /* 0x000fc4000001ff00 */
[----:B------:R-:W-:-:S04]  /*7360*/  IADD3 R3, R23, -R0, RZ ;  /* 0x8000000017037210 */ /* 0x000fc80007ffe0ff */
[----:B------:R-:W-:Y:S01]  /*7370*/  ISETP.NE.AND P1, PT, R2, R3, PT ;  /* 0x000000030200720c */ /* 0x000fe20003f25270 */
[----:B------:R-:W-:-:S03]  /*7380*/  IMAD.SHL.U32 R3, R28, 0x4, RZ ;  /* 0x000000041c037824 */ /* 0x000fc600078e00ff */
[----:B------:R-:W-:Y:S01]  /*7390*/  ISETP.NE.OR P0, PT, RZ, UR7, P1 ;  /* 0x00000007ff007c0c */ /* 0x000fe20008f05670 */
[--C-:B------:R-:W-:Y:S01]  /*73a0*/  IMAD R24, R8, UR6, R3.reuse ;  /* 0x0000000608187c24 */ /* 0x100fe2000f8e0203 */
[----:B------:R-:W-:Y:S01]  /*73b0*/  CS2R R8, SRZ ;  /* 0x0000000000087805 */ /* 0x000fe2000001ff00 */
[----:B------:R-:W-:Y:S01]  /*73c0*/  IMAD R7, R22, UR6, R3 ;  /* 0x0000000616077c24 */ /* 0x000fe2000f8e0203 */
[----:B-----5:R-:W-:Y:S02]  /*73d0*/  ULEA UR4, UR5, UR4, 0x18 ;  /* 0x0000000405047291 */ /* 0x020fe4000f8ec03f */
[----:B------:R-:W-:Y:S02]  /*73e0*/  SHF.R.S32.HI R27, RZ, 0x1f, R24 ;  /* 0x0000001fff1b7819 */ /* 0x000fe40000011418 */
[----:B------:R-:W-:Y:S02]  /*73f0*/  SHF.R.S32.HI R6, RZ, 0x1f, R7 ;  /* 0x0000001fff067819 */ /* 0x000fe40000011407 */
[----:B------:R-:W-:-:S03]  /*7400*/  LEA R28, R28, UR4, 0x4 ;  /* 0x000000041c1c7c11 */ /* 0x000fc6000f8e20ff */
        /* <DEDUP_REMOVED lines=8> */
[----:B------:R-:W-:-:S05]  /*7490*/  LEA R11, R19, R3, 0x7 ;  /* 0x00000003130b7211 */ /* 0x000fca00078e38ff */
[----:B--2---:R-:W-:-:S06]  /*74a0*/  IMAD.WIDE R8, R11, 0x4, R8 ;  /* 0x000000040b087825 */ /* 0x004fcc00078e0208 */
[----:B------:R-:W5:Y:S02]  /*74b0*/  LDG.E.128 R8, desc[UR36][R8.64] ;  /* 0x0000002408087981 */ /* 0x000f64000c1e1d00 */
.L_x_1670:
[----:B-----5:R2:W-:Y:S02]  /*74c0*/  STS.128 [R28], R8 ;  /* 0x000000081c007388 */ /* 0x0205e40000000c00 */
.L_x_1669:
[----:B------:R-:W-:Y:S05]  /*74d0*/  BSYNC B0 ;  /* 0x0000000000007941 */ /* 0x000fea0003800000 */
.L_x_1668:
[----:B------:R-:W-:Y:S01]  /*74e0*/  IMAD.IADD R40, R2, 0x1, R4 ;  /* 0x0000000102287824 */ /* 0x000fe200078e0204 */
[----:B------:R-:W-:Y:S01]  /*74f0*/  VIMNMX R29, R23, UR6, PT ;  /* 0x00000006171d7c48 */ /* 0x000fe2000bfe0100 */
[----:B------:R-:W-:Y:S01]  /*7500*/  ULDC.64 UR4, c[0x0][0x250] ;  /* 0x0000940000047ab9 */ /* 0x000fe20000000a00 */
[----:B------:R-:W-:Y:S01]  /*7510*/  ULDC.64 UR8, c[0x0][0x250] ;  /* 0x0000940000087ab9 */ /* 0x000fe20000000a00 */
[----:B------:R-:W-:Y:S01]  /*7520*/  IMAD.SHL.U32 R0, R40, 0x80, RZ ;  /* 0x0000008028007824 */ /* 0x000fe200078e00ff */
[----:B------:R-:W-:Y:S01]  /*7530*/  MOV R21, UR4 ;  /* 0x0000000400157c02 */ /* 0x000fe20008000f00 */
[----:B-1----:R-:W-:Y:S01]  /*7540*/  IMAD.U32 R20, RZ, RZ, UR5 ;  /* 0x00000005ff147e24 */ /* 0x002fe2000f8e00ff */
[----:B------:R-:W-:Y:S01]  /*7550*/  BSSY B0, `(.L_x_1671) ;  /* 0x0000086000007945 */ /* 0x000fe20003800000 */
[----:B---3--:R-:W-:Y:S01]  /*7560*/  LEA R38, R2, R5, 0x2 ;  /* 0x0000000502267211 */ /* 0x008fe200078e10ff */
[----:B0-----:R-:W-:Y:S01]  /*7570*/  IMAD.MOV.U32 R14, RZ, RZ, RZ ;  /* 0x000000ffff0e7224 */ /* 0x001fe200078e00ff */
[----:B------:R-:W-:Y:S01]  /*7580*/  SHF.R.S32.HI R33, RZ, 0x1f, R0 ;  /* 0x0000001fff217819 */ /* 0x000fe20000011400 */
[----:B------:R-:W-:Y:S01]  /*7590*/  BAR.SYNC.DEFER_BLOCKING 0x0 ;  /* 0x0000000000007b1d */ /* 0x000fe20000010000 */
[----:B------:R-:W-:-:S04]  /*75a0*/  IADD3 R12, P0, R7, R0, RZ ;  /* 0x00000000070c7210 */ /* 0x000fc80007f1e0ff */
[----:B------:R-:W-:Y:S01]  /*75b0*/  LEA R30, P3, R12, R21, 0x2 ;  /* 0x000000150c1e7211 */ /* 0x000fe200078610ff */
[----:B------:R-:W-:Y:S01]  /*75c0*/  IMAD.X R13, R6, 0x1, R33, P0 ;  /* 0x00000001060d7824 */ /* 0x000fe200000e0621 */
[----:B------:R-:W-:-:S04]  /*75d0*/  ISETP.GE.AND P0, PT, R40, R29, PT ;  /* 0x0000001d2800720c */ /* 0x000fc80003f06270 */
[----:B------:R-:W-:Y:S02]  /*75e0*/  LEA.HI.X R31, R12, R20, R13, 0x2, P3 ;  /* 0x000000140c1f7211 */ /* 0x000fe400018f140d */
[----:B------:R-:W-:-:S07]  /*75f0*/  CS2R R12, SRZ ;  /* 0x00000000000c7805 */ /* 0x000fce000001ff00 */
[----:B------:R-:W-:Y:S05]  /*7600*/  @P0 BRA `(.L_x_1672) ;  /* 0x0000000400e80947 */ /* 0x000fea0003800000 */
[----:B------:R-:W-:Y:S01]  /*7610*/  ULOP3.LUT UR5, URZ, UR6, URZ, 0x33, !UPT ;  /* 0x000000063f057292 */ /* 0x000fe2000f8e333f */
[----:B------:R-:W-:Y:S01]  /*7620*/  IMAD.MOV R15, RZ, RZ, -R17 ;  /* 0x000000ffff0f7224 */ /* 0x000fe200078e0a11 */
[----:B------:R-:W0:Y:S01]  /*7630*/  LDC.64 R12, c[0x0][0x2e8] ;  /* 0x0000ba00ff0c7b82 */ /* 0x000e220000000a00 */
[----:B------:R-:W-:Y:S01]  /*7640*/  IADD3 R14, -R4, -0x2, -R2 ;  /* 0xfffffffe040e7810 */ /* 0x000fe20007ffe902 */
[----:B------:R-:W-:Y:S01]  /*7650*/  ULDC UR4, c[0x0][0x288] ;  /* 0x0000a20000047ab9 */ /* 0x000fe20000000800 */
[----:B------:R-:W-:Y:S01]  /*7660*/  BSSY B1, `(.L_x_1673) ;  /* 0x0000025000017945 */ /* 0x000fe20003800000 */
[----:B------:R-:W-:Y:S01]  /*7670*/  VIMNMX R15, R15, UR5, !PT ;  /* 0x000000050f0f7c48 */ /* 0x000fe2000ffe0100 */
[----:B------:R-:W-:Y:S02]  /*7680*/  IMAD R34, R16, UR4, R19 ;  /* 0x0000000410227c24 */ /* 0x000fe4000f8e0213 */
[----:B------:R-:W-:Y:S01]  /*7690*/  IMAD.MOV.U32 R42, RZ, RZ, R40 ;  /* 0x000000ffff2a7224 */ /* 0x000fe200078e0028 */
[----:B------:R-:W-:Y:S01]  /*76a0*/  IADD3 R32, R14, -R15, RZ ;  /* 0x8000000f0e207210 */ /* 0x000fe20007ffe0ff */
[----:B------:R-:W-:Y:S01]  /*76b0*/  IMAD R37, R34, 0x80, R3 ;  /* 0x0000008022257824 */ /* 0x000fe200078e0203 */
[----:B------:R-:W-:-:S02]  /*76c0*/  CS2R R14, SRZ ;  /* 0x00000000000e7805 */ /* 0x000fc4000001ff00 */
[----:B------:R-:W-:Y:S01]  /*76d0*/  LOP3.LUT P0, RZ, R32, 0x4, RZ, 0xc0, !PT ;  /* 0x0000000420ff7812 */ /* 0x000fe2000780c0ff */
[----:B0-----:R-:W-:Y:S01]  /*76e0*/  IMAD.WIDE R36, R37, 0x4, R12 ;  /* 0x0000000425247825 */ /* 0x001fe200078e020c */
[----:B------:R-:W-:-:S11]  /*76f0*/  CS2R R12, SRZ ;  /* 0x00000000000c7805 */ /* 0x000fd6000001ff00 */
[----:B------:R-:W-:Y:S05]  /*7700*/  @P0 BRA `(.L_x_1674) ;  /* 0x0000000000680947 */ /* 0x000fea0003800000 */
[----:B------:R-:W-:-:S04]  /*7710*/  IADD3 R0, P0, R24, R0, RZ ;  /* 0x0000000018007210 */ /* 0x000fc80007f1e0ff */
[----:B------:R-:W-:Y:S02]  /*7720*/  IADD3.X R33, R27, R33, RZ, P0, !PT ;  /* 0x000000211b217210 */ /* 0x000fe400007fe4ff */
[----:B------:R-:W-:-:S04]  /*7730*/  LEA R12, P0, R0, R21, 0x2 ;  /* 0x00000015000c7211 */ /* 0x000fc800078010ff */
[----:B------:R-:W-:Y:S02]  /*7740*/  LEA.HI.X R13, R0, R20, R33, 0x2, P0 ;  /* 0x00000014000d7211 */ /* 0x000fe400000f1421 */
[----:B------:R0:W1:Y:S04]  /*7750*/  LDS R0, [R38] ;  /* 0x0000000026007984 */ /* 0x0000680000000800 */
[----:B------:R-:W5:Y:S01]  /*7760*/  LDG.E.128 R12, desc[UR36][R12.64] ;  /* 0x000000240c0c7981 */ /* 0x000f62000c1e1d00 */
        /* <DEDUP_REMOVED lines=15> */
.L_x_1675:
[C---:B01---5:R-:W-:Y:S01]  /*7860*/  FFMA.FTZ R12, R0.reuse, R12, RZ ;  /* 0x0000000c000c7223 */ /* 0x063fe200000100ff */
[C---:B------:R-:W-:Y:S01]  /*7870*/  FFMA.FTZ R13, R0.reuse, R13, RZ ;  /* 0x0000000d000d7223 */ /* 0x040fe200000100ff */
[C---:B------:R-:W-:Y:S01]  /*7880*/  FFMA.FTZ R14, R0.reuse, R14, RZ ;  /* 0x0000000e000e7223 */ /* 0x040fe200000100ff */
[----:B------:R-:W-:Y:S01]  /*7890*/  FFMA.FTZ R15, R0, R15, RZ ;  /* 0x0000000f000f7223 */ /* 0x000fe200000100ff */
[----:B------:R-:W-:-:S07]  /*78a0*/  VIADD R42, R40, 0x4 ;  /* 0x00000004282a7836 */ /* 0x000fce0000000000 */
.L_x_1674:
[----:B------:R-:W-:Y:S05]  /*78b0*/  BSYNC B1 ;  /* 0x0000000000017941 */ /* 0x000fea0003800000 */
.L_x_1673:
[----:B------:R-:W-:-:S13]  /*78c0*/  LOP3.LUT P0, RZ, R32, 0xfffffffc, RZ, 0xc0, !PT ;  /* 0xfffffffc20ff7812 */ /* 0x000fda000780c0ff */
[----:B------:R-:W-:Y:S05]  /*78d0*/  @!P0 BRA `(.L_x_1672) ;  /* 0x0000000400348947 */ /* 0x000fea0003800000 */
[C---:B------:R-:W-:Y:S01]  /*78e0*/  IMAD.SHL.U32 R0, R42.reuse, 0x80, RZ ;  /* 0x000000802a007824 */ /* 0x040fe200078e00ff */
[----:B------:R-:W-:Y:S01]  /*78f0*/  LEA R33, R42, 0x10, 0x2 ;  /* 0x000000102a217811 */ /* 0x000fe200078e10ff */
[----:B------:R-:W-:-:S03]  /*7900*/  UISETP.NE.AND UP0, UPT, UR7, URZ, UPT ;  /* 0x0000003f0700728c */ /* 0x000fc6000bf05270 */
[----:B------:R-:W-:Y:S02]  /*7910*/  SHF.R.S32.HI R32, RZ, 0x1f, R0 ;  /* 0x0000001fff207819 */ /* 0x000fe40000011400 */
[-C--:B------:R-:W-:Y:S02]  /*7920*/  IADD3 R58, P0, R24, R0.reuse, RZ ;  /* 0x00000000183a7210 */ /* 0x080fe40007f1e0ff */
[----:B------:R-:W-:Y:S02]  /*7930*/  IADD3 R56, P3, R7, R0, RZ ;  /* 0x0000000007387210 */ /* 0x000fe40007f7e0ff */
[----:B------:R-:W-:Y:S02]  /*7940*/  IADD3.X R39, R27, R32, RZ, P0, !PT ;  /* 0x000000201b277210 */ /* 0x000fe400007fe4ff */
[-C--:B------:R-:W-:Y:S01]  /*7950*/  LEA R43, P0, R58, R21.reuse, 0x2 ;  /* 0x000000153a2b7211 */ /* 0x080fe200078010ff */
[----:B------:R-:W-:Y:S01]  /*7960*/  IMAD.X R35, R6, 0x1, R32, P3 ;  /* 0x0000000106237824 */ /* 0x000fe200018e0620 */
[----:B------:R-:W-:Y:S01]  /*7970*/  LEA R41, P3, R56, R21, 0x2 ;  /* 0x0000001538297211 */ /* 0x000fe200078610ff */
[----:B------:R-:W-:Y:S01]  /*7980*/  IMAD R32, R4, -0x4, R33 ;  /* 0xfffffffc04207824 */ /* 0x000fe200078e0221 */
[----:B------:R-:W-:Y:S01]  /*7990*/  LEA.HI.X R58, R58, R20, R39, 0x2, P0 ;  /* 0x000000143a3a7211 */ /* 0x000fe200000f1427 */
[----:B------:R-:W-:Y:S01]  /*79a0*/  VIADD R39, R0, 0x200 ;  /* 0x0000020000277836 */ /* 0x000fe20000000000 */
[----:B------:R-:W-:-:S02]  /*79b0*/  PLOP3.LUT P2, PT, PT, PT, UP0, 0x80, 0x0 ;  /* 0x000000000000781c */ /* 0x000fc40003f4f008 */
[----:B------:R-:W-:Y:S02]  /*79c0*/  LEA.HI.X R56, R56, R20, R35, 0x2, P3 ;  /* 0x0000001438387211 */ /* 0x000fe400018f1423 */
[----:B------:R-:W-:-:S09]  /*79d0*/  IADD3 R0, R5, R32, RZ ;  /* 0x0000002005007210 */ /* 0x000fd20007ffe0ff */
.L_x_1678:
[----:B------:R-:W-:Y:S01]  /*79e0*/  SHF.R.S32.HI R57, RZ, 0x1f, R39 ;  /* 0x0000001fff397819 */ /* 0x000fe20000011427 */
[----:B------:R-:W-:Y:S01]  /*79f0*/  IMAD.U32 R21, RZ, RZ, UR8 ;  /* 0x00000008ff157e24 */ /* 0x000fe2000f8e00ff */
[----:B------:R-:W-:Y:S01]  /*7a00*/  IADD3 R32, P0, R24, R39, RZ ;  /* 0x0000002718207210 */ /* 0x000fe20007f1e0ff */
[----:B------:R-:W-:Y:S01]  /*7a10*/  IMAD.U32 R20, RZ, RZ, UR9 ;  /* 0x00000009ff147e24 */ /* 0x000fe2000f8e00ff */
[----:B------:R-:W-:Y:S02]  /*7a20*/  LOP3.LUT P3, RZ, R26, 0x10, RZ, 0xc0, !PT ;  /* 0x000000101aff7812 */ /* 0x000fe4000786c0ff */
[----:B------:R-:W-:Y:S02]  /*7a30*/  IADD3.X R33, R27, R57, RZ, P0, !PT ;  /* 0x000000391b217210 */ /* 0x000fe400007fe4ff */
[----:B------:R-:W-:-:S04]  /*7a40*/  LEA R34, P0, R32, R21, 0x2 ;  /* 0x0000001520227211 */ /* 0x000fc800078010ff */
[----:B------:R-:W-:Y:S01]  /*7a50*/  LEA.HI.X R35, R32, R20, R33, 0x2, P0 ;  /* 0x0000001420237211 */ /* 0x000fe200000f1421 */
[----:B------:R-:W-:Y:S02]  /*7a60*/  IMAD.MOV.U32 R32, RZ, RZ, R43 ;  /* 0x000000ffff207224 */ /* 0x000fe400078e002b */
[----:B------:R-:W-:-:S05]  /*7a70*/  IMAD.MOV.U32 R33, RZ, RZ, R58 ;  /* 0x000000ffff217224 */ /* 0x000fca00078e003a */
[----:B------:R0:W5:Y:S01]  /*7a80*/  LDG.E.128 R44, desc[UR36][R32.64] ;  /* 0x00000024202c7981 */ /* 0x000162000c1e1d00 */
[----:B------:R-:W-:Y:S05]  /*7a90*/  @P2 BRA `(.L_x_1676) ;  /* 0x0000000000342947 */ /* 0x000fea0003800000 */
[----:B------:R-:W3:Y:S01]  /*7aa0*/  @P3 LDG.E.128 R52, desc[UR36][R36.64] ;  /* 0x0000002424343981 */ /* 0x000ee2000c1e1d00 */
[----:B0-----:R-:W-:Y:S01]  /*7ab0*/  MOV R32, R41 ;  /* 0x0000002900207202 */ /* 0x001fe20000000f00 */
[----:B------:R-:W-:Y:S02]  /*7ac0*/  IMAD.MOV.U32 R33, RZ, RZ, R56 ;  /* 0x000000ffff217224 */ /* 0x000fe400078e0038 */
[----:B------:R-:W0:Y:S02]  /*7ad0*/  LDS.128 R48, [R28] ;  /* 0x000000001c307984 */ /* 0x000e240000000c00 */
        /* <DEDUP_REMOVED lines=9> */
.L_x_1676:
[----:B------:R3:W5:Y:S04]  /*7b70*/  LDG.E.128 R48, desc[UR36][R34.64] ;  /* 0x0000002422307981 */ /* 0x000768000c1e1d00 */
[----:B01----:R-:W0:Y:S02]  /*7b80*/  LDS R33, [R0+-0x10] ;  /* 0xfffff00000217984 */ /* 0x003e240000000800 */
[C---:B0----5:R-:W-:Y:S01]  /*7b90*/  FFMA.FTZ R52, R33.reuse, R45, R13 ;  /* 0x0000002d21347223 */ /* 0x061fe2000001000d */
[C---:B------:R-:W-:Y:S01]  /*7ba0*/  FFMA.FTZ R45, R33.reuse, R46, R14 ;  /* 0x0000002e212d7223 */ /* 0x040fe2000001000e */
[C---:B------:R-:W-:Y:S01]  /*7bb0*/  FFMA.FTZ R44, R33.reuse, R44, R12 ;  /* 0x0000002c212c7223 */ /* 0x040fe2000001000c */
[----:B------:R-:W-:Y:S01]  /*7bc0*/  FFMA.FTZ R46, R33, R47, R15 ;  /* 0x0000002f212e7223 */ /* 0x000fe2000001000f */
[----:B---3--:R-:W-:Y:S06]  /*7bd0*/  @P2 BRA `(.L_x_1677) ;  /* 0x00000000003c2947 */ /* 0x008fec0003800000 */
[----:B------:R-:W3:Y:S01]  /*7be0*/  @P3 LDG.E.128 R32, desc[UR36][R36.64] ;  /* 0x0000002424203981 */ /* 0x000ee2000c1e1d00 */
[----:B------:R-:W-:-:S03]  /*7bf0*/  IADD3 R13, P0, R7, R39, RZ ;  /* 0x00000027070d7210 */ /* 0x000fc60007f1e0ff */
[----:B------:R-:W0:Y:S02]  /*7c00*/  LDS.128 R60, [R28] ;  /* 0x000000001c3c7984 */ /* 0x000e240000000c00 */
[----:B------:R-:W-:Y:S01]  /*7c10*/  IMAD.X R14, R6, 0x1, R57, P0 ;  /* 0x00000001060e7824 */ /* 0x000fe200000e0639 */
[----:B------:R-:W-:-:S04]  /*7c20*/  LEA R12, P0, R13, R21, 0x2 ;  /* 0x000000150d0c7211 */ /* 0x000fc800078010ff */
[----:B------:R-:W-:Y:S01]  /*7c30*/  LEA.HI.X R13, R13, R20, R14, 0x2, P0 ;  /* 0x000000140d0d7211 */ /* 0x000fe200000f140e */
        /* <DEDUP_REMOVED lines=9> */
.L_x_1677:
[----:B------:R1:W0:Y:S01]  /*7cd0*/  LDS R15, [R0] ;  /* 0x00000000000f7984 */ /* 0x0002220000000800 */
[----:B------:R-:W-:Y:S01]  /*7ce0*/  IADD3 R42, R42, 0x8, RZ ;  /* 0x000000082a2a7810 */ /* 0x000fe20007ffe0ff */
[----:B------:R-:W-:Y:S01]  /*7cf0*/  VIADD R39, R39, 0x400 ;  /* 0x0000040027277836 */ /* 0x000fe20000000000 */
[----:B------:R-:W-:Y:S02]  /*7d00*/  IADD3 R43, P3, R43, 0x1000, RZ ;  /* 0x000010002b2b7810 */ /* 0x000fe40007f7e0ff */
[----:B------:R-:W-:Y:S02]  /*7d10*/  ISETP.GE.AND P0, PT, R42, R29, PT ;  /* 0x0000001d2a00720c */ /* 0x000fe40003f06270 */
[----:B------:R-:W-:Y:S01]  /*7d20*/  IADD3 R41, P4, R41, 0x1000, RZ ;  /* 0x0000100029297810 */ /* 0x000fe20007f9e0ff */
[----:B------:R-:W-:Y:S02]  /*7d30*/  IMAD.X R58, RZ, RZ, R58, P3 ;  /* 0x000000ffff3a7224 */ /* 0x000fe400018e063a */
[----:B-1----:R-:W-:Y:S01]  /*7d40*/  VIADD R0, R0, 0x20 ;  /* 0x0000002000007836 */ /* 0x002fe20000000000 */
[----:B------:R-:W-:Y:S01]  /*7d50*/  IADD3.X R56, RZ, R56, RZ, P4, !PT ;  /* 0x00000038ff387210 */ /* 0x000fe200027fe4ff */
[C---:B0-----:R-:W-:Y:S01]  /*7d60*/  FFMA.FTZ R12, R15.reuse, R48, R44 ;  /* 0x000000300f0c7223 */ /* 0x041fe2000001002c */
[C---:B------:R-:W-:Y:S01]  /*7d70*/  FFMA.FTZ R13, R15.reuse, R49, R52 ;  /* 0x000000310f0d7223 */ /* 0x040fe20000010034 */
[C---:B------:R-:W-:Y:S01]  /*7d80*/  FFMA.FTZ R14, R15.reuse, R50, R45 ;  /* 0x000000320f0e7223 */ /* 0x040fe2000001002d */
[----:B------:R-:W-:-:S03]  /*7d90*/  FFMA.FTZ R15, R15, R51, R46 ;  /* 0x000000330f0f7223 */ /* 0x000fc6000001002e */
[----:B------:R-:W-:Y:S05]  /*7da0*/  @!P0 BRA `(.L_x_1678) ;  /* 0xfffffffc000c8947 */ /* 0x000fea000383ffff */
.L_x_1672:
[----:B------:R-:W-:Y:S05]  /*7db0*/  BSYNC B0 ;  /* 0x0000000000007941 */ /* 0x000fea0003800000 */
.L_x_1671:
[----:B------:R-:W-:Y:S01]  /*7dc0*/  ISETP.GE.AND P0, PT, R40, R23, PT ;  /* 0x000000172800720c */ /* 0x000fe20003f06270 */
[----:B------:R-:W-:Y:S01]  /*7dd0*/  ULDC UR5, c[0x0][0x29c] ;  /* 0x0000a70000057ab9 */ /* 0x000fe20000000800 */
[----:B------:R-:W-:Y:S01]  /*7de0*/  ULDC.64 UR6, c[0x0][0x250] ;  /* 0x0000940000067ab9 */ /* 0x000fe20000000a00 */
[----:B------:R-:W-:Y:S10]  /*7df0*/  BSSY B0, `(.L_x_1679) ;  /* 0x00000c2000007945 */ /* 0x000ff40003800000 */
[----:B------:R-:W-:Y:S05]  /*7e00*/  @P0 BRA `(.L_x_1680) ;  /* 0x0000000c00000947 */ /* 0x000fea0003800000 */
[----:B------:R-:W-:Y:S01]  /*7e10*/  IADD3 R17, -R2, -0x2, R17 ;  /* 0xfffffffe02117810 */ /* 0x000fe20007ffe111 */
[----:B------:R-:W0:Y:S01]  /*7e20*/  LDC.64 R32, c[0x0][0x2e8] ;  /* 0x0000ba00ff207b82 */ /* 0x000e220000000a00 */
[----:B------:R-:W-:Y:S01]  /*7e30*/  ULDC UR4, c[0x0][0x288] ;  /* 0x0000a20000047ab9 */ /* 0x000fe20000000800 */
[----:B------:R-:W-:Y:S01]  /*7e40*/  BSSY B1, `(.L_x_1681) ;  /* 0x000003e000017945 */ /* 0x000fe20003800000 */
[----:B------:R-:W-:Y:S02]  /*7e50*/  IMAD R0, R16, UR4, R19 ;  /* 0x0000000410007c24 */ /* 0x000fe4000f8e0213 */
[----:B------:R-:W-:-:S03]  /*7e60*/  IMAD.IADD R17, R17, 0x1, -R4 ;  /* 0x0000000111117824 */ /* 0x000fc600078e0a04 */
[----:B------:R-:W-:Y:S02]  /*7e70*/  LEA R35, R0, R3, 0x7 ;  /* 0x0000000300237211 */ /* 0x000fe400078e38ff */
[----:B------:R-:W-:-:S03]  /*7e80*/  LOP3.LUT P0, RZ, R17, 0x4, RZ, 0xc0, !PT ;  /* 0x0000000411ff7812 */ /* 0x000fc6000780c0ff */
[----:B0-----:R-:W-:-:S10]  /*7e90*/  IMAD.WIDE R34, R35, 0x4, R32 ;  /* 0x0000000423227825 */ /* 0x001fd400078e0220 */
[----:B------:R-:W-:Y:S05]  /*7ea0*/  @P0 BRA `(.L_x_1682) ;  /* 0x0000000000dc0947 */ /* 0x000fea0003800000 */
[----:B------:R-:W0:Y:S01]  /*7eb0*/  LDC R37, c[0x0][0x284] ;  /* 0x0000a100ff257b82 */ /* 0x000e220000000800 */
[----:B------:R-:W-:Y:S01]  /*7ec0*/  BSSY B2, `(.L_x_1683) ;  /* 0x0000034000027945 */ /* 0x000fe20003800000 */
[----:B0-----:R-:W-:-:S13]  /*7ed0*/  ISETP.GE.AND P0, PT, R40, R37, PT ;  /* 0x000000252800720c */ /* 0x001fda0003f06270 */
[----:B------:R-:W-:Y:S05]  /*7ee0*/  @!P0 BRA `(.L_x_1684) ;  /* 0x0000000000c48947 */ /* 0x000fea0003800000 */
[----:B------:R-:W-:Y:S01]  /*7ef0*/  IABS R39, R37 ;  /* 0x0000002500277213 */ /* 0x000fe20000000000 */
[----:B------:R-:W-:Y:S01]  /*7f00*/  ULDC UR4, c[0x0][0x29c] ;  /* 0x0000a70000047ab9 */ /* 0x000fe20000000800 */
[----:B------:R-:W-:Y:S02]  /*7f10*/  IABS R41, R40 ;  /* 0x0000002800297213 */ /* 0x000fe40000000000 */
[----:B------:R-:W0:Y:S01]  /*7f20*/  I2F.RP R36, R39 ;  /* 0x0000002700247306 */ /* 0x000e220000209400 */
[----:B------:R-:W-:Y:S02]  /*7f30*/  ISETP.GE.AND P2, PT, R40, RZ, PT ;  /* 0x000000ff2800720c */ /* 0x000fe40003f46270 */
[----:B------:R-:W-:-:S05]  /*7f40*/  ISETP.NE.AND P3, PT, R37, RZ, PT ;  /* 0x000000ff2500720c */ /* 0x000fca0003f65270 */
[----:B0-----:R-:W0:Y:S02]  /*7f50*/  MUFU.RCP R36, R36 ;  /* 0x0000002400247308 */ /* 0x001e240000001000 */
[----:B0-----:R-:W-:-:S06]  /*7f60*/  VIADD R32, R36, 0xffffffe ;  /* 0x0ffffffe24207836 */ /* 0x001fcc0000000000 */
        /* <DEDUP_REMOVED lines=37> */
.L_x_1685:
[C---:B-1---5:R-:W-:Y:S01]  /*81c0*/  FFMA.FTZ R12, R29.reuse, R44, R12 ;  /* 0x0000002c1d0c7223 */ /* 0x062fe2000001000c */
[C---:B------:R-:W-:Y:S01]  /*81d0*/  FFMA.FTZ R13, R29.reuse, R45, R13 ;  /* 0x0000002d1d0d7223 */ /* 0x040fe2000001000d */
[C---:B------:R-:W-:Y:S01]  /*81e0*/  FFMA.FTZ R14, R29.reuse, R46, R14 ;  /* 0x0000002e1d0e7223 */ /* 0x040fe2000001000e */
[----:B------:R-:W-:-:S07]  /*81f0*/  FFMA.FTZ R15, R29, R47, R15 ;  /* 0x0000002f1d0f7223 */ /* 0x000fce000001000f */
.L_x_1684:
[----:B------:R-:W-:Y:S05]  /*8200*/  BSYNC B2 ;  /* 0x0000000000027941 */ /* 0x000fea0003800000 */
.L_x_1683:
[----:B------:R-:W-:-:S07]  /*8210*/  VIADD R40, R40, 0x4 ;  /* 0x0000000428287836 */ /* 0x000fce0000000000 */
.L_x_1682:
[----:B------:R-:W-:Y:S05]  /*8220*/  BSYNC B1 ;  /* 0x0000000000017941 */ /* 0x000fea0003800000 */
.L_x_1681:
[----:B------:R-:W-:-:S13]  /*8230*/  LOP3.LUT P0, RZ, R17, 0xfffffffc, RZ, 0xc0, !PT ;  /* 0xfffffffc11ff7812 */ /* 0x000fda000780c0ff */
[----:B------:R-:W-:Y:S05]  /*8240*/  @!P0 BRA `(.L_x_1680) ;  /* 0x0000000400f08947 */ /* 0x000fea0003800000 */
[----:B------:R-:W-:Y:S01]  /*8250*/  IMAD.SHL.U32 R17, R4, 0x4, RZ ;  /* 0x0000000404117824 */ /* 0x000fe200078e00ff */
[----:B------:R-:W-:-:S04]  /*8260*/  LEA R52, R40, 0x200, 0x7 ;  /* 0x0000020028347811 */ /* 0x000fc800078e38ff */
[----:B------:R-:W-:Y:S01]  /*8270*/  LEA R0, R40, -R17, 0x2 ;  /* 0x8000001128007211 */ /* 0x000fe200078e10ff */
[----:B------:R-:W-:-:S04]  /*8280*/  IMAD.MOV.U32 R17, RZ, RZ, RZ ;  /* 0x000000ffff117224 */ /* 0x000fc800078e00ff */
[----:B------:R-:W-:-:S07]  /*8290*/  IMAD.IADD R42, R5, 0x1, R0 ;  /* 0x00000001052a7824 */ /* 0x000fce00078e0200 */
.L_x_1692:
[----:B------:R-:W1:Y:S01]  /*82a0*/  LDC R43, c[0x0][0x284] ;  /* 0x0000a100ff2b7b82 */ /* 0x000e620000000800 */
[----:B------:R-:W-:Y:S01]  /*82b0*/  IADD3 R0, R52, -0x200, RZ ;  /* 0xfffffe0034007810 */ /* 0x000fe20007ffe0ff */
[----:B------:R-:W-:Y:S01]  /*82c0*/  IMAD.U32 R21, RZ, RZ, UR6 ;  /* 0x00000006ff157e24 */ /* 0x000fe2000f8e00ff */
[----:B------:R-:W-:Y:S01]  /*82d0*/  BSSY B1, `(.L_x_1686) ;  /* 0x0000039000017945 */ /* 0x000fe20003800000 */
[----:B------:R-:W-:Y:S01]  /*82e0*/  IMAD.U32 R20, RZ, RZ, UR7 ;  /* 0x00000007ff147e24 */ /* 0x000fe2000f8e00ff */
[----:B------:R-:W-:Y:S02]  /*82f0*/  IADD3 R29, P0, R7, R0, RZ ;  /* 0x00000000071d7210 */ /* 0x000fe40007f1e0ff */
[----:B------:R-:W-:Y:S02]  /*8300*/  IADD3 R41, R42, R17, RZ ;  /* 0x000000112a297210 */ /* 0x000fe40007ffe0ff */
[----:B------:R-:W-:Y:S02]  /*8310*/  LEA.HI.X.SX32 R0, R0, R6, 0x1, P0 ;  /* 0x0000000600007211 */ /* 0x000fe400000f0eff */
[----:B0-----:R-:W-:-:S04]  /*8320*/  LEA R32, P3, R29, R21, 0x2 ;  /* 0x000000151d207211 */ /* 0x001fc800078610ff */
        /* <DEDUP_REMOVED lines=8> */
[----:B-1----:R-:W0:Y:S02]  /*83b0*/  MUFU.RCP R36, R36 ;  /* 0x0000002400247308 */ /* 0x002e240000001000 */
[----:B0-----:R-:W-:-:S06]  /*83c0*/  VIADD R30, R36, 0xffffffe ;  /* 0x0ffffffe241e7836 */ /* 0x001fcc0000000000 */
[----:B------:R0:W1:Y:S02]  /*83d0*/  F2I.FTZ.U32.TRUNC.NTZ R31, R30 ;  /* 0x0000001e001f7305 */ /* 0x000064000021f000 */
[----:B0-----:R-:W-:Y:S01]  /*83e0*/  MOV R30, RZ ;  /* 0x000000ff001e7202 */ /* 0x001fe20000000f00 */
[----:B-1----:R-:W-:-:S04]  /*83f0*/  IMAD.MOV R0, RZ, RZ, -R31 ;  /* 0x000000ffff007224 */ /* 0x002fc800078e0a1f */
[----:B------:R-:W-:-:S04]  /*8400*/  IMAD R29, R0, R37, RZ ;  /* 0x00000025001d7224 */ /* 0x000fc800078e02ff */
        /* <DEDUP_REMOVED lines=33> */
.L_x_1688:
[C---:B-1---5:R-:W-:Y:S01]  /*8620*/  FFMA.FTZ R12, R29.reuse, R36, R12 ;  /* 0x000000241d0c7223 */ /* 0x062fe2000001000c */
[C---:B------:R-:W-:Y:S01]  /*8630*/  FFMA.FTZ R13, R29.reuse, R37, R13 ;  /* 0x000000251d0d7223 */ /* 0x040fe2000001000d */
[C---:B------:R-:W-:Y:S01]  /*8640*/  FFMA.FTZ R14, R29.reuse, R38, R14 ;  /* 0x000000261d0e7223 */ /* 0x040fe2000001000e */
[----:B------:R-:W-:-:S07]  /*8650*/  FFMA.FTZ R15, R29, R39, R15 ;  /* 0x000000271d0f7223 */ /* 0x000fce000001000f */
.L_x_1687:
[----:B------:R-:W-:Y:S05]  /*8660*/  BSYNC B1 ;  /* 0x0000000000017941 */ /* 0x000fea0003800000 */
.L_x_1686:
[----:B0-----:R-:W-:Y:S01]  /*8670*/  VIADD R36, R40, 0x4 ;  /* 0x0000000428247836 */ /* 0x001fe20000000000 */
[----:B------:R-:W-:Y:S04]  /*8680*/  BSSY B1, `(.L_x_1689) ;  /* 0x0000033000017945 */ /* 0x000fe80003800000 */
[----:B------:R-:W-:-:S13]  /*8690*/  ISETP.GE.AND P0, PT, R36, R43, PT ;  /* 0x0000002b2400720c */ /* 0x000fda0003f06270 */
[----:B------:R-:W-:Y:S05]  /*86a0*/  @!P0 BRA `(.L_x_1690) ;  /* 0x0000000000c08947 */ /* 0x000fea0003800000 */
[----:B------:R-:W-:Y:S02]  /*86b0*/  IABS R37, R43 ;  /* 0x0000002b00257213 */ /* 0x000fe40000000000 */
[----:B------:R-:W-:Y:S02]  /*86c0*/  IABS R39, R36 ;  /* 0x0000002400277213 */ /* 0x000fe40000000000 */
[----:B------:R-:W0:Y:S01]  /*86d0*/  I2F.RP R38, R37 ;  /* 0x0000002500267306 */ /* 0x000e220000209400 */
[----:B------:R-:W-:Y:S02]  /*86e0*/  ISETP.GE.AND P2, PT, R36, RZ, PT ;  /* 0x000000ff2400720c */ /* 0x000fe40003f46270 */
[----:B------:R-:W-:-:S05]  /*86f0*/  ISETP.NE.AND P3, PT, R43, RZ, PT ;  /* 0x000000ff2b00720c */ /* 0x000fca0003f65270 */
[----:B0-----:R-:W0:Y:S02]  /*8700*/  MUFU.RCP R38, R38 ;  /* 0x0000002600267308 */ /* 0x001e240000001000 */
[----:B0-----:R-:W-:-:S06]  /*8710*/  VIADD R30, R38, 0xffffffe ;  /* 0x0ffffffe261e7836 */ /* 0x001fcc0000000000 */
[----:B------:R0:W1:Y:S02]  /*8720*/  F2I.FTZ.U32.TRUNC.NTZ R31, R30 ;  /* 0x0000001e001f7305 */ /* 0x000064000021f000 */
[----:B0-----:R-:W-:Y:S01]  /*8730*/  IMAD.MOV.U32 R30, RZ, RZ, RZ ;  /* 0x000000ffff1e7224 */ /* 0x001fe200078e00ff */
[----:B-1----:R-:W-:-:S05]  /*8740*/  IADD3 R0, RZ, -R31, RZ ;  /* 0x8000001fff007210 */ /* 0x002fca0007ffe0ff */
[----:B------:R-:W-:-:S04]  /*8750*/  IMAD R29, R0, R37, RZ ;  /* 0x00000025001d7224 */ /* 0x000fc800078e02ff */
        /* <DEDUP_REMOVED lines=33> */
.L_x_1691:
[C---:B-1---5:R-:W-:Y:S01]  /*8970*/  FFMA.FTZ R12, R29.reuse, R36, R12 ;  /* 0x000000241d0c7223 */ /* 0x062fe2000001000c */
[C---:B------:R-:W-:Y:S01]  /*8980*/  FFMA.FTZ R13, R29.reuse, R37, R13 ;  /* 0x000000251d0d7223 */ /* 0x040fe2000001000d */
[C---:B------:R-:W-:Y:S01]  /*8990*/  FFMA.FTZ R14, R29.reuse, R38, R14 ;  /* 0x000000261d0e7223 */ /* 0x040fe2000001000e */
[----:B------:R-:W-:-:S07]  /*89a0*/  FFMA.FTZ R15, R29, R39, R15 ;  /* 0x000000271d0f7223 */ /* 0x000fce000001000f */
.L_x_1690:
[----:B------:R-:W-:Y:S05]  /*89b0*/  BSYNC B1 ;  /* 0x0000000000017941 */ /* 0x000fea0003800000 */
.L_x_1689:
[----:B------:R-:W-:Y:S01]  /*89c0*/  VIADD R40, R40, 0x8 ;  /* 0x0000000828287836 */ /* 0x000fe20000000000 */
[----:B------:R-:W-:Y:S01]  /*89d0*/  IADD3 R17, R17, 0x20, RZ ;  /* 0x0000002011117810 */ /* 0x000fe20007ffe0ff */
[----:B------:R-:W-:-:S03]  /*89e0*/  VIADD R52, R52, 0x400 ;  /* 0x0000040034347836 */ /* 0x000fc60000000000 */
[----:B------:R-:W-:-:S13]  /*89f0*/  ISETP.GE.AND P0, PT, R40, R23, PT ;  /* 0x000000172800720c */ /* 0x000fda0003f06270 */
[----:B------:R-:W-:Y:S05]  /*8a00*/  @!P0 BRA `(.L_x_1692) ;  /* 0xfffffff800248947 */ /* 0x000fea000383ffff */
.L_x_1680:
[----:B------:R-:W-:Y:S05]  /*8a10*/  BSYNC B0 ;  /* 0x0000000000007941 */ /* 0x000fea0003800000 */
.L_x_1679:
[----:B------:R-:W-:Y:S04]  /*8a20*/  BSSY B0, `(.L_x_1693) ;  /* 0x000002c000007945 */ /* 0x000fe80003800000 */
[----:B------:R-:W-:Y:S05]  /*8a30*/  @P1 BRA `(.L_x_1694) ;  /* 0x0000000000a81947 */ /* 0x000fea0003800000 */
[----:B------:R-:W-:-:S05]  /*8a40*/  IMAD.SHL.U32 R0, R23, 0x80, RZ ;  /* 0x0000008017007824 */ /* 0x000fca00078e00ff */
[----:B------:R-:W-:-:S04]  /*8a50*/  IADD3 R5, P0, R7, R0, RZ ;  /* 0x0000000007057210 */ /* 0x000fc80007f1e0ff */
[----:B------:R-:W-:Y:S02]  /*8a60*/  LEA.HI.X.SX32 R0, R0, R6, 0x1, P0 ;  /* 0x0000000600007211 */ /* 0x000fe400000f0eff */
[----:B--2---:R-:W-:-:S04]  /*8a70*/  LEA R28, P0, R5, R21, 0x2 ;  /* 0x00000015051c7211 */ /* 0x004fc800078010ff */
[----:B------:R-:W-:-:S06]  /*8a80*/  LEA.HI.X R29, R5, R20, R0, 0x2, P0 ;  /* 0x00000014051d7211 */ /* 0x000fcc00000f1400 */
[----:B0-----:R-:W5:Y:S01]  /*8a90*/  LDG.E.128 R28, desc[UR36][R28.64] ;  /* 0x000000241c1c7981 */ /* 0x001f62000c1e1d00 */
        /* <DEDUP_REMOVED lines=23> */
.L_x_1696:
[----:B------:R-:W-:Y:S05]  /*8c10*/  BSYNC B1 ;  /* 0x0000000000017941 */ /* 0x000fea0003800000 */
.L_x_1695:
[----:B------:R-:W1:Y:S01]  /*8c20*/  S2UR UR5, SR_CgaCtaId ;  /* 0x00000000000579c3 */ /* 0x000e620000008800 */
[----:B------:R-:W-:Y:S01]  /*8c30*/  UMOV UR4, 0x400 ;  /* 0x0000040000047882 */ /* 0x000fe20000000000 */
[----:B------:R-:W-:Y:S01]  /*8c40*/  IMAD.IADD R4, R23, 0x1, -R4 ;  /* 0x0000000117047824 */ /* 0x000fe200078e0a04 */
[----:B------:R-:W-:-:S04]  /*8c50*/  UIADD3 UR4, UR4, 0x420, URZ ;  /* 0x0000042004047890 */ /* 0x000fc8000fffe03f */
[----:B-1----:R-:W-:-:S06]  /*8c60*/  ULEA UR4, UR5, UR4, 0x18 ;  /* 0x0000000405047291 */ /* 0x002fcc000f8ec03f */
[----:B------:R-:W-:-:S05]  /*8c70*/  MOV R5, UR4 ;  /* 0x0000000400057c02 */ /* 0x000fca0008000f00 */
[----:B------:R-:W-:-:S05]  /*8c80*/  IMAD R4, R4, 0x4, R5 ;  /* 0x0000000404047824 */ /* 0x000fca00078e0205 */
[----:B0-----:R-:W0:Y:S02]  /*8c90*/  LDS R7, [R4] ;  /* 0x0000000004077984 */ /* 0x001e240000000800 */
[C---:B0----5:R-:W-:Y:S01]  /*8ca0*/  FFMA.FTZ R12, R7.reuse, R28, R12 ;  /* 0x0000001c070c7223 */ /* 0x061fe2000001000c */
[C---:B------:R-:W-:Y:S01]  /*8cb0*/  FFMA.FTZ R13, R7.reuse, R29, R13 ;  /* 0x0000001d070d7223 */ /* 0x040fe2000001000d */
[C---:B------:R-:W-:Y:S01]  /*8cc0*/  FFMA.FTZ R14, R7.reuse, R30, R14 ;  /* 0x0000001e070e7223 */ /* 0x040fe2000001000e */
[----:B------:R-:W-:-:S07]  /*8cd0*/  FFMA.FTZ R15, R7, R31, R15 ;  /* 0x0000001f070f7223 */ /* 0x000fce000001000f */
.L_x_1694:
[----:B------:R-:W-:Y:S05]  /*8ce0*/  BSYNC B0 ;  /* 0x0000000000007941 */ /* 0x000fea0003800000 */
.L_x_1693:
        /* <DEDUP_REMOVED lines=12> */
[----:B------:R-:W1:Y:S02]  /*8db0*/  @!P1 LDS.128 R4, [R2] ;  /* 0x0000000002049984 */ /* 0x000e640000000c00 */
        /* <DEDUP_REMOVED lines=8> */
[----:B--2---:R1:W2:Y:S02]  /*8e40*/  @!P2 LDS.128 R8, [R2] ;  /* 0x000000000208a984 */ /* 0x0042a40000000c00 */
[----:B------:R-:W-:Y:S06]  /*8e50*/  BAR.SYNC.DEFER_BLOCKING 0x0 ;  /* 0x0000000000007b1d */ /* 0x000fec0000010000 */
[----:B------:R-:W-:Y:S05]  /*8e60*/  @P1 EXIT ;  /* 0x000000000000194d */ /* 0x000fea0003800000 */
[----:B------:R-:W3:Y:S01]  /*8e70*/  LDC R0, c[0x0][0x308] ;  /* 0x0000c200ff007b82 */ /* 0x000ee20000000800 */
[----:B-12---:R-:W-:Y:S01]  /*8e80*/  @!P2 FADD.FTZ R12, R12, R8 ;  /* 0x000000080c0ca221 */ /* 0x006fe20000010000 */
[----:B------:R-:W-:Y:S01]  /*8e90*/  @!P2 FADD.FTZ R13, R13, R9 ;  /* 0x000000090d0da221 */ /* 0x000fe20000010000 */
[----:B------:R-:W-:Y:S01]  /*8ea0*/  @!P2 FADD.FTZ R14, R14, R10 ;  /* 0x0000000a0e0ea221 */ /* 0x000fe20000010000 */
[----:B------:R-:W-:Y:S01]  /*8eb0*/  @!P2 FADD.FTZ R15, R15, R11 ;  /* 0x0000000b0f0fa221 */ /* 0x000fe20000010000 */
[----:B---3--:R-:W-:-:S13]  /*8ec0*/  ISETP.NE.AND P0, PT, R0, 0x2, PT ;  /* 0x000000020000780c */ /* 0x008fda0003f05270 */
        /* <DEDUP_REMOVED lines=33> */
.L_x_1565:
[----:B------:R-:W-:Y:S01]  /*90e0*/  IMAD.MOV.U32 R12, RZ, RZ, 0x10 ;  /* 0x00000010ff0c7424 */ /* 0x000fe200078e00ff */
[----:B-1----:R-:W-:Y:S01]  /*90f0*/  MOV R15, 0xffffffff ;  /* 0xffffffff000f7802 */ /* 0x002fe20000000f00 */
[----:B------:R-:W-:-:S07]  /*9100*/  IMAD.MOV.U32 R11, RZ, RZ, 0x1f ;  /* 0x0000001fff0b7424 */ /* 0x000fce00078e00ff */
[----:B---3--:R-:W-:Y:S05]  /*9110*/  WARPSYNC.COLLECTIVE R15, `(.L_x_1697) ;  /* 0x000000000f087348 */ /* 0x008fea0003c00000 */
[----:B------:R0:W1:Y:S02]  /*9120*/  SHFL.BFLY P6, R14, R13, R12, R11 ;  /* 0x0c00000c0d0e7389 */ /* 0x00006400000c000b */
[----:B01-3--:R-:W-:Y:S01]  /*9130*/  ENDCOLLECTIVE ;  /* 0x000000000000791b */ /* 0x00bfe20003800000 */
.L_x_1697:
[----:B------:R-:W-:Y:S02]  /*9140*/  IMAD.MOV.U32 R12, RZ, RZ, 0x8 ;  /* 0x00000008ff0c7424 */ /* 0x000fe400078e00ff */
[----:B------:R-:W-:-:S04]  /*9150*/  FADD.FTZ R0, R13, R14 ;  /* 0x0000000e0d007221 */ /* 0x000fc80000010000 */
[----:B------:R-:W-:-:S07]  /*9160*/  IMAD.MOV.U32 R13, RZ, RZ, R0 ;  /* 0x000000ffff0d7224 */ /* 0x000fce00078e0000 */
[----:B------:R-:W-:Y:S05]  /*9170*/  WARPSYNC.COLLECTIVE R15, `(.L_x_1698) ;  /* 0x000000000f087348 */ /* 0x000fea0003c00000 */
[----:B------:R0:W1:Y:S02]  /*9180*/  SHFL.BFLY P6, R14, R13, R12, R11 ;  /* 0x0c00000c0d0e7389 */ /* 0x00006400000c000b */
[----:B01----:R-:W-:Y:S01]  /*9190*/  ENDCOLLECTIVE ;  /* 0x000000000000791b */ /* 0x003fe20003800000 */
.L_x_1698:
[----:B------:R-:W-:Y:S02]  /*91a0*/  IMAD.MOV.U32 R12, RZ, RZ, 0x4 ;  /* 0x00000004ff0c7424 */ /* 0x000fe400078e00ff */
[----:B------:R-:W-:-:S05]  /*91b0*/  FADD.FTZ R5, R0, R14 ;  /* 0x0000000e00057221 */ /* 0x000fca0000010000 */
[----:B------:R-:W-:-:S07]  /*91c0*/  MOV R13, R5 ;  /* 0x00000005000d7202 */ /* 0x000fce0000000f00 */
[----:B------:R-:W-:Y:S05]  /*91d0*/  WARPSYNC.COLLECTIVE R15, `(.L_x_1699) ;  /* 0x000000000f087348 */ /* 0x000fea0003c00000 */
[----:B------:R0:W1:Y:S02]  /*91e0*/  SHFL.BFLY P6, R14, R13, R12, R11 ;  /* 0x0c00000c0d0e7389 */ /* 0x00006400000c000b */
[----:B01----:R-:W-:Y:S01]  /*91f0*/  ENDCOLLECTIVE ;  /* 0x000000000000791b */ /* 0x003fe20003800000 */
.L_x_1699:
[----:B------:R-:W-:Y:S01]  /*9200*/  HFMA2.MMA R12, -RZ, RZ, 0, 1.1920928955078125e-07 ;  /* 0x00000002ff0c7435 */ /* 0x000fe200000001ff */
[----:B------:R-:W-:-:S04]  /*9210*/  FADD.FTZ R6, R5, R14 ;  /* 0x0000000e05067221 */ /* 0x000fc80000010000 */
[----:B------:R-:W-:-:S07]  /*9220*/  IMAD.MOV.U32 R13, RZ, RZ, R6 ;  /* 0x000000ffff0d7224 */ /* 0x000fce00078e0006 */
[----:B------:R-:W-:Y:S05]  /*9230*/  WARPSYNC.COLLECTIVE R15, `(.L_x_1700) ;  /* 0x000000000f087348 */ /* 0x000fea0003c00000 */
[----:B------:R0:W1:Y:S02]  /*9240*/  SHFL.BFLY P6, R14, R13, R12, R11 ;  /* 0x0c00000c0d0e7389 */ /* 0x00006400000c000b */
[----:B01----:R-:W-:Y:S01]  /*9250*/  ENDCOLLECTIVE ;  /* 0x000000000000791b */ /* 0x003fe20003800000 */
.L_x_1700:
[----:B------:R-:W-:Y:S02]  /*9260*/  IMAD.MOV.U32 R12, RZ, RZ, 0x1 ;  /* 0x00000001ff0c7424 */ /* 0x000fe400078e00ff */
[----:B------:R-:W-:-:S04]  /*9270*/  FADD.FTZ R7, R6, R14 ;  /* 0x0000000e06077221 */ /* 0x000fc80000010000 */
[----:B------:R-:W-:-:S07]  /*9280*/  IMAD.MOV.U32 R13, RZ, RZ, R7 ;  /* 0x000000ffff0d7224 */ /* 0x000fce00078e0007 */
[----:B------:R-:W-:Y:S05]  /*9290*/  WARPSYNC.COLLECTIVE R15, `(.L_x_1701) ;  /* 0x000000000f087348 */ /* 0x000fea0003c00000 */
[----:B------:R0:W1:Y:S02]  /*92a0*/  SHFL.BFLY P6, R14, R13, R12, R11 ;  /* 0x0c00000c0d0e7389 */ /* 0x00006400000c000b */
[----:B01----:R-:W-:Y:S01]  /*92b0*/  ENDCOLLECTIVE ;  /* 0x000000000000791b */ /* 0x003fe20003800000 */
.L_x_1701:
[----:B------:R-:W-:Y:S05]  /*92c0*/  BRA `(.L_x_1702) ;  /* 0xffffff8c00047947 */ /* 0x000fea000383ffff */
.L_x_1635:
[----:B------:R-:W-:Y:S01]  /*92d0*/  BSSY B1, `(.L_x_1703) ;  /* 0x0000007000017945 */ /* 0x000fe20003800000 */
[----:B------:R-:W-:Y:S01]  /*92e0*/  MOV R12, 0x1 ;  /* 0x00000001000c7802 */ /* 0x000fe20000000f00 */
[----:B------:R-:W-:Y:S02]  /*92f0*/  IMAD.MOV.U32 R11, RZ, RZ, 0x1f ;  /* 0x0000001fff0b7424 */ /* 0x000fe400078e00ff */
[----:B------:R-:W-:-:S07]  /*9300*/  IMAD.MOV.U32 R15, RZ, RZ, -0x1 ;  /* 0xffffffffff0f7424 */ /* 0x000fce00078e00ff */
[----:B01-34-:R-:W-:Y:S05]  /*9310*/  WARPSYNC.COLLECTIVE R15, `(.L_x_1704) ;  /* 0x000000000f087348 */ /* 0x01bfea0003c00000 */
[----:B------:R2:W0:Y:S02]  /*9320*/  SHFL.BFLY P6, R14, R13, R12, R11 ;  /* 0x0c00000c0d0e7389 */ /* 0x00042400000c000b */
[----:B01234-:R-:W-:Y:S01]  /*9330*/  ENDCOLLECTIVE ;  /* 0x000000000000791b */ /* 0x01ffe20003800000 */
.L_x_1704:
[----:B------:R-:W-:Y:S05]  /*9340*/  BSYNC B1 ;  /* 0x0000000000017941 */ /* 0x000fea0003800000 */
.L_x_1703:
[----:B------:R-:W-:Y:S05]  /*9350*/  BRA `(.L_x_1705) ;  /* 0xffffffcc001c7947 */ /* 0x000fea000383ffff */
.L_x_1639:
        /* <DEDUP_REMOVED lines=8> */
.L_x_1707:
[----:B------:R-:W-:Y:S05]  /*93e0*/  BSYNC B0 ;  /* 0x0000000000007941 */ /* 0x000fea0003800000 */
.L_x_1706:
[----:B------:R-:W-:Y:S01]  /*93f0*/  FMNMX.FTZ R13, R14, R0, !PT ;  /* 0x000000000e0d7209 */ /* 0x000fe20007810000 */
[----:B------:R-:W-:Y:S01]  /*9400*/  IMAD.MOV.U32 R12, RZ, RZ, 0x8 ;  /* 0x00000008ff0c7424 */ /* 0x000fe200078e00ff */
[----:B------:R-:W-:Y:S01]  /*9410*/  MOV R15, 0xffffffff ;  /* 0xffffffff000f7802 */ /* 0x000fe20000000f00 */
[----:B------:R-:W-:-:S07]  /*9420*/  IMAD.MOV.U32 R11, RZ, RZ, 0x1f ;  /* 0x0000001fff0b7424 */ /* 0x000fce00078e00ff */
[----:B------:R-:W-:Y:S05]  /*9430*/  WARPSYNC.COLLECTIVE R15, `(.L_x_1708) ;  /* 0x000000000f087348 */ /* 0x000fea0003c00000 */
[----:B------:R0:W1:Y:S02]  /*9440*/  SHFL.BFLY P6, R14, R13, R12, R11 ;  /* 0x0c00000c0d0e7389 */ /* 0x00006400000c000b */
[----:B01----:R-:W-:Y:S01]  /*9450*/  ENDCOLLECTIVE ;  /* 0x000000000000791b */ /* 0x003fe20003800000 */
.L_x_1708:
[----:B------:R-:W-:Y:S01]  /*9460*/  IMAD.MOV.U32 R12, RZ, RZ, 0x4 ;  /* 0x00000004ff0c7424 */ /* 0x000fe200078e00ff */
[----:B------:R-:W-:-:S05]  /*9470*/  FMNMX.FTZ R6, R13, R14, !PT ;  /* 0x0000000e0d067209 */ /* 0x000fca0007810000 */
[----:B------:R-:W-:-:S07]  /*9480*/  IMAD.MOV.U32 R13, RZ, RZ, R6 ;  /* 0x000000ffff0d7224 */ /* 0x000fce00078e0006 */
[----:B------:R-:W-:Y:S05]  /*9490*/  WARPSYNC.COLLECTIVE R15, `(.L_x_1709) ;  /* 0x000000000f087348 */ /* 0x000fea0003c00000 */
[----:B------:R0:W1:Y:S02]  /*94a0*/  SHFL.BFLY P6, R14, R13, R12, R11 ;  /* 0x0c00000c0d0e7389 */ /* 0x00006400000c000b */
[----:B01----:R-:W-:Y:S01]  /*94b0*/  ENDCOLLECTIVE ;  /* 0x000000000000791b */ /* 0x003fe20003800000 */
.L_x_1709:
[----:B------:R-:W-:Y:S01]  /*94c0*/  IMAD.MOV.U32 R12, RZ, RZ, 0x2 ;  /* 0x00000002ff0c7424 */ /* 0x000fe200078e00ff */
[----:B------:R-:W-:-:S04]  /*94d0*/  FMNMX.FTZ R7, R6, R14, !PT ;  /* 0x0000000e06077209 */ /* 0x000fc80007810000 */
[----:B------:R-:W-:-:S07]  /*94e0*/  MOV R13, R7 ;  /* 0x00000007000d7202 */ /* 0x000fce0000000f00 */
[----:B------:R-:W-:Y:S05]  /*94f0*/  WARPSYNC.COLLECTIVE R15, `(.L_x_1710) ;  /* 0x000000000f087348 */ /* 0x000fea0003c00000 */
[----:B------:R0:W1:Y:S02]  /*9500*/  SHFL.BFLY P6, R14, R13, R12, R11 ;  /* 0x0c00000c0d0e7389 */ /* 0x00006400000c000b */
[----:B01----:R-:W-:Y:S01]  /*9510*/  ENDCOLLECTIVE ;  /* 0x000000000000791b */ /* 0x003fe20003800000 */
.L_x_1710:
[----:B------:R-:W-:Y:S05]  /*9520*/  BRA `(.L_x_1711) ;  /* 0xffffffcc005c7947 */ /* 0x000fea000383ffff */
.L_x_1712:
        /* <DEDUP_REMOVED lines=13> */
.L_x_2841:


//--------------------- .text._ZN4mmha33masked_multihead_attention_kernelIfLi128ELi128ELi4ELi32ELi64ELb1ELb0EEEv26Multihead_attention_paramsIT_XT5_EE --------------------------
	.section	.text._ZN4mmha33masked_multihead_attention_kernelIfLi128ELi128ELi4ELi32ELi64ELb1ELb0EEEv26Multihead_attention_paramsIT_XT5_EE,"ax",@progbits
	.align	128
        .global         _ZN4mmha33masked_multihead_attention_kernelIfLi128ELi128ELi4ELi32ELi64ELb1ELb0EEEv26Multihead_attention_paramsIT_XT5_EE
        .type           _ZN4mmha33masked_multihead_attention_kernelIfLi128ELi128ELi4ELi32ELi64ELb1ELb0EEEv26Multihead_attention_paramsIT_XT5_EE,@function
        .size           _ZN4mmha33masked_multihead_attention_kernelIfLi128ELi128ELi4ELi32ELi64ELb1ELb0EEEv26Multihead_attention_paramsIT_XT5_EE,(.L_x_2842 - _ZN4mmha33masked_multihead_attention_kernelIfLi128ELi128ELi4ELi32ELi64ELb1ELb0EEEv26Multihead_attention_paramsIT_XT5_EE)
        .other          _ZN4mmha33masked_multihead_attention_kernelIfLi128ELi128ELi4ELi32ELi64ELb1ELb0EEEv26Multihead_attention_paramsIT_XT5_EE,@"STO_CUDA_ENTRY STV_DEFAULT"
_ZN4mmha33masked_multihead_attention_kernelIfLi128ELi128ELi4ELi32ELi64ELb1ELb0EEEv26Multihead_attention_paramsIT_XT5_EE:
.text._ZN4mmha33masked_multihead_attention_kernelIfLi128ELi128ELi4ELi32ELi64ELb1ELb0EEEv26Multihead_attention_paramsIT_XT5_EE:
        /* <DEDUP_REMOVED lines=12> */
.L_x_1713:
        /* <DEDUP_REMOVED lines=13> */
[----:B---3--:R-:W1:-:S12]  /*0190*/  MUFU.RCP R0, R0 ;  /* 0x0000000000007308 */ /* 0x008e580000001000 */
[----:B------:R-:W2:Y:S01]  /*01a0*/  @P3 LDC.64 R8, c[0x0][0x2f0] ;  /* 0x0000bc00ff083b82 */ /* 0x000ea20000000a00 */
[----:B-1----:R-:W-:-:S04]  /*01b0*/  VIADD R2, R0, 0xffffffe ;  /* 0x0ffffffe00027836 */ /* 0x002fc80000000000 */
[----:B------:R1:W3:Y:S02]  /*01c0*/  F2I.FTZ.U32.TRUNC.NTZ R3, R2 ;  /* 0x0000000200037305 */ /* 0x0002e4000021f000 */
[----:B-1----:R-:W-:Y:S02]  /*01d0*/  IMAD.MOV.U32 R2, RZ, RZ, RZ ;  /* 0x000000ffff027224 */ /* 0x002fe400078e00ff */
[----:B---3--:R-:W-:-:S04]  /*01e0*/  IMAD.MOV R4, RZ, RZ, -R3 ;  /* 0x000000ffff047224 */ /* 0x008fc800078e0a03 */
[----:B------:R-:W-:Y:S01]  /*01f0*/  IMAD R7, R4, R5, RZ ;  /* 0x0000000504077224 */ /* 0x000fe200078e02ff */
[----:B------:R-:W-:-:S03]  /*0200*/  IABS R4, R26 ;  /* 0x0000001a00047213 */ /* 0x000fc60000000000 */
[----:B------:R-:W-:Y:S01]  /*0210*/  IMAD.HI.U32 R3, R3, R7, R2 ;  /* 0x0000000703037227 */ /* 0x000fe200078e0002 */
[----:B------:R-:W-:-:S03]  /*0220*/  ISETP.GT.AND P5, PT, R22, 0x1f, PT ;  /* 0x0000001f1600780c */ /* 0x000fc60003fa4270 */
[----:B0-----:R-:W-:Y:S01]  /*0230*/  IMAD R19, R26, UR4, R23 ;  /* 0x000000041a137c24 */ /* 0x001fe2000f8e0217 */
[----:B------:R-:W-:Y:S01]  /*0240*/  BSSY B0, `(.L_x_1714) ;  /* 0x0000038000007945 */ /* 0x000fe20003800000 */
[----:B------:R-:W-:Y:S01]  /*0250*/  IMAD.HI.U32 R3, R3, R4, RZ ;  /* 0x0000000403037227 */ /* 0x000fe200078e00ff */
[----:B------:R-:W-:-:S03]  /*0260*/  P2R R2, PR, RZ, 0x8 ;  /* 0x00000008ff027803 */ /* 0x000fc60000000000 */
        /* <DEDUP_REMOVED lines=10> */
[----:B------:R-:W1:Y:S02]  /*0310*/  LDC R0, c[0x0][0x278] ;  /* 0x00009e00ff007b82 */ /* 0x000e640000000800 */
[----:B------:R-:W-:-:S04]  /*0320*/  @P0 VIADD R3, R3, 0x1 ;  /* 0x0000000103030836 */ /* 0x000fc80000000000 */
[----:B------:R-:W-:-:S04]  /*0330*/  IMAD.MOV.U32 R41, RZ, RZ, R3 ;  /* 0x000000ffff297224 */ /* 0x000fc800078e0003 */
[----:B------:R-:W-:Y:S01]  /*0340*/  @!P2 IMAD.MOV R41, RZ, RZ, -R41 ;  /* 0x000000ffff29a224 */ /* 0x000fe200078e0a29 */
[----:B------:R-:W-:-:S05]  /*0350*/  @!P1 LOP3.LUT R41, RZ, R91, RZ, 0x33, !PT ;  /* 0x0000005bff299212 */ /* 0x000fca00078e33ff */
[----:B--2---:R-:W-:Y:S01]  /*0360*/  @P3 IMAD.WIDE R8, R41, 0x4, R8 ;  /* 0x0000000429083825 */ /* 0x004fe200078e0208 */
[----:B------:R-:W-:-:S03]  /*0370*/  SHF.L.U32 R19, R19, 0x7, RZ ;  /* 0x0000000713137819 */ /* 0x000fc600000006ff */
[----:B0-----:R-:W-:Y:S01]  /*0380*/  IMAD.WIDE R4, R26, 0x4, R4 ;  /* 0x000000041a047825 */ /* 0x001fe200078e0204 */
[----:B------:R-:W5:Y:S03]  /*0390*/  @P3 LDG.E R24, desc[UR36][R8.64] ;  /* 0x0000002408183981 */ /* 0x000f66000c1e1900 */
[----:B------:R-:W-:Y:S01]  /*03a0*/  IMAD.SHL.U32 R3, R23, 0x80, RZ ;  /* 0x0000008017037824 */ /* 0x000fe200078e00ff */
[----:B-1----:R-:W-:Y:S01]  /*03b0*/  ISETP.NE.AND P0, PT, R0, RZ, PT ;  /* 0x000000ff0000720c */ /* 0x002fe20003f05270 */
        /* <DEDUP_REMOVED lines=32> */
.L_x_1715:
[----:B------:R-:W-:Y:S05]  /*05c0*/  BSYNC B0 ;  /* 0x0000000000007941 */ /* 0x000fea0003800000 */
.L_x_1714:
[----:B------:R-:W0:Y:S01]  /*05d0*/  LDC R34, c[0x0][0x284] ;  /* 0x0000a100ff227b82 */ /* 0x000e220000000800 */
[----:B------:R-:W-:Y:S01]  /*05e0*/  ISETP.LT.AND P2, PT, R22, 0x20, P3 ;  /* 0x000000201600780c */ /* 0x000fe20001f41270 */
[----:B-----5:R-:W-:Y:S01]  /*05f0*/  VIADD R18, R25, 0xffffffff ;  /* 0xffffffff19127836 */ /* 0x020fe20000000000 */
[----:B------:R-:W-:Y:S01]  /*0600*/  ISETP.NE.U32.AND P1, PT, R20, RZ, PT ;  /* 0x000000ff1400720c */ /* 0x000fe20003f25070 */
[----:B------:R-:W-:Y:S01]  /*0610*/  IMAD.IADD R27, R19, 0x1, R42 ;  /* 0x00000001131b7824 */ /* 0x000fe200078e022a */
[----:B------:R-:W-:Y:S01]  /*0620*/  SHF.R.S32.HI R10, RZ, 0x1f, R26 ;  /* 0x0000001fff0a7819 */ /* 0x000fe2000001141a */
[----:B------:R-:W-:Y:S01]  /*0630*/  @!P5 IMAD.SHL.U32 R0, R18, 0x4, RZ ;  /* 0x000000041200d824 */ /* 0x000fe200078e00ff */
[----:B------:R-:W-:Y:S01]  /*0640*/  ISETP.NE.AND.EX P1, PT, R21, RZ, PT, P1 ;  /* 0x000000ff1500720c */ /* 0x000fe20003f25310 */
[----:B------:R-:W1:Y:S01]  /*0650*/  @!P5 LDC.64 R12, c[0x0][0x248] ;  /* 0x00009200ff0cdb82 */ /* 0x000e620000000a00 */
[----:B------:R-:W-:Y:S01]  /*0660*/  ULDC.64 UR6, c[0x0][0x220] ;  /* 0x0000880000067ab9 */ /* 0x000fe20000000a00 */
[----:B------:R-:W-:-:S02]  /*0670*/  CS2R R28, SRZ ;  /* 0x00000000001c7805 */ /* 0x000fc4000001ff00 */
[----:B------:R-:W-:Y:S02]  /*0680*/  ISETP.EQ.U32.AND P0, PT, RZ, UR6, PT ;  /* 0x00000006ff007c0c */ /* 0x000fe4000bf02070 */
[----:B------:R-:W-:Y:S01]  /*0690*/  CS2R R30, SRZ ;  /* 0x00000000001e7805 */ /* 0x000fe2000001ff00 */
[----:B------:R-:W-:Y:S01]  /*06a0*/  IMAD.IADD R3, R3, 0x1, R42 ;  /* 0x0000000103037824 */ /* 0x000fe200078e022a */
[----:B------:R-:W-:Y:S02]  /*06b0*/  CS2R R36, SRZ ;  /* 0x0000000000247805 */ /* 0x000fe4000001ff00 */
[----:B------:R-:W-:Y:S01]  /*06c0*/  ISETP.EQ.OR.EX P0, PT, RZ, UR7, P5, P0 ;  /* 0x00000007ff007c0c */ /* 0x000fe2000af02700 */
[----:B------:R-:W2:Y:S01]  /*06d0*/  @P2 LDC.64 R8, c[0x0][0x2e0] ;  /* 0x0000b800ff082b82 */ /* 0x000ea20000000a00 */
[----:B------:R-:W-:Y:S01]  /*06e0*/  CS2R R38, SRZ ;  /* 0x0000000000267805 */ /* 0x000fe2000001ff00 */
[----:B------:R-:W-:Y:S01]  /*06f0*/  HFMA2.MMA R17, -RZ, RZ, 0, 0 ;  /* 0x00000000ff117435 */ /* 0x000fe200000001ff */
[----:B------:R-:W-:Y:S01]  /*0700*/  @P1 LEA R20, P3, R26, R20, 0x2 ;  /* 0x000000141a141211 */ /* 0x000fe200078610ff */
[----:B0-----:R-:W-:-:S03]  /*0710*/  @!P5 IMAD R11, R27, R34, R0 ;  /* 0x000000221b0bd224 */ /* 0x001fc600078e0200 */
[----:B------:R-:W-:Y:S02]  /*0720*/  @P1 LEA.HI.X R21, R26, R21, R10, 0x2, P3 ;  /* 0x000000151a151211 */ /* 0x000fe400018f140a */
[----:B------:R-:W-:-:S03]  /*0730*/  IABS R35, R34 ;  /* 0x0000002200237213 */ /* 0x000fc60000000000 */
[----:B------:R-:W0:Y:S01]  /*0740*/  @!P0 LDC.64 R14, c[0x0][0x220] ;  /* 0x00008800ff0e8b82 */ /* 0x000e220000000a00 */
[----:B------:R-:W5:Y:S01]  /*0750*/  @P1 LDG.E R17, desc[UR36][R20.64] ;  /* 0x0000002414111981 */ /* 0x000f62000c1e1900 */
[----:B-1----:R-:W-:-:S04]  /*0760*/  @!P5 IMAD.WIDE R12, R11, 0x4, R12 ;  /* 0x000000040b0cd825 */ /* 0x002fc800078e020c */
[----:B------:R-:W-:Y:S01]  /*0770*/  @P2 IMAD R11, R24, UR4, R23 ;  /* 0x00000004180b2c24 */ /* 0x000fe2000f8e0217 */
[----:B------:R-:W1:Y:S01]  /*0780*/  I2F.RP R0, R35 ;  /* 0x0000002300007306 */ /* 0x000e620000209400 */
[----:B------:R3:W5:Y:S02]  /*0790*/  @!P5 LDG.E.128 R28, desc[UR36][R12.64] ;  /* 0x000000240c1cd981 */ /* 0x000764000c1e1d00 */
[----:B------:R-:W-:-:S04]  /*07a0*/  @P2 IMAD R11, R11, 0x80, R42 ;  /* 0x000000800b0b2824 */ /* 0x000fc800078e022a */
[----:B--2---:R-:W-:-:S06]  /*07b0*/  @P2 IMAD.WIDE R8, R11, 0x4, R8 ;  /* 0x000000040b082825 */ /* 0x004fcc00078e0208 */
[----:B------:R-:W5:Y:S01]  /*07c0*/  @P2 LDG.E.128 R8, desc[UR36][R8.64] ;  /* 0x0000002408082981 */ /* 0x000f62000c1e1d00 */
[----:B-1----:R-:W1:Y:S01]  /*07d0*/  MUFU.RCP R0, R0 ;  /* 0x0000000000007308 */ /* 0x002e620000001000 */
[----:B0-----:R-:W-:-:S05]  /*07e0*/  @!P0 IMAD.WIDE R14, R3, 0x4, R14 ;  /* 0x00000004030e8825 */ /* 0x001fca00078e020e */
[----:B------:R0:W5:Y:S01]  /*07f0*/  @!P0 LDG.E.128 R36, desc[UR36][R14.64] ;  /* 0x000000240e248981 */ /* 0x000162000c1e1d00 */
[----:B-1----:R-:W-:-:S04]  /*0800*/  VIADD R32, R0, 0xffffffe ;  /* 0x0ffffffe00207836 */ /* 0x002fc80000000000 */
[----:B------:R1:W2:Y:S02]  /*0810*/  F2I.FTZ.U32.TRUNC.NTZ R33, R32 ;  /* 0x0000002000217305 */ /* 0x0002a4000021f000 */
[----:B-1----:R-:W-:Y:S02]  /*0820*/  IMAD.MOV.U32 R32, RZ, RZ, RZ ;  /* 0x000000ffff207224 */ /* 0x002fe400078e00ff */
[----:B--2---:R-:W-:-:S04]  /*0830*/  IMAD.MOV R16, RZ, RZ, -R33 ;  /* 0x000000ffff107224 */ /* 0x004fc800078e0a21 */
[----:B---3--:R-:W-:Y:S01]  /*0840*/  IMAD R13, R16, R35, RZ ;  /* 0x00000023100d7224 */ /* 0x008fe200078e02ff */
[----:B------:R-:W-:-:S03]  /*0850*/  IABS R16, R18 ;  /* 0x0000001200107213 */ /* 0x000fc60000000000 */
[----:B------:R-:W-:Y:S02]  /*0860*/  IMAD.HI.U32 R33, R33, R13, R32 ;  /* 0x0000000d21217227 */ /* 0x000fe400078e0020 */
[----:B------:R-:W1:Y:S04]  /*0870*/  LDC R13, c[0x0][0x290] ;  /* 0x0000a400ff0d7b82 */ /* 0x000e680000000800 */
        /* <DEDUP_REMOVED lines=8> */
[----:B------:R-:W-:Y:S01]  /*0900*/  ISETP.NE.AND P0, PT, R34, RZ, PT ;  /* 0x000000ff2200720c */ /* 0x000fe20003f05270 */
[----:B------:R-:W-:Y:S01]  /*0910*/  IMAD.MOV.U32 R33, RZ, RZ, RZ ;  /* 0x000000ffff217224 */ /* 0x000fe200078e00ff */
[----:B------:R-:W-:Y:S01]  /*0920*/  P2R R0, PR, RZ, 0x10 ;  /* 0x00000010ff007803 */ /* 0x000fe20000000000 */
[----:B------:R-:W-:-:S08]  /*0930*/  IMAD.MOV.U32 R32, RZ, RZ, RZ ;  /* 0x000000ffff207224 */ /* 0x000fd000078e00ff */
        /* <DEDUP_REMOVED lines=15> */
.L_x_1717:
[----:B------:R-:W-:Y:S05]  /*0a30*/  BSYNC B0 ;  /* 0x0000000000007941 */ /* 0x000fea0003800000 */
.L_x_1716:
        /* <DEDUP_REMOVED lines=33> */
[----:B0-----:R-:W-:Y:S02]  /*0c50*/  IMAD.MOV.U32 R4, RZ, RZ, RZ ;  /* 0x000000ffff047224 */ /* 0x001fe400078e00ff */
[----:B-1----:R-:W-:-:S04]  /*0c60*/  IMAD.MOV R6, RZ, RZ, -R5 ;  /* 0x000000ffff067224 */ /* 0x002fc800078e0a05 */
[----:B------:R-:W-:Y:S02]  /*0c70*/  IMAD R7, R6, R3, RZ ;  /* 0x0000000306077224 */ /* 0x000fe400078e02ff */
[----:B------:R-:W-:Y:S02]  /*0c80*/  IMAD.MOV.U32 R6, RZ, RZ, R8 ;  /* 0x000000ffff067224 */ /* 0x000fe400078e0008 */
        /* <DEDUP_REMOVED lines=28> */
[----:B------:R-:W-:Y:S02]  /*0e50*/  IMAD.U32 R6, RZ, RZ, UR4 ;  /* 0x00000004ff067e24 */ /* 0x000fe4000f8e00ff */
[----:B------:R-:W-:-:S02]  /*0e60*/  IMAD.U32 R7, RZ, RZ, UR5 ;  /* 0x00000005ff077e24 */ /* 0x000fc4000f8e00ff */
[----:B------:R-:W-:Y:S02]  /*0e70*/  IMAD.U32 R10, RZ, RZ, UR6 ;  /* 0x00000006ff0a7e24 */ /* 0x000fe4000f8e00ff */
[----:B------:R-:W-:Y:S02]  /*0e80*/  IMAD.U32 R11, RZ, RZ, UR7 ;  /* 0x00000007ff0b7e24 */ /* 0x000fe4000f8e00ff */
[----:B------:R-:W-:Y:S02]  /*0e90*/  IMAD.MOV.U32 R8, RZ, RZ, 0x53f ;  /* 0x0000053fff087424 */ /* 0x000fe400078e00ff */
[----:B0-----:R-:W-:-:S07]  /*0ea0*/  IMAD.MOV.U32 R13, RZ, RZ, RZ ;  /* 0x000000ffff0d7224 */ /* 0x001fce00078e00ff */
[----:B------:R-:W-:-:S07]  /*0eb0*/  LEPC R20, `(.L_x_1720) ;  /* 0x000000001014794e */ /* 0x000fce0000000000 */
[----:B-1----:R-:W-:Y:S05]  /*0ec0*/  CALL.ABS.NOINC R14 ;  /* 0x000000000e007343 */ /* 0x002fea0003c00000 */
.L_x_1720:
        /* <DEDUP_REMOVED lines=13> */
.L_x_1721:
        /* <DEDUP_REMOVED lines=55> */
.L_x_1725:
        /* <DEDUP_REMOVED lines=45> */
[----:B------:R-:W-:Y:S01]  /*15e0*/  FFMA.FTZ R31, R31, R7, R10 ;  /* 0x000000071f1f7223 */ /* 0x000fe2000001000a */
[----:B------:R-:W-:Y:S02]  /*15f0*/  IMAD.MOV.U32 R38, RZ, RZ, R9 ;  /* 0x000000ffff267224 */ /* 0x000fe400078e0009 */
[-C--:B0-----:R-:W-:Y:S01]  /*1600*/  FFMA.FTZ R3, R36, R0.reuse, -R3 ;  /* 0x0000000024037223 */ /* 0x081fe20000010803 */
[-C--:B------:R-:W-:Y:S01]  /*1610*/  FFMA.FTZ R28, R28, R0.reuse, -R5 ;  /* 0x000000001c1c7223 */ /* 0x080fe20000010805 */
[-C--:B------:R-:W-:Y:S01]  /*1620*/  FFMA.FTZ R37, R37, R0.reuse, R6 ;  /* 0x0000000025257223 */ /* 0x080fe20000010006 */
[----:B------:R-:W-:Y:S01]  /*1630*/  FFMA.FTZ R29, R29, R0, R4 ;  /* 0x000000001d1d7223 */ /* 0x000fe20000010004 */
[----:B------:R-:W-:-:S07]  /*1640*/  IMAD.MOV.U32 R36, RZ, RZ, R3 ;  /* 0x000000ffff247224 */ /* 0x000fce00078e0003 */
.L_x_1728:
[----:B------:R-:W-:Y:S05]  /*1650*/  BSYNC B2 ;  /* 0x0000000000027941 */ /* 0x000fea0003800000 */
.L_x_1727:
[----:B0-----:R0:W-:Y:S04]  /*1660*/  STS [R21], R28 ;  /* 0x0000001c15007388 */ /* 0x0011e80000000800 */
[----:B------:R0:W-:Y:S04]  /*1670*/  STS [R21+0x4], R30 ;  /* 0x0000041e15007388 */ /* 0x0001e80000000800 */
[----:B------:R0:W-:Y:S04]  /*1680*/  STS [R42], R29 ;  /* 0x0000001d2a007388 */ /* 0x0001e80000000800 */
[----:B------:R0:W-:Y:S02]  /*1690*/  STS [R42+0x4], R31 ;  /* 0x0000041f2a007388 */ /* 0x0001e40000000800 */
.L_x_1726:
[----:B------:R-:W-:Y:S05]  /*16a0*/  BSYNC B1 ;  /* 0x0000000000017941 */ /* 0x000fea0003800000 */
.L_x_1724:
[----:B-1----:R1:W-:Y:S04]  /*16b0*/  STS [R15], R36 ;  /* 0x000000240f007388 */ /* 0x0023e80000000800 */
[----:B--2---:R1:W-:Y:S04]  /*16c0*/  STS [R15+0x4], R38 ;  /* 0x000004260f007388 */ /* 0x0043e80000000800 */
[----:B---3--:R1:W-:Y:S04]  /*16d0*/  STS [R20], R37 ;  /* 0x0000002514007388 */ /* 0x0083e80000000800 */
[----:B----4-:R1:W-:Y:S02]  /*16e0*/  STS [R20+0x4], R39 ;  /* 0x0000042714007388 */ /* 0x0103e40000000800 */
.L_x_1723:
[----:B------:R-:W-:Y:S05]  /*16f0*/  BSYNC B0 ;  /* 0x0000000000007941 */ /* 0x000fea0003800000 */
.L_x_1722:
[----:B------:R-:W-:Y:S06]  /*1700*/  BAR.SYNC.DEFER_BLOCKING 0x0 ;  /* 0x0000000000007b1d */ /* 0x000fec0000010000 */
[----:B------:R-:W-:Y:S04]  /*1710*/  BSSY B0, `(.L_x_1729) ;  /* 0x0000005000007945 */ /* 0x000fe80003800000 */
[----:B------:R-:W-:Y:S05]  /*1720*/  @!P6 BRA `(.L_x_1730) ;  /* 0x00000000000ce947 */ /* 0x000fea0003800000 */
[----:B------:R-:W-:Y:S01]  /*1730*/  ISETP.NE.AND P0, PT, R40, RZ, PT ;  /* 0x000000ff2800720c */ /* 0x000fe20003f05270 */
[----:B01----:R2:W3:-:S12]  /*1740*/  LDS.128 R36, [R13] ;  /* 0x000000000d247984 */ /* 0x0034d80000000c00 */
[----:B------:R2:W4:Y:S02]  /*1750*/  @!P0 LDS.128 R28, [R14] ;  /* 0x000000000e1c8984 */ /* 0x0005240000000c00 */
.L_x_1730:
[----:B------:R-:W-:Y:S05]  /*1760*/  BSYNC B0 ;  /* 0x0000000000007941 */ /* 0x000fea0003800000 */
.L_x_1729:
[----:B------:R-:W-:Y:S06]  /*1770*/  BAR.SYNC.DEFER_BLOCKING 0x0 ;  /* 0x0000000000007b1d */ /* 0x000fec0000010000 */
[----:B------:R-:W-:Y:S05]  /*1780*/  BRA `(.L_x_1719) ;  /* 0x0000000400307947 */ /* 0x000fea0003800000 */
.L_x_1718:
        /* <DEDUP_REMOVED lines=35> */
.L_x_1731:
        /* <DEDUP_REMOVED lines=40> */
.L_x_1732:
[----:B------:R-:W-:Y:S05]  /*1c40*/  BSYNC B0 ;  /* 0x0000000000007941 */ /* 0x000fea0003800000 */
.L_x_1719:
[----:B------:R-:W-:Y:S01]  /*1c50*/  ISETP.GT.AND P0, PT, R22, 0x1f, PT ;  /* 0x0000001f1600780c */ /* 0x000fe20003f04270 */
[----:B------:R-:W-:Y:S01]  /*1c60*/  ULDC UR4, c[0x0][0x284] ;  /* 0x0000a10000047ab9 */ /* 0x000fe20000000800 */
[----:B------:R-:W-:Y:S01]  /*1c70*/  BSSY B0, `(.L_x_1733) ;  /* 0x0000027000007945 */ /* 0x000fe20003800000 */
[----:B------:R-:W-:Y:S02]  /*1c80*/  IMAD.U32 R4, RZ, RZ, UR4 ;  /* 0x00000004ff047e24 */ /* 0x000fe4000f8e00ff */
[----:B0-2---:R-:W-:-:S03]  /*1c90*/  IMAD.MOV.U32 R14, RZ, RZ, RZ ;  /* 0x000000ffff0e7224 */ /* 0x005fc600078e00ff */
[----:B------:R-:W-:-:S05]  /*1ca0*/  VIADDMNMX R5, R25, -R4, RZ, !PT ;  /* 0x8000000419057246 */ /* 0x000fca00078001ff */
[----:B------:R-:W-:Y:S05]  /*1cb0*/  @P0 BRA `(.L_x_1734) ;  /* 0x0000000000880947 */ /* 0x000fea0003800000 */
        /* <DEDUP_REMOVED lines=12> */
[----:B------:R-:W2:Y:S01]  /*1d80*/  LDC.64 R6, c[0x0][0x248] ;  /* 0x00009200ff067b82 */ /* 0x000ea20000000a00 */
[----:B------:R-:W-:Y:S01]  /*1d90*/  UIADD3 UR4, UR5, 0x210, URZ ;  /* 0x0000021005047890 */ /* 0x000fe2000fffe03f */
[----:B0-----:R-:W-:-:S03]  /*1da0*/  IMAD.SHL.U32 R0, R16, 0x4, RZ ;  /* 0x0000000410007824 */ /* 0x001fc600078e00ff */
[----:B------:R-:W-:Y:S01]  /*1db0*/  ULEA UR4, UR6, UR4, 0x18 ;  /* 0x0000000406047291 */ /* 0x000fe2000f8ec03f */
[----:B------:R-:W-:-:S05]  /*1dc0*/  IMAD R27, R27, R4, R0 ;  /* 0x000000041b1b7224 */ /* 0x000fca00078e0200 */
[----:B------:R-:W-:-:S05]  /*1dd0*/  LEA R0, R22, UR4, 0x4 ;  /* 0x0000000416007c11 */ /* 0x000fca000f8e20ff */
[----:B------:R3:W-:Y:S01]  /*1de0*/  STS.128 [R0], R32 ;  /* 0x0000002000007388 */ /* 0x0007e20000000c00 */
[----:B--2---:R-:W-:-:S05]  /*1df0*/  IMAD.WIDE R6, R27, 0x4, R6 ;  /* 0x000000041b067825 */ /* 0x004fca00078e0206 */
[----:B------:R3:W-:Y:S02]  /*1e00*/  STG.E.128 desc[UR36][R6.64], R28 ;  /* 0x0000001c06007986 */ /* 0x0007e4000c101d24 */
.L_x_1735:
[----:B------:R-:W-:Y:S01]  /*1e10*/  UMOV UR4, 0xffffffff ;  /* 0xffffffff00047882 */ /* 0x000fe20000000000 */
[----:B------:R-:W-:Y:S02]  /*1e20*/  FFMA.FTZ R13, R39, R31, R8 ;  /* 0x0000001f270d7223 */ /* 0x000fe40000010008 */
[----:B------:R-:W-:Y:S05]  /*1e30*/  BRA.DIV UR4, `(.L_x_1736) ;  /* 0x0000006a04cc7947 */ /* 0x000fea000b800000 */
[----:B------:R-:W0:Y:S02]  /*1e40*/  SHFL.BFLY PT, R14, R13, 0x10, 0x1f ;  /* 0x0e001f000d0e7f89 */ /* 0x000e2400000e0000 */
[----:B0--3--:R-:W-:-:S05]  /*1e50*/  FADD.FTZ R0, R13, R14 ;  /* 0x0000000e0d007221 */ /* 0x009fca0000010000 */
[----:B------:R-:W0:Y:S02]  /*1e60*/  SHFL.BFLY PT, R14, R0, 0x8, 0x1f ;  /* 0x0d001f00000e7f89 */ /* 0x000e2400000e0000 */
[----:B0-----:R-:W-:-:S05]  /*1e70*/  FADD.FTZ R3, R0, R14 ;  /* 0x0000000e00037221 */ /* 0x001fca0000010000 */
[----:B------:R-:W0:Y:S02]  /*1e80*/  SHFL.BFLY PT, R14, R3, 0x4, 0x1f ;  /* 0x0c801f00030e7f89 */ /* 0x000e2400000e0000 */
[----:B0-----:R-:W-:-:S05]  /*1e90*/  FADD.FTZ R6, R3, R14 ;  /* 0x0000000e03067221 */ /* 0x001fca0000010000 */
[----:B------:R-:W0:Y:S02]  /*1ea0*/  SHFL.BFLY PT, R14, R6, 0x2, 0x1f ;  /* 0x0c401f00060e7f89 */ /* 0x000e2400000e0000 */
[----:B0-----:R-:W-:-:S05]  /*1eb0*/  FADD.FTZ R7, R6, R14 ;  /* 0x0000000e06077221 */ /* 0x001fca0000010000 */
[----:B------:R0:W2:Y:S02]  /*1ec0*/  SHFL.BFLY PT, R14, R7, 0x1, 0x1f ;  /* 0x0c201f00070e7f89 */ /* 0x0000a400000e0000 */
.L_x_1873:
[----:B--2---:R-:W-:-:S07]  /*1ed0*/  FADD.FTZ R14, R7, R14 ;  /* 0x0000000e070e7221 */ /* 0x004fce0000010000 */
.L_x_1734:
[----:B------:R-:W-:Y:S05]  /*1ee0*/  BSYNC B0 ;  /* 0x0000000000007941 */ /* 0x000fea0003800000 */
.L_x_1733:
[----:B------:R-:W2:Y:S01]  /*1ef0*/  S2R R54, SR_CgaCtaId ;  /* 0x0000000000367919 */ /* 0x000ea20000008800 */
[----:B------:R-:W-:Y:S01]  /*1f00*/  ISETP.NE.AND P0, PT, R22, RZ, PT ;  /* 0x000000ff1600720c */ /* 0x000fe20003f05270 */
[----:B------:R-:W-:Y:S01]  /*1f10*/  IMAD.MOV.U32 R0, RZ, RZ, -0x800001 ;  /* 0xff7fffffff007424 */ /* 0x000fe200078e00ff */
[----:B-1----:R-:W-:Y:S02]  /*1f20*/  MOV R15, 0x400 ;  /* 0x00000400000f7802 */ /* 0x002fe40000000f00 */
[----:B------:R-:W-:-:S03]  /*1f30*/  IADD3 R12, R18, -R5, RZ ;  /* 0x80000005120c7210 */ /* 0x000fc60007ffe0ff */
[----:B0-----:R-:W-:-:S05]  /*1f40*/  VIADD R7, R15, 0x410 ;  /* 0x000004100f077836 */ /* 0x001fca0000000000 */
[----:B--2---:R-:W-:Y:S01]  /*1f50*/  LEA R7, R54, R7, 0x18 ;  /* 0x0000000736077211 */ /* 0x004fe200078ec0ff */
[----:B------:R-:W-:Y:S06]  /*1f60*/  @P0 BRA `(.L_x_1737) ;  /* 0x0000000000400947 */ /* 0x000fec0003800000 */
[----:B------:R-:W-:Y:S01]  /*1f70*/  ULDC.64 UR4, c[0x0][0x2c8] ;  /* 0x0000b20000047ab9 */ /* 0x000fe20000000a00 */
[----:B------:R-:W-:Y:S01]  /*1f80*/  IMAD R3, R12, 0x4, R7 ;  /* 0x000000040c037824 */ /* 0x000fe200078e0207 */
        /* <DEDUP_REMOVED lines=13> */
.L_x_1738:
[----:B------:R0:W-:Y:S02]  /*2060*/  STS [R3], R0 ;  /* 0x0000000003007388 */ /* 0x0001e40000000800 */
.L_x_1737:
[----:B------:R-:W-:Y:S05]  /*2070*/  WARPSYNC.ALL ;  /* 0x0000000000007948 */ /* 0x000fea0003800000 */
[----:B------:R-:W-:Y:S01]  /*2080*/  BAR.SYNC.DEFER_BLOCKING 0x0 ;  /* 0x0000000000007b1d */ /* 0x000fe20000010000 */
[----:B0-----:R-:W-:Y:S01]  /*2090*/  SHF.R.S32.HI R3, RZ, 0x1f, R22 ;  /* 0x0000001fff037819 */ /* 0x001fe20000011416 */
[----:B------:R-:W-:Y:S02]  /*20a0*/  VIADD R9, R15, 0x10 ;  /* 0x000000100f097836 */ /* 0x000fe40000000000 */
[----:B------:R-:W-:Y:S01]  /*20b0*/  VIADD R12, R12, 0x7 ;  /* 0x000000070c0c7836 */ /* 0x000fe20000000000 */
[----:B------:R-:W-:Y:S01]  /*20c0*/  LEA.HI R14, R3, R22, RZ, 0x2 ;  /* 0x00000016030e7211 */ /* 0x000fe200078f10ff */
[----:B------:R-:W-:Y:S01]  /*20d0*/  ULDC UR4, c[0x0][0x29c] ;  /* 0x0000a70000047ab9 */ /* 0x000fe20000000800 */
[----:B------:R-:W-:Y:S01]  /*20e0*/  LEA R6, R54, R9, 0x18 ;  /* 0x0000000936067211 */ /* 0x000fe200078ec0ff */
[----:B------:R-:W-:Y:S01]  /*20f0*/  UISETP.NE.AND UP0, UPT, UR4, URZ, UPT ;  /* 0x0000003f0400728c */ /* 0x000fe2000bf05270 */
[----:B------:R-:W-:-:S02]  /*2100*/  LOP3.LUT R3, R14, 0xfffffffc, RZ, 0xc0, !PT ;  /* 0xfffffffc0e037812 */ /* 0x000fc400078ec0ff */
[----:B------:R-:W-:Y:S02]  /*2110*/  SHF.R.S32.HI R13, RZ, 0x1f, R12 ;  /* 0x0000001fff0d7819 */ /* 0x000fe4000001140c */
[----:B------:R-:W-:Y:S01]  /*2120*/  LEA.HI.SX32 R96, R14, R5, 0x1e ;  /* 0x000000050e607211 */ /* 0x000fe200078ff2ff */
[----:B------:R-:W-:Y:S01]  /*2130*/  IMAD.IADD R3, R22, 0x1, -R3 ;  /* 0x0000000116037824 */ /* 0x000fe200078e0a03 */
[----:B------:R-:W-:Y:S02]  /*2140*/  PLOP3.LUT P1, PT, PT, PT, UP0, 0x80, 0x0 ;  /* 0x000000000000781c */ /* 0x000fe40003f2f008 */
[----:B------:R-:W-:Y:S02]  /*2150*/  LEA.HI R13, R13, R12, RZ, 0x3 ;  /* 0x0000000c0d0d7211 */ /* 0x000fe400078f18ff */
[----:B------:R-:W-:Y:S02]  /*2160*/  LEA R11, R3, R6, 0x2 ;  /* 0x00000006030b7211 */ /* 0x000fe400078e10ff */
[----:B------:R-:W-:-:S03]  /*2170*/  LOP3.LUT R12, R13, 0xfffffff8, RZ, 0xc0, !PT ;  /* 0xfffffff80d0c7812 */ /* 0x000fc600078ec0ff */
[----:B------:R0:W1:Y:S02]  /*2180*/  LDS R6, [R11] ;  /* 0x000000000b067984 */ /* 0x0000640000000800 */
[----:B------:R-:W-:Y:S02]  /*2190*/  IMAD.IADD R53, R12, 0x1, R5 ;  /* 0x000000010c357824 */ /* 0x000fe400078e0205 */
[----:B------:R0:W2:Y:S03]  /*21a0*/  LDS R8, [R11+0x10] ;  /* 0x000010000b087984 */ /* 0x0000a60000000800 */
[----:B------:R-:W-:Y:S01]  /*21b0*/  ISETP.GE.AND P0, PT, R96, R53, PT ;  /* 0x000000356000720c */ /* 0x000fe20003f06270 */
        /* <DEDUP_REMOVED lines=32> */
[----:B------:R-:W-:-:S05]  /*23c0*/  LEA R54, R54, R15, 0x18 ;  /* 0x0000000f36367211 */ /* 0x000fca00078ec0ff */
[----:B0---4-:R-:W-:-:S05]  /*23d0*/  IMAD R11, R3, 0x4, R54 ;  /* 0x00000004030b7824 */ /* 0x011fca00078e0236 */
        /* <DEDUP_REMOVED lines=32> */
.L_x_1739:
[----:B------:R-:W-:Y:S01]  /*25e0*/  ULDC UR5, c[0x0][0x29c] ;  /* 0x0000a70000057ab9 */ /* 0x000fe20000000800 */
[----:B------:R-:W-:Y:S01]  /*25f0*/  ULDC UR11, c[0x0][0x284] ;  /* 0x0000a100000b7ab9 */ /* 0x000fe20000000800 */
[----:B------:R-:W-:Y:S01]  /*2600*/  ULDC UR10, c[0x0][0x2a0] ;  /* 0x0000a800000a7ab9 */ /* 0x000fe20000000800 */
        /* <DEDUP_REMOVED lines=9> */
[-C--:B------:R-:W-:Y:S01]  /*26a0*/  IMAD R92, R19, R4.reuse, R3 ;  /* 0x00000004135c7224 */ /* 0x080fe200078e0203 */
[----:B01--4-:R-:W0:Y:S01]  /*26b0*/  I2F.RP R11, R90 ;  /* 0x0000005a000b7306 */ /* 0x013e220000209400 */
[----:B------:R-:W-:Y:S01]  /*26c0*/  IMAD R12, R24, UR4, R23 ;  /* 0x00000004180c7c24 */ /* 0x000fe2000f8e0217 */
[----:B------:R-:W-:Y:S01]  /*26d0*/  ULDC UR4, c[0x0][0x298] ;  /* 0x0000a60000047ab9 */ /* 0x000fe20000000800 */
[--C-:B------:R-:W-:Y:S02]  /*26e0*/  IMAD R93, R91, R4, R3.reuse ;  /* 0x000000045b5d7224 */ /* 0x100fe400078e0203 */
[----:B------:R-:W1:Y:S01]  /*26f0*/  LDC R99, c[0x0][0x2c0] ;  /* 0x0000b000ff637b82 */ /* 0x000e620000000800 */
[----:B------:R-:W-:-:S02]  /*2700*/  IMAD R83, R12, 0x80, R3 ;  /* 0x000000800c537824 */ /* 0x000fc400078e0203 */
[----:B------:R-:W-:Y:S01]  /*2710*/  SHF.R.S32.HI R97, RZ, 0x1f, R93 ;  /* 0x0000001fff617819 */ /* 0x000fe2000001145d */
[----:B0-----:R-:W0:Y:S01]  /*2720*/  MUFU.RCP R11, R11 ;  /* 0x0000000b000b7308 */ /* 0x001e220000001000 */
[----:B-1----:R-:W-:Y:S01]  /*2730*/  VIADD R99, R99, UR4 ;  /* 0x0000000463637c36 */ /* 0x002fe20008000000 */
[----:B0-----:R-:W-:Y:S01]  /*2740*/  IADD3 R94, R11, 0xffffffe, RZ ;  /* 0x0ffffffe0b5e7810 */ /* 0x001fe20007ffe0ff */
[C---:B------:R-:W-:Y:S02]  /*2750*/  VIADD R11, R83.reuse, 0x4 ;  /* 0x00000004530b7836 */ /* 0x040fe40000000000 */
[----:B--2---:R-:W-:-:S03]  /*2760*/  IMAD.WIDE R82, R83, 0x4, R84 ;  /* 0x0000000453527825 */ /* 0x004fc600078e0254 */
[----:B------:R0:W1:Y:S01]  /*2770*/  F2I.FTZ.U32.TRUNC.NTZ R95, R94 ;  /* 0x0000005e005f7305 */ /* 0x000062000021f000 */
[----:B------:R-:W-:-:S04]  /*2780*/  IMAD.WIDE R84, R11, 0x4, R84 ;  /* 0x000000040b547825 */ /* 0x000fc800078e0254 */
[----:B0-----:R-:W-:Y:S02]  /*2790*/  IMAD.MOV.U32 R94, RZ, RZ, RZ ;  /* 0x000000ffff5e7224 */ /* 0x001fe400078e00ff */
[----:B-1----:R-:W-:-:S04]  /*27a0*/  IMAD.MOV R13, RZ, RZ, -R95 ;  /* 0x000000ffff0d7224 */ /* 0x002fc800078e0a5f */
[----:B------:R-:W-:-:S04]  /*27b0*/  IMAD R13, R13, R90, RZ ;  /* 0x0000005a0d0d7224 */ /* 0x000fc800078e02ff */
[----:B------:R-:W-:Y:S01]  /*27c0*/  IMAD.HI.U32 R94, R95, R13, R94 ;  /* 0x0000000d5f5e7227 */ /* 0x000fe200078e005e */
[----:B------:R-:W-:-:S07]  /*27d0*/  SHF.R.S32.HI R95, RZ, 0x1f, R92 ;  /* 0x0000001fff5f7819 */ /* 0x000fce000001145c */
.L_x_1809:
[----:B0-----:R-:W-:Y:S02]  /*27e0*/  IABS R13, R96 ;  /* 0x00000060000d7213 */ /* 0x001fe40000000000 */
[----:B------:R-:W-:Y:S02]  /*27f0*/  MOV R4, UR11 ;  /* 0x0000000b00047c02 */ /* 0x000fe40008000f00 */
[----:B------:R-:W-:Y:S01]  /*2800*/  ISETP.NE.U32.AND P0, PT, RZ, UR6, PT ;  /* 0x00000006ff007c0c */ /* 0x000fe2000bf05070 */
[----:B-1----:R-:W-:Y:S01]  /*2810*/  IMAD.HI.U32 R11, R94, R13, RZ ;  /* 0x0000000d5e0b7227 */ /* 0x002fe200078e00ff */
[----:B------:R-:W-:Y:S02]  /*2820*/  IABS R14, R4 ;  /* 0x00000004000e7213 */ /* 0x000fe40000000000 */
[----:B------:R-:W-:Y:S01]  /*2830*/  ISETP.NE.AND.EX P0, PT, RZ, UR7, PT, P0 ;  /* 0x00000007ff007c0c */ /* 0x000fe2000bf05300 */
[----:B------:R-:W-:-:S04]  /*2840*/  IMAD.MOV R12, RZ, RZ, -R11 ;  /* 0x000000ffff0c7224 */ /* 0x000fc800078e0a0b */
[----:B------:R-:W-:-:S05]  /*2850*/  IMAD R11, R14, R12, R13 ;  /* 0x0000000c0e0b7224 */ /* 0x000fca00078e020d */
[----:B------:R-:W-:-:S03]  /*2860*/  ISETP.GT.U32.AND P2, PT, R90, R11, PT ;  /* 0x0000000b5a00720c */ /* 0x000fc60003f44070 */
[----:B------:R-:W-:Y:S01]  /*2870*/  @P0 IMAD R15, R26, R4, RZ ;  /* 0x000000041a0f0224 */ /* 0x000fe200078e02ff */
[----:B------:R-:W-:-:S04]  /*2880*/  @P0 SHF.R.S32.HI R12, RZ, 0x1f, R96 ;  /* 0x0000001fff0c0819 */ /* 0x000fc80000011460 */
[----:B------:R-:W-:-:S05]  /*2890*/  @P0 SHF.R.S32.HI R13, RZ, 0x1f, R15 ;  /* 0x0000001fff0d0819 */ /* 0x000fca000001140f */
[----:B------:R-:W-:Y:S01]  /*28a0*/  @!P2 IMAD.IADD R11, R11, 0x1, -R14 ;  /* 0x000000010b0ba824 */ /* 0x000fe200078e0a0e */
[----:B------:R-:W-:-:S04]  /*28b0*/  ISETP.GE.AND P2, PT, R96, RZ, PT ;  /* 0x000000ff6000720c */ /* 0x000fc80003f46270 */
[----:B------:R-:W-:-:S13]  /*28c0*/  ISETP.GT.U32.AND P3, PT, R90, R11, PT ;  /* 0x0000000b5a00720c */ /* 0x000fda0003f64070 */
[----:B------:R-:W-:Y:S01]  /*28d0*/  @!P3 IMAD.IADD R11, R11, 0x1, -R14 ;  /* 0x000000010b0bb824 */ /* 0x000fe200078e0a0e */
[----:B------:R-:W-:Y:S02]  /*28e0*/  @P0 IADD3 R14, P4, P5, R96, UR6, R15 ;  /* 0x00000006600e0c10 */ /* 0x000fe4000fd9e00f */
[----:B------:R-:W-:Y:S01]  /*28f0*/  ISETP.NE.AND P3, PT, R4, RZ, PT ;  /* 0x000000ff0400720c */ /* 0x000fe20003f65270 */
[----:B------:R-:W-:Y:S01]  /*2900*/  BSSY B1, `(.L_x_1742) ;  /* 0x000001a000017945 */ /* 0x000fe20003800000 */
[----:B------:R-:W-:Y:S01]  /*2910*/  @P0 IADD3.X R15, R12, UR7, R13, P4, P5 ;  /* 0x000000070c0f0c10 */ /* 0x000fe2000a7ea40d */
[----:B------:R-:W-:Y:S01]  /*2920*/  @!P2 IMAD.MOV R11, RZ, RZ, -R11 ;  /* 0x000000ffff0ba224 */ /* 0x000fe200078e0a0b */
[----:B------:R-:W-:-:S03]  /*2930*/  ISETP.GE.AND P4, PT, R96, R18, PT ;  /* 0x000000126000720c */ /* 0x000fc60003f86270 */
[----:B------:R0:W5:Y:S06]  /*2940*/  @P0 LDG.E.U8 R14, desc[UR36][R14.64] ;  /* 0x000000240e0e0981 */ /* 0x00016c000c1e1100 */
[----:B------:R-:W-:-:S04]  /*2950*/  @!P3 LOP3.LUT R11, RZ, R4, RZ, 0x33, !PT ;  /* 0x00000004ff0bb212 */ /* 0x000fc800078e33ff */
[----:B0-----:R-:W-:Y:S05]  /*2960*/  @P4 BRA `(.L_x_1743) ;  /* 0x00000000004c4947 */ /* 0x001fea0003800000 */
[----:B------:R-:W-:-:S05]  /*2970*/  IMAD.SHL.U32 R15, R11, 0x4, RZ ;  /* 0x000000040b0f7824 */ /* 0x000fca00078e00ff */
[----:B------:R-:W-:Y:S02]  /*2980*/  SHF.R.S32.HI R118, RZ, 0x1f, R15 ;  /* 0x0000001fff767819 */ /* 0x000fe4000001140f */
[----:B------:R-:W-:-:S04]  /*2990*/  IADD3 R13, P1, R93, R15, RZ ;  /* 0x0000000f5d0d7210 */ /* 0x000fc80007f3e0ff */
[----:B------:R-:W-:Y:S02]  /*29a0*/  IADD3.X R116, R97, R118, RZ, P1, !PT ;  /* 0x0000007661747210 */ /* 0x000fe40000ffe4ff */
        /* <DEDUP_REMOVED lines=9> */
[----:B-----5:R-:W-:-:S04]  /*2a40*/  FADD.FTZ R101, R54, R101 ;  /* 0x0000006536657221 */ /* 0x020fc80000010000 */
[----:B------:R-:W-:Y:S01]  /*2a50*/  IMAD.X R118, R95, 0x1, R118, P2 ;  /* 0x000000015f767824 */ /* 0x000fe200010e0676 */
[----:B------:R-:W-:-:S04]  /*2a60*/  LEA R12, P2, R13, UR8, 0x2 ;  /* 0x000000080d0c7c11 */ /* 0x000fc8000f8410ff */
[----:B------:R-:W-:Y:S01]  /*2a70*/  LEA.HI.X R13, R13, UR9, R118, 0x2, P2 ;  /* 0x000000090d0d7c11 */ /* 0x000fe200090f1476 */
[----:B--2---:R-:W-:-:S05]  /*2a80*/  @P6 FMUL.FTZ R101, R101, R116 ;  /* 0x0000007465656220 */ /* 0x004fca0000410000 */
[----:B------:R0:W-:Y:S03]  /*2a90*/  STG.E desc[UR36][R12.64], R101 ;  /* 0x000000650c007986 */ /* 0x0001e6000c101924 */
.L_x_1743:
[----:B------:R-:W-:Y:S05]  /*2aa0*/  BSYNC B1 ;  /* 0x0000000000017941 */ /* 0x000fea0003800000 */
.L_x_1742:
[----:B------:R-:W-:Y:S04]  /*2ab0*/  BSSY B1, `(.L_x_1744) ;  /* 0x0000016000017945 */ /* 0x000fe80003800000 */
[----:B------:R-:W-:Y:S05]  /*2ac0*/  @P4 BRA `(.L_x_1745) ;  /* 0x0000000000504947 */ /* 0x000fea0003800000 */
[----:B0-----:R-:W-:-:S04]  /*2ad0*/  IMAD.IADD R12, R11, 0x1, R4 ;  /* 0x000000010b0c7824 */ /* 0x001fc800078e0204 */
        /* <DEDUP_REMOVED lines=19> */
.L_x_1745:
[----:B------:R-:W-:Y:S05]  /*2c10*/  BSYNC B1 ;  /* 0x0000000000017941 */ /* 0x000fea0003800000 */
.L_x_1744:
[----:B------:R-:W-:Y:S04]  /*2c20*/  BSSY B1, `(.L_x_1746) ;  /* 0x0000016000017945 */ /* 0x000fe80003800000 */
[----:B------:R-:W-:Y:S05]  /*2c30*/  @P4 BRA `(.L_x_1747) ;  /* 0x0000000000504947 */ /* 0x000fea0003800000 */
[----:B01----:R-:W-:-:S05]  /*2c40*/  LEA R12, R4, R11, 0x1 ;  /* 0x0000000b040c7211 */ /* 0x003fca00078e08ff */
        /* <DEDUP_REMOVED lines=19> */
.L_x_1747:
[----:B------:R-:W-:Y:S05]  /*2d80*/  BSYNC B1 ;  /* 0x0000000000017941 */ /* 0x000fea0003800000 */
.L_x_1746:
[----:B------:R-:W-:Y:S04]  /*2d90*/  BSSY B1, `(.L_x_1748) ;  /* 0x0000016000017945 */ /* 0x000fe80003800000 */
[----:B------:R-:W-:Y:S05]  /*2da0*/  @P4 BRA `(.L_x_1749) ;  /* 0x0000000000504947 */ /* 0x000fea0003800000 */
[----:B012---:R-:W-:-:S04]  /*2db0*/  IMAD R12, R4, 0x3, R11 ;  /* 0x00000003040c7824 */ /* 0x007fc800078e020b */
        /* <DEDUP_REMOVED lines=14> */
[----:B------:R-:W-:Y:S02]  /*2ea0*/  IADD3.X R116, R95, R118, RZ, P2, !PT ;  /* 0x000000765f747210 */ /* 0x000fe400017fe4ff */
[----:B------:R-:W-:-:S04]  /*2eb0*/  LEA R12, P2, R13, UR8, 0x2 ;  /* 0x000000080d0c7c11 */ /* 0x000fc8000f8410ff */
[----:B------:R-:W-:Y:S01]  /*2ec0*/  LEA.HI.X R13, R13, UR9, R116, 0x2, P2 ;  /* 0x000000090d0d7c11 */ /* 0x000fe200090f1474 */
[----:B--2---:R-:W-:-:S05]  /*2ed0*/  @P3 FMUL.FTZ R102, R102, R15 ;  /* 0x0000000f66663220 */ /* 0x004fca0000410000 */
[----:B------:R3:W-:Y:S03]  /*2ee0*/  STG.E desc[UR36][R12.64], R102 ;  /* 0x000000660c007986 */ /* 0x0007e6000c101924 */
.L_x_1749:
[----:B------:R-:W-:Y:S05]  /*2ef0*/  BSYNC B1 ;  /* 0x0000000000017941 */ /* 0x000fea0003800000 */
.L_x_1748:
[----:B------:R-:W-:Y:S04]  /*2f00*/  BSSY B1, `(.L_x_1750) ;  /* 0x0000016000017945 */ /* 0x000fe80003800000 */
[----:B------:R-:W-:Y:S05]  /*2f10*/  @P4 BRA `(.L_x_1751) ;  /* 0x0000000000504947 */ /* 0x000fea0003800000 */
[----:B0123--:R-:W-:-:S04]  /*2f20*/  IMAD R12, R4, 0x4, R11 ;  /* 0x00000004040c7824 */ /* 0x00ffc800078e020b */
        /* <DEDUP_REMOVED lines=19> */
.L_x_1751:
[----:B------:R-:W-:Y:S05]  /*3060*/  BSYNC B1 ;  /* 0x0000000000017941 */ /* 0x000fea0003800000 */
.L_x_1750:
[----:B------:R-:W-:Y:S04]  /*3070*/  BSSY B1, `(.L_x_1752) ;  /* 0x0000016000017945 */ /* 0x000fe80003800000 */
[----:B------:R-:W-:Y:S05]  /*3080*/  @P4 BRA `(.L_x_1753) ;  /* 0x0000000000504947 */ /* 0x000fea0003800000 */
[----:B01234-:R-:W-:-:S05]  /*3090*/  IMAD R12, R4, 0x5, R11 ;  /* 0x00000005040c7824 */ /* 0x01ffca00078e020b */
        /* <DEDUP_REMOVED lines=19> */
.L_x_1753:
[----:B------:R-:W-:Y:S05]  /*31d0*/  BSYNC B1 ;  /* 0x0000000000017941 */ /* 0x000fea0003800000 */
.L_x_1752:
[----:B------:R-:W-:Y:S04]  /*31e0*/  BSSY B1, `(.L_x_1754) ;  /* 0x0000016000017945 */ /* 0x000fe80003800000 */
[----:B------:R-:W-:Y:S05]  /*31f0*/  @P4 BRA `(.L_x_1755) ;  /* 0x0000000000504947 */ /* 0x000fea0003800000 */
[----:B01234-:R-:W-:-:S04]  /*3200*/  IMAD R12, R4, 0x6, R11 ;  /* 0x00000006040c7824 */ /* 0x01ffc800078e020b */
        /* <DEDUP_REMOVED lines=19> */
.L_x_1755:
[----:B------:R-:W-:Y:S05]  /*3340*/  BSYNC B1 ;  /* 0x0000000000017941 */ /* 0x000fea0003800000 */
.L_x_1754:
        /* <DEDUP_REMOVED lines=22> */
.L_x_1757:
[----:B------:R-:W-:Y:S05]  /*34b0*/  BSYNC B1 ;  /* 0x0000000000017941 */ /* 0x000fea0003800000 */
.L_x_1756:
        /* <DEDUP_REMOVED lines=22> */
.L_x_1759:
[----:B------:R-:W-:Y:S05]  /*3620*/  BSYNC B1 ;  /* 0x0000000000017941 */ /* 0x000fea0003800000 */
.L_x_1758:
        /* <DEDUP_REMOVED lines=22> */
.L_x_1761:
[----:B------:R-:W-:Y:S05]  /*3790*/  BSYNC B1 ;  /* 0x0000000000017941 */ /* 0x000fea0003800000 */
.L_x_1760:
        /* <DEDUP_REMOVED lines=22> */
.L_x_1763:
[----:B------:R-:W-:Y:S05]  /*3900*/  BSYNC B1 ;  /* 0x0000000000017941 */ /* 0x000fea0003800000 */
.L_x_1762:
[----:B------:R-:W-:Y:S04]  /*3910*/  BSSY B1, `(.L_x_1764) ;  /* 0x0000016000017945 */ /* 0x000fe80003800000 */
[----:B------:R-:W-:Y:S05]  /*3920*/  @P4 BRA `(.L_x_1765) ;  /* 0x0000000000504947 */ /* 0x000fea0003800000 */
[----:B01234-:R-:W-:-:S04]  /*3930*/  IMAD R12, R4, 0xb, R11 ;  /* 0x0000000b040c7824 */ /* 0x01ffc800078e020b */
        /* <DEDUP_REMOVED lines=19> */
.L_x_1765:
[----:B------:R-:W-:Y:S05]  /*3a70*/  BSYNC B1 ;  /* 0x0000000000017941 */ /* 0x000fea0003800000 */
.L_x_1764:
        /* <DEDUP_REMOVED lines=22> */
.L_x_1767:
[----:B------:R-:W-:Y:S05]  /*3be0*/  BSYNC B1 ;  /* 0x0000000000017941 */ /* 0x000fea0003800000 */
.L_x_1766:
[----:B------:R-:W-:Y:S04]  /*3bf0*/  BSSY B1, `(.L_x_1768) ;  /* 0x0000016000017945 */ /* 0x000fe80003800000 */
[----:B------:R-:W-:Y:S05]  /*3c00*/  @P4 BRA `(.L_x_1769) ;  /* 0x0000000000504947 */ /* 0x000fea0003800000 */
[----:B------:R-:W-:-:S05]  /*3c10*/  IMAD R3, R4, 0xd, R11 ;  /* 0x0000000d04037824 */ /* 0x000fca00078e020b */
[----:B------:R-:W-:-:S04]  /*3c20*/  SHF.L.U32 R15, R3, 0x2, RZ ;  /* 0x00000002030f7819 */ /* 0x000fc800000006ff */
[----:B------:R-:W-:Y:S02]  /*3c30*/  SHF.R.S32.HI R118, RZ, 0x1f, R15 ;  /* 0x0000001fff767819 */ /* 0x000fe4000001140f */
[----:B------:R-:W-:-:S05]  /*3c40*/  IADD3 R3, P1, R93, R15, RZ ;  /* 0x0000000f5d037210 */ /* 0x000fca0007f3e0ff */
[----:B------:R-:W-:Y:S01]  /*3c50*/  IMAD.X R116, R97, 0x1, R118, P1 ;  /* 0x0000000161747824 */ /* 0x000fe200008e0676 */
[----:B01234-:R-:W-:-:S04]  /*3c60*/  LEA R12, P1, R3, UR8, 0x2 ;  /* 0x00000008030c7c11 */ /* 0x01ffc8000f8210ff */
        /* <DEDUP_REMOVED lines=14> */
.L_x_1769:
[----:B------:R-:W-:Y:S05]  /*3d50*/  BSYNC B1 ;  /* 0x0000000000017941 */ /* 0x000fea0003800000 */
.L_x_1768:
        /* <DEDUP_REMOVED lines=22> */
.L_x_1771:
[----:B------:R-:W-:Y:S05]  /*3ec0*/  BSYNC B1 ;  /* 0x0000000000017941 */ /* 0x000fea0003800000 */
.L_x_1770:
        /* <DEDUP_REMOVED lines=22> */
.L_x_1773:
[----:B------:R-:W-:Y:S05]  /*4030*/  BSYNC B1 ;  /* 0x0000000000017941 */ /* 0x000fea0003800000 */
.L_x_1772:
        /* <DEDUP_REMOVED lines=22> */
.L_x_1775:
[----:B------:R-:W-:Y:S05]  /*41a0*/  BSYNC B1 ;  /* 0x0000000000017941 */ /* 0x000fea0003800000 */
.L_x_1774:
        /* <DEDUP_REMOVED lines=22> */
.L_x_1777:
[----:B------:R-:W-:Y:S05]  /*4310*/  BSYNC B1 ;  /* 0x0000000000017941 */ /* 0x000fea0003800000 */
.L_x_1776:
        /* <DEDUP_REMOVED lines=22> */
.L_x_1779:
[----:B------:R-:W-:Y:S05]  /*4480*/  BSYNC B1 ;  /* 0x0000000000017941 */ /* 0x000fea0003800000 */
.L_x_1778:
        /* <DEDUP_REMOVED lines=22> */
.L_x_1781:
[----:B------:R-:W-:Y:S05]  /*45f0*/  BSYNC B1 ;  /* 0x0000000000017941 */ /* 0x000fea0003800000 */
.L_x_1780:
        /* <DEDUP_REMOVED lines=22> */
.L_x_1783:
[----:B------:R-:W-:Y:S05]  /*4760*/  BSYNC B1 ;  /* 0x0000000000017941 */ /* 0x000fea0003800000 */
.L_x_1782:
        /* <DEDUP_REMOVED lines=22> */
.L_x_1785:
[----:B------:R-:W-:Y:S05]  /*48d0*/  BSYNC B1 ;  /* 0x0000000000017941 */ /* 0x000fea0003800000 */
.L_x_1784:
        /* <DEDUP_REMOVED lines=22> */
.L_x_1787:
[----:B------:R-:W-:Y:S05]  /*4a40*/  BSYNC B1 ;  /* 0x0000000000017941 */ /* 0x000fea0003800000 */
.L_x_1786:
        /* <DEDUP_REMOVED lines=22> */
.L_x_1789:
[----:B------:R-:W-:Y:S05]  /*4bb0*/  BSYNC B1 ;  /* 0x0000000000017941 */ /* 0x000fea0003800000 */
.L_x_1788:
        /* <DEDUP_REMOVED lines=22> */
.L_x_1791:
[----:B------:R-:W-:Y:S05]  /*4d20*/  BSYNC B1 ;  /* 0x0000000000017941 */ /* 0x000fea0003800000 */
.L_x_1790:
        /* <DEDUP_REMOVED lines=22> */
.L_x_1793:
[----:B------:R-:W-:Y:S05]  /*4e90*/  BSYNC B1 ;  /* 0x0000000000017941 */ /* 0x000fea0003800000 */
.L_x_1792:
        /* <DEDUP_REMOVED lines=22> */
.L_x_1795:
[----:B------:R-:W-:Y:S05]  /*5000*/  BSYNC B1 ;  /* 0x0000000000017941 */ /* 0x000fea0003800000 */
.L_x_1794:
        /* <DEDUP_REMOVED lines=22> */
.L_x_1797:
[----:B------:R-:W-:Y:S05]  /*5170*/  BSYNC B1 ;  /* 0x0000000000017941 */ /* 0x000fea0003800000 */
.L_x_1796:
        /* <DEDUP_REMOVED lines=22> */
.L_x_1799:
[----:B------:R-:W-:Y:S05]  /*52e0*/  BSYNC B1 ;  /* 0x0000000000017941 */ /* 0x000fea0003800000 */
.L_x_1798:
        /* <DEDUP_REMOVED lines=22> */
.L_x_1801:
[----:B------:R-:W-:Y:S05]  /*5450*/  BSYNC B1 ;  /* 0x0000000000017941 */ /* 0x000fea0003800000 */
.L_x_1800:
        /* <DEDUP_REMOVED lines=22> */
.L_x_1803:
[----:B------:R-:W-:Y:S05]  /*55c0*/  BSYNC B1 ;  /* 0x0000000000017941 */ /* 0x000fea0003800000 */
.L_x_1802:
        /* <DEDUP_REMOVED lines=22> */
.L_x_1805:
[----:B------:R-:W-:Y:S05]  /*5730*/  BSYNC B1 ;  /* 0x0000000000017941 */ /* 0x000fea0003800000 */
.L_x_1804:
[----:B-----5:R-:W-:Y:S01]  /*5740*/  FMUL.FTZ R11, R8, R98 ;  /* 0x00000062080b7220 */ /* 0x020fe20000410000 */
[----:B------:R-:W-:Y:S01]  /*5750*/  UMOV UR4, 0xffffffff ;  /* 0xffffffff00047882 */ /* 0x000fe20000000000 */
[----:B------:R-:W-:Y:S02]  /*5760*/  LOP3.LUT P2, RZ, R22, 0x3, RZ, 0xc0, !PT ;  /* 0x0000000316ff7812 */ /* 0x000fe4000784c0ff */
[----:B01234-:R-:W-:Y:S01]  /*5770*/  FFMA.FTZ R12, R6, R101, R11 ;  /* 0x00000065060c7223 */ /* 0x01ffe2000001000b */
        /* <DEDUP_REMOVED lines=32> */
[----:B------:R-:W0:Y:S02]  /*5980*/  SHFL.BFLY PT, R14, R13, 0x2, 0x1f ;  /* 0x0c401f000d0e7f89 */ /* 0x000e2400000e0000 */
[----:B0-----:R-:W-:-:S05]  /*5990*/  FADD.FTZ R13, R13, R14 ;  /* 0x0000000e0d0d7221 */ /* 0x001fca0000010000 */
[----:B------:R0:W1:Y:S02]  /*59a0*/  SHFL.BFLY PT, R14, R13, 0x1, 0x1f ;  /* 0x0c201f000d0e7f89 */ /* 0x00006400000e0000 */
.L_x_1877:
        /* <DEDUP_REMOVED lines=13> */
[----:B-1----:R-:W-:-:S04]  /*5a80*/  @P3 IMAD R116, R23, R118, R25 ;  /* 0x0000007617743224 */ /* 0x002fc800078e0219 */
[----:B------:R-:W-:-:S04]  /*5a90*/  @P3 VIADD R145, R116, 0xffffffff ;  /* 0xffffffff74913836 */ /* 0x000fc80000000000 */
        /* <DEDUP_REMOVED lines=12> */
[----:B---3--:R-:W-:-:S04]  /*5b60*/  @P3 FADD.FTZ R11, R11, R12 ;  /* 0x0000000c0b0b3221 */ /* 0x008fc80000010000 */
[----:B--2---:R-:W-:-:S05]  /*5b70*/  @P2 FFMA.FTZ R11, R116, R14, R11 ;  /* 0x0000000e740b2223 */ /* 0x004fca000001000b */
[----:B------:R1:W-:Y:S01]  /*5b80*/  STS [R118], R11 ;  /* 0x0000000b76007388 */ /* 0x0003e20000000800 */
[----:B------:R-:W-:-:S07]  /*5b90*/  @!P0 FMNMX.FTZ R0, R0, R11, !PT ;  /* 0x0000000b00008209 */ /* 0x000fce0007810000 */
.L_x_1808:
[----:B------:R-:W-:Y:S05]  /*5ba0*/  BSYNC B1 ;  /* 0x0000000000017941 */ /* 0x000fea0003800000 */
.L_x_1807:
[----:B------:R-:W-:-:S05]  /*5bb0*/  VIADD R96, R96, 0x10 ;  /* 0x0000001060607836 */ /* 0x000fca0000000000 */
[----:B------:R-:W-:-:S13]  /*5bc0*/  ISETP.GE.AND P0, PT, R96, R53, PT ;  /* 0x000000356000720c */ /* 0x000fda0003f06270 */
[----:B------:R-:W-:Y:S05]  /*5bd0*/  @!P0 BRA `(.L_x_1809) ;  /* 0xffffffcc00008947 */ /* 0x000fea000383ffff */
.L_x_1741:
[----:B------:R-:W-:Y:S05]  /*5be0*/  BSYNC B0 ;  /* 0x0000000000007941 */ /* 0x000fea0003800000 */
.L_x_1740:
[----:B------:R-:W-:Y:S01]  /*5bf0*/  UMOV UR4, 0xffffffff ;  /* 0xffffffff00047882 */ /* 0x000fe20000000000 */
[----:B0-----:R-:W-:Y:S02]  /*5c00*/  SHF.R.S32.HI R9, RZ, 0x1f, R22 ;  /* 0x0000001fff097819 */ /* 0x001fe40000011416 */
[----:B------:R-:W-:Y:S05]  /*5c10*/  BRA.DIV UR4, `(.L_x_1810) ;  /* 0x0000003204107947 */ /* 0x000fea000b800000 */
[----:B------:R-:W0:Y:S02]  /*5c20*/  SHFL.BFLY PT, R14, R0, 0x10, 0x1f ;  /* 0x0e001f00000e7f89 */ /* 0x000e2400000e0000 */
[----:B0-----:R-:W-:-:S05]  /*5c30*/  FMNMX.FTZ R13, R14, R0, !PT ;  /* 0x000000000e0d7209 */ /* 0x001fca0007810000 */
[----:B------:R-:W0:Y:S02]  /*5c40*/  SHFL.BFLY PT, R14, R13, 0x8, 0x1f ;  /* 0x0d001f000d0e7f89 */ /* 0x000e2400000e0000 */
[----:B0-----:R-:W-:-:S05]  /*5c50*/  FMNMX.FTZ R3, R13, R14, !PT ;  /* 0x0000000e0d037209 */ /* 0x001fca0007810000 */
[----:B------:R0:W2:Y:S02]  /*5c60*/  SHFL.BFLY PT, R14, R3, 0x4, 0x1f ;  /* 0x0c801f00030e7f89 */ /* 0x0000a400000e0000 */
.L_x_1882:
[----:B------:R-:W-:Y:S01]  /*5c70*/  LEA.HI R6, R9, R22, RZ, 0x5 ;  /* 0x0000001609067211 */ /* 0x000fe200078f28ff */
[----:B------:R-:W-:Y:S05]  /*5c80*/  WARPSYNC.ALL ;  /* 0x0000000000007948 */ /* 0x000fea0003800000 */
[----:B------:R-:W-:Y:S02]  /*5c90*/  LOP3.LUT R9, R6, 0xffffffe0, RZ, 0xc0, !PT ;  /* 0xffffffe006097812 */ /* 0x000fe400078ec0ff */
[----:B0-2---:R-:W-:-:S03]  /*5ca0*/  FMNMX.FTZ R3, R3, R14, !PT ;  /* 0x0000000e03037209 */ /* 0x005fc60007810000 */
[----:B------:R-:W-:-:S05]  /*5cb0*/  IMAD.IADD R0, R22, 0x1, -R9 ;  /* 0x0000000116007824 */ /* 0x000fca00078e0a09 */
        /* <DEDUP_REMOVED lines=10> */
[----:B-1--4-:R-:W-:Y:S02]  /*5d60*/  IMAD.MOV.U32 R11, RZ, RZ, RZ ;  /* 0x000000ffff0b7224 */ /* 0x012fe400078e00ff */
        /* <DEDUP_REMOVED lines=15> */
[----:B0-----:R-:W-:Y:S02]  /*5e60*/  MOV R10, R13 ;  /* 0x0000000d000a7202 */ /* 0x001fe40000000f00 */
[----:B------:R-:W-:-:S04]  /*5e70*/  IADD3 R3, -R22, R25, R3 ;  /* 0x0000001916037210 */ /* 0x000fc80007ffe103 */
[----:B------:R-:W-:-:S04]  /*5e80*/  LEA.HI R8, R3, 0x1, RZ, 0x1a ;  /* 0x0000000103087811 */ /* 0x000fc800078fd0ff */
[----:B------:R-:W-:-:S13]  /*5e90*/  LOP3.LUT P0, R8, R8, 0x3, RZ, 0xc0, !PT ;  /* 0x0000000308087812 */ /* 0x000fda000780c0ff */
[----:B------:R-:W-:Y:S05]  /*5ea0*/  @!P0 BRA `(.L_x_1814) ;  /* 0x0000000000848947 */ /* 0x000fea0003800000 */
[----:B------:R-:W-:Y:S01]  /*5eb0*/  IMAD R4, R26, R4, RZ ;  /* 0x000000041a047224 */ /* 0x000fe200078e02ff */
[----:B------:R-:W-:Y:S01]  /*5ec0*/  ULDC.64 UR4, c[0x0][0x2b0] ;  /* 0x0000ac0000047ab9 */ /* 0x000fe20000000a00 */
[----:B------:R-:W-:Y:S01]  /*5ed0*/  SHF.R.S32.HI R9, RZ, 0x1f, R13 ;  /* 0x0000001fff097819 */ /* 0x000fe2000001140d */
[----:B------:R-:W-:Y:S01]  /*5ee0*/  IMAD R12, R22, 0x4, R7 ;  /* 0x00000004160c7824 */ /* 0x000fe200078e0207 */
[----:B------:R-:W-:Y:S01]  /*5ef0*/  ISETP.NE.U32.AND P0, PT, RZ, UR4, PT ;  /* 0x00000004ff007c0c */ /* 0x000fe2000bf05070 */
[----:B------:R-:W-:Y:S01]  /*5f00*/  IMAD.MOV.U32 R11, RZ, RZ, RZ ;  /* 0x000000ffff0b7224 */ /* 0x000fe200078e00ff */
[----:B------:R-:W-:Y:S02]  /*5f10*/  SHF.R.S32.HI R10, RZ, 0x1f, R4 ;  /* 0x0000001fff0a7819 */ /* 0x000fe40000011404 */
[----:B------:R-:W-:Y:S01]  /*5f20*/  IADD3 R15, P3, P4, R4, UR4, R13 ;  /* 0x00000004040f7c10 */ /* 0x000fe2000fc7e00d */
[----:B------:R-:W-:Y:S01]  /*5f30*/  IMAD.MOV.U32 R4, RZ, RZ, R8 ;  /* 0x000000ffff047224 */ /* 0x000fe200078e0008 */
[----:B------:R-:W-:-:S02]  /*5f40*/  ISETP.NE.AND.EX P0, PT, RZ, UR5, PT, P0 ;  /* 0x00000005ff007c0c */ /* 0x000fc4000bf05300 */
[----:B------:R-:W-:Y:S01]  /*5f50*/  IADD3.X R9, R10, UR5, R9, P3, P4 ;  /* 0x000000050a097c10 */ /* 0x000fe20009fe8409 */
[----:B------:R-:W-:-:S10]  /*5f60*/  IMAD.MOV.U32 R10, RZ, RZ, R13 ;  /* 0x000000ffff0a7224 */ /* 0x000fd400078e000d */
.L_x_1818:
[----:B------:R-:W-:Y:S04]  /*5f70*/  BSSY B2, `(.L_x_1815) ;  /* 0x000000b000027945 */ /* 0x000fe80003800000 */
[----:B0-----:R-:W-:Y:S05]  /*5f80*/  @!P0 BRA `(.L_x_1816) ;  /* 0x0000000000148947 */ /* 0x001fea0003800000 */
[----:B------:R-:W-:-:S06]  /*5f90*/  MOV R8, R15 ;  /* 0x0000000f00087202 */ /* 0x000fcc0000000f00 */
[----:B------:R-:W2:Y:S01]  /*5fa0*/  LDG.E.U8 R8, desc[UR36][R8.64] ;  /* 0x0000002408087981 */ /* 0x000ea2000c1e1100 */
[----:B------:R-:W-:Y:S01]  /*5fb0*/  IMAD.MOV.U32 R14, RZ, RZ, RZ ;  /* 0x000000ffff0e7224 */ /* 0x000fe200078e00ff */
[----:B--2---:R-:W-:-:S13]  /*5fc0*/  ISETP.NE.AND P3, PT, R8, RZ, PT ;  /* 0x000000ff0800720c */ /* 0x004fda0003f65270 */
[----:B------:R-:W-:Y:S05]  /*5fd0*/  @P3 BRA `(.L_x_1817) ;  /* 0x0000000000103947 */ /* 0x000fea0003800000 */
.L_x_1816:
[----:B------:R-:W1:Y:S02]  /*5fe0*/  LDS R8, [R12] ;  /* 0x000000000c087984 */ /* 0x000e640000000800 */
[----:B-1----:R-:W-:-:S04]  /*5ff0*/  FADD.FTZ R8, -R20, R8 ;  /* 0x0000000814087221 */ /* 0x002fc80000010100 */
[----:B------:R-:W-:-:S04]  /*6000*/  FMUL.FTZ R8, R8, 1.4426950216293334961 ;  /* 0x3fb8aa3b08087820 */ /* 0x000fc80000410000 */
[----:B------:R0:W2:Y:S03]  /*6010*/  MUFU.EX2 R14, R8 ;  /* 0x00000008000e7308 */ /* 0x0000a60000000800 */
.L_x_1817:
[----:B------:R-:W-:Y:S05]  /*6020*/  BSYNC B2 ;  /* 0x0000000000027941 */ /* 0x000fea0003800000 */
.L_x_1815:
[----:B------:R-:W-:Y:S01]  /*6030*/  VIADD R4, R4, 0xffffffff ;  /* 0xffffffff04047836 */ /* 0x000fe20000000000 */
[----:B------:R-:W-:Y:S01]  /*6040*/  IADD3 R15, P4, R15, 0x40, RZ ;  /* 0x000000400f0f7810 */ /* 0x000fe20007f9e0ff */
[----:B--2---:R2:W-:Y:S01]  /*6050*/  STS [R12], R14 ;  /* 0x0000000e0c007388 */ /* 0x0045e20000000800 */
[----:B------:R-:W-:Y:S01]  /*6060*/  FADD.FTZ R11, R14, R11 ;  /* 0x0000000b0e0b7221 */ /* 0x000fe20000010000 */
[----:B------:R-:W-:Y:S01]  /*6070*/  VIADD R10, R10, 0x40 ;  /* 0x000000400a0a7836 */ /* 0x000fe20000000000 */
[----:B------:R-:W-:Y:S02]  /*6080*/  ISETP.NE.AND P3, PT, R4, RZ, PT ;  /* 0x000000ff0400720c */ /* 0x000fe40003f65270 */
[----:B------:R-:W-:Y:S01]  /*6090*/  IADD3.X R9, RZ, R9, RZ, P4, !PT ;  /* 0x00000009ff097210 */ /* 0x000fe200027fe4ff */
[----:B--2---:R-:W-:-:S10]  /*60a0*/  VIADD R12, R12, 0x100 ;  /* 0x000001000c0c7836 */ /* 0x004fd40000000000 */
[----:B------:R-:W-:Y:S05]  /*60b0*/  @P3 BRA `(.L_x_1818) ;  /* 0xfffffffc00ac3947 */ /* 0x000fea000383ffff */
.L_x_1814:
[----:B------:R-:W-:Y:S05]  /*60c0*/  BSYNC B1 ;  /* 0x0000000000017941 */ /* 0x000fea0003800000 */
.L_x_1813:
        /* <DEDUP_REMOVED lines=14> */
.L_x_1831:
[----:B------:R-:W-:Y:S04]  /*61b0*/  BSSY B1, `(.L_x_1819) ;  /* 0x000000a000017945 */ /* 0x000fe80003800000 */
[----:B------:R-:W-:Y:S05]  /*61c0*/  @!P0 BRA `(.L_x_1820) ;  /* 0x0000000000108947 */ /* 0x000fea0003800000 */
[----:B------:R-:W2:Y:S02]  /*61d0*/  LDG.E.U8 R3, desc[UR36][R8.64] ;  /* 0x0000002408037981 */ /* 0x000ea4000c1e1100 */
[----:B--2---:R-:W-:-:S13]  /*61e0*/  ISETP.NE.AND P3, PT, R3, RZ, PT ;  /* 0x000000ff0300720c */ /* 0x004fda0003f65270 */
[----:B------:R-:W-:Y:S01]  /*61f0*/  @P3 IMAD.MOV.U32 R3, RZ, RZ, RZ ;  /* 0x000000ffff033224 */ /* 0x000fe200078e00ff */
[----:B------:R-:W-:Y:S06]  /*6200*/  @P3 BRA `(.L_x_1821) ;  /* 0x0000000000103947 */ /* 0x000fec0003800000 */
.L_x_1820:
[----:B------:R-:W1:Y:S02]  /*6210*/  LDS R3, [R4+-0x200] ;  /* 0xfffe000004037984 */ /* 0x000e640000000800 */
[----:B-1----:R-:W-:-:S04]  /*6220*/  FADD.FTZ R3, -R20, R3 ;  /* 0x0000000314037221 */ /* 0x002fc80000010100 */
[----:B------:R-:W-:-:S06]  /*6230*/  FMUL.FTZ R3, R3, 1.4426950216293334961 ;  /* 0x3fb8aa3b03037820 */ /* 0x000fcc0000410000 */
[----:B------:R-:W0:Y:S02]  /*6240*/  MUFU.EX2 R3, R3 ;  /* 0x0000000300037308 */ /* 0x000e240000000800 */
.L_x_1821:
[----:B------:R-:W-:Y:S05]  /*6250*/  BSYNC B1 ;  /* 0x0000000000017941 */ /* 0x000fea0003800000 */
.L_x_1819:
        /* <DEDUP_REMOVED lines=8> */
.L_x_1823:
[----:B0-----:R-:W1:Y:S02]  /*62e0*/  LDS R3, [R4+-0x100] ;  /* 0xffff000004037984 */ /* 0x001e640000000800 */
[----:B-1----:R-:W-:-:S04]  /*62f0*/  FADD.FTZ R3, -R20, R3 ;  /* 0x0000000314037221 */ /* 0x002fc80000010100 */
[----:B------:R-:W-:-:S06]  /*6300*/  FMUL.FTZ R3, R3, 1.4426950216293334961 ;  /* 0x3fb8aa3b03037820 */ /* 0x000fcc0000410000 */
[----:B------:R-:W0:Y:S02]  /*6310*/  MUFU.EX2 R3, R3 ;  /* 0x0000000300037308 */ /* 0x000e240000000800 */
.L_x_1824:
[----:B------:R-:W-:Y:S05]  /*6320*/  BSYNC B1 ;  /* 0x0000000000017941 */ /* 0x000fea0003800000 */
.L_x_1822:
        /* <DEDUP_REMOVED lines=8> */
.L_x_1826:
[----:B0-----:R-:W1:Y:S02]  /*63b0*/  LDS R3, [R4] ;  /* 0x0000000004037984 */ /* 0x001e640000000800 */
[----:B-1----:R-:W-:-:S04]  /*63c0*/  FADD.FTZ R3, -R20, R3 ;  /* 0x0000000314037221 */ /* 0x002fc80000010100 */
[----:B------:R-:W-:-:S06]  /*63d0*/  FMUL.FTZ R3, R3, 1.4426950216293334961 ;  /* 0x3fb8aa3b03037820 */ /* 0x000fcc0000410000 */
[----:B------:R-:W0:Y:S02]  /*63e0*/  MUFU.EX2 R3, R3 ;  /* 0x0000000300037308 */ /* 0x000e240000000800 */
.L_x_1827:
[----:B------:R-:W-:Y:S05]  /*63f0*/  BSYNC B1 ;  /* 0x0000000000017941 */ /* 0x000fea0003800000 */
.L_x_1825:
        /* <DEDUP_REMOVED lines=8> */
.L_x_1829:
[----:B0-----:R-:W1:Y:S02]  /*6480*/  LDS R3, [R4+0x100] ;  /* 0x0001000004037984 */ /* 0x001e640000000800 */
[----:B-1----:R-:W-:-:S04]  /*6490*/  FADD.FTZ R3, -R20, R3 ;  /* 0x0000000314037221 */ /* 0x002fc80000010100 */
[----:B------:R-:W-:-:S06]  /*64a0*/  FMUL.FTZ R3, R3, 1.4426950216293334961 ;  /* 0x3fb8aa3b03037820 */ /* 0x000fcc0000410000 */
[----:B------:R-:W0:Y:S02]  /*64b0*/  MUFU.EX2 R3, R3 ;  /* 0x0000000300037308 */ /* 0x000e240000000800 */
.L_x_1830:
[----:B------:R-:W-:Y:S05]  /*64c0*/  BSYNC B1 ;  /* 0x0000000000017941 */ /* 0x000fea0003800000 */
.L_x_1828:
[----:B------:R-:W-:Y:S01]  /*64d0*/  VIADD R10, R10, 0x100 ;  /* 0x000001000a0a7836 */ /* 0x000fe20000000000 */
[----:B------:R-:W-:Y:S01]  /*64e0*/  IADD3 R8, P4, R8, 0x100, RZ ;  /* 0x0000010008087810 */ /* 0x000fe20007f9e0ff */
[----:B0-----:R0:W-:Y:S01]  /*64f0*/  STS [R4+0x100], R3 ;  /* 0x0001000304007388 */ /* 0x0011e20000000800 */
[----:B------:R-:W-:Y:S02]  /*6500*/  FADD.FTZ R11, R12, R3 ;  /* 0x000000030c0b7221 */ /* 0x000fe40000010000 */
[----:B------:R-:W-:Y:S01]  /*6510*/  ISETP.GE.AND P3, PT, R10, R25, PT ;  /* 0x000000190a00720c */ /* 0x000fe20003f66270 */
[----:B------:R-:W-:Y:S02]  /*6520*/  IMAD.X R9, RZ, RZ, R9, P4 ;  /* 0x000000ffff097224 */ /* 0x000fe400020e0609 */
[----:B0-----:R-:W-:-:S10]  /*6530*/  VIADD R4, R4, 0x400 ;  /* 0x0000040004047836 */ /* 0x001fd40000000000 */
[----:B------:R-:W-:Y:S05]  /*6540*/  @!P3 BRA `(.L_x_1831) ;  /* 0xfffffffc0018b947 */ /* 0x000fea000383ffff */
.L_x_1812:
[----:B------:R-:W-:Y:S05]  /*6550*/  BSYNC B0 ;  /* 0x0000000000007941 */ /* 0x000fea0003800000 */
.L_x_1811:
[----:B------:R-:W2:Y:S01]  /*6560*/  SHFL.BFLY PT, R4, R11, 0x10, 0x1f ;  /* 0x0e001f000b047f89 */ /* 0x000ea200000e0000 */
[----:B------:R-:W-:Y:S01]  /*6570*/  LOP3.LUT P0, R12, R22, 0x1f, RZ, 0xc0, !PT ;  /* 0x0000001f160c7812 */ /* 0x000fe2000780c0ff */
[----:B------:R-:W-:-:S03]  /*6580*/  ULDC.U8 UR4, c[0x0][0x31c] ;  /* 0x0000c70000047ab9 */ /* 0x000fc60000000000 */
[----:B------:R-:W-:-:S09]  /*6590*/  ISETP.GT.U32.AND P3, PT, R12, 0x1, PT ;  /* 0x000000010c00780c */ /* 0x000fd20003f64070 */
[----:B------:R-:W3:Y:S04]  /*65a0*/  @!P0 S2R R14, SR_CgaCtaId ;  /* 0x00000000000e8919 */ /* 0x000ee80000008800 */
        /* <DEDUP_REMOVED lines=9> */
[----:B---3--:R-:W-:Y:S02]  /*6640*/  @!P0 LEA R3, R14, R11, 0x18 ;  /* 0x0000000b0e038211 */ /* 0x008fe400078ec0ff */
[----:B------:R-:W-:Y:S02]  /*6650*/  @!P3 MOV R11, 0x400 ;  /* 0x00000400000bb802 */ /* 0x000fe40000000f00 */
[----:B------:R-:W0:Y:S01]  /*6660*/  SHFL.BFLY PT, R9, R8, 0x2, 0x1f ;  /* 0x0c401f0008097f89 */ /* 0x000e2200000e0000 */
[----:B------:R-:W-:Y:S01]  /*6670*/  @!P0 IMAD.IADD R3, R3, 0x1, R4 ;  /* 0x0000000103038824 */ /* 0x000fe200078e0204 */
[----:B-1----:R-:W-:-:S04]  /*6680*/  @!P3 LEA R11, R20, R11, 0x18 ;  /* 0x0000000b140bb211 */ /* 0x002fc800078ec0ff */
        /* <DEDUP_REMOVED lines=19> */
[----:B------:R-:W3:Y:S01]  /*67c0*/  LDC R8, c[0x0][0x284] ;  /* 0x0000a100ff087b82 */ /* 0x000ee20000000800 */
[----:B--2---:R-:W-:-:S04]  /*67d0*/  IMAD R3, R26, R3, R4 ;  /* 0x000000031a037224 */ /* 0x004fc800078e0204 */
[----:B---3--:R-:W-:-:S05]  /*67e0*/  IMAD R8, R3, R8, RZ ;  /* 0x0000000803087224 */ /* 0x008fca00078e02ff */
[----:B------:R-:W-:-:S07]  /*67f0*/  SHF.R.S32.HI R9, RZ, 0x1f, R8 ;  /* 0x0000001fff097819 */ /* 0x000fce0000011408 */
.L_x_1832:
        /* <DEDUP_REMOVED lines=16> */
.L_x_1837:
[----:B--2---:R-:W1:Y:S01]  /*6900*/  LDS R10, [R4] ;  /* 0x00000000040a7984 */ /* 0x004e620000000800 */
[----:B0-----:R-:W-:Y:S01]  /*6910*/  @P0 IMAD.MOV.U32 R11, RZ, RZ, R15 ;  /* 0x000000ffff0b0224 */ /* 0x001fe200078e000f */
[----:B------:R-:W-:Y:S01]  /*6920*/  IADD3 R3, R3, -0x1, RZ ;  /* 0xffffffff03037810 */ /* 0x000fe20007ffe0ff */
[----:B------:R-:W-:-:S03]  /*6930*/  VIADD R13, R13, 0x40 ;  /* 0x000000400d0d7836 */ /* 0x000fc60000000000 */
[----:B------:R-:W-:Y:S01]  /*6940*/  ISETP.NE.AND P4, PT, R3, RZ, PT ;  /* 0x000000ff0300720c */ /* 0x000fe20003f85270 */
[----:B-1----:R-:W-:Y:S01]  /*6950*/  FMUL.FTZ R21, R10, R17 ;  /* 0x000000110a157220 */ /* 0x002fe20000410000 */
[----:B------:R-:W-:Y:S01]  /*6960*/  @P0 IMAD.MOV.U32 R10, RZ, RZ, R12 ;  /* 0x000000ffff0a0224 */ /* 0x000fe200078e000c */
[----:B------:R-:W-:-:S03]  /*6970*/  IADD3 R12, P3, R12, 0x100, RZ ;  /* 0x000001000c0c7810 */ /* 0x000fc60007f7e0ff */
[----:B------:R0:W-:Y:S02]  /*6980*/  STS [R4], R21 ;  /* 0x0000001504007388 */ /* 0x0001e40000000800 */
[----:B------:R-:W-:Y:S02]  /*6990*/  IMAD.X R15, RZ, RZ, R15, P3 ;  /* 0x000000ffff0f7224 */ /* 0x000fe400018e060f */
[----:B------:R2:W-:Y:S01]  /*69a0*/  @P0 STG.E desc[UR36][R10.64], R21 ;  /* 0x000000150a000986 */ /* 0x0005e2000c101924 */
[----:B0-----:R-:W-:Y:S02]  /*69b0*/  VIADD R4, R4, 0x100 ;  /* 0x0000010004047836 */ /* 0x001fe40000000000 */
[----:B------:R-:W-:Y:S05]  /*69c0*/  @P4 BRA `(.L_x_1837) ;  /* 0xfffffffc00cc4947 */ /* 0x000fea000383ffff */
.L_x_1836:
[----:B------:R-:W-:Y:S05]  /*69d0*/  BSYNC B1 ;  /* 0x0000000000017941 */ /* 0x000fea0003800000 */
.L_x_1835:
[----:B------:R-:W-:Y:S05]  /*69e0*/  @!P2 BRA `(.L_x_1834) ;  /* 0x000000000088a947 */ /* 0x000fea0003800000 */
[----:B------:R-:W-:Y:S01]  /*69f0*/  IMAD.SHL.U32 R4, R5, 0x4, RZ ;  /* 0x0000000405047824 */ /* 0x000fe200078e00ff */
[C---:B------:R-:W-:Y:S01]  /*6a00*/  IADD3 R15, P0, R13.reuse, R8, RZ ;  /* 0x000000080d0f7210 */ /* 0x040fe20007f1e0ff */
[----:B------:R-:W-:Y:S01]  /*6a10*/  ULDC.64 UR6, c[0x0][0x310] ;  /* 0x0000c40000067ab9 */ /* 0x000fe20000000a00 */
[----:B------:R-:W-:Y:S02]  /*6a20*/  ISETP.NE.AND P3, PT, RZ, UR4, PT ;  /* 0x00000004ff007c0c */ /* 0x000fe4000bf65270 */
[----:B------:R-:W-:Y:S02]  /*6a30*/  LEA R4, R13, -R4, 0x2 ;  /* 0x800000040d047211 */ /* 0x000fe400078e10ff */
[----:B------:R-:W-:Y:S02]  /*6a40*/  LEA R12, P2, R15, UR6, 0x2 ;  /* 0x000000060f0c7c11 */ /* 0x000fe4000f8410ff */
[----:B------:R-:W-:Y:S01]  /*6a50*/  LEA.HI.X.SX32 R8, R13, R9, 0x1, P0 ;  /* 0x000000090d087211 */ /* 0x000fe200000f0eff */
[----:B------:R-:W-:-:S03]  /*6a60*/  IMAD.IADD R4, R7, 0x1, R4 ;  /* 0x0000000107047824 */ /* 0x000fc600078e0204 */
[----:B------:R-:W-:-:S07]  /*6a70*/  LEA.HI.X R15, R15, UR7, R8, 0x2, P2 ;  /* 0x000000070f0f7c11 */ /* 0x000fce00090f1408 */
.L_x_1838:
[----:B------:R-:W1:Y:S01]  /*6a80*/  LDS R8, [R4+0x300] ;  /* 0x0003000004087984 */ /* 0x000e620000000800 */
[----:B------:R-:W-:Y:S02]  /*6a90*/  IMAD.MOV.U32 R9, RZ, RZ, R15 ;  /* 0x000000ffff097224 */ /* 0x000fe400078e000f */
[----:B------:R-:W-:Y:S01]  /*6aa0*/  VIADD R13, R13, 0x100 ;  /* 0x000001000d0d7836 */ /* 0x000fe20000000000 */
[----:B------:R-:W3:Y:S04]  /*6ab0*/  LDS R3, [R4] ;  /* 0x0000000004037984 */ /* 0x000ee80000000800 */
[----:B--2---:R-:W2:Y:S01]  /*6ac0*/  LDS R10, [R4+0x100] ;  /* 0x00010000040a7984 */ /* 0x004ea20000000800 */
[----:B------:R-:W-:-:S03]  /*6ad0*/  ISETP.GE.AND P0, PT, R13, R25, PT ;  /* 0x000000190d00720c */ /* 0x000fc60003f06270 */
[----:B0-----:R-:W0:Y:S01]  /*6ae0*/  LDS R11, [R4+0x200] ;  /* 0x00020000040b7984 */ /* 0x001e220000000800 */
[-C--:B-1----:R-:W-:Y:S01]  /*6af0*/  FMUL.FTZ R29, R8, R17.reuse ;  /* 0x00000011081d7220 */ /* 0x082fe20000410000 */
[----:B------:R-:W-:Y:S02]  /*6b00*/  IMAD.MOV.U32 R8, RZ, RZ, R12 ;  /* 0x000000ffff087224 */ /* 0x000fe400078e000c */
[-C--:B---3--:R-:W-:Y:S01]  /*6b10*/  FMUL.FTZ R21, R3, R17.reuse ;  /* 0x0000001103157220 */ /* 0x088fe20000410000 */
[----:B------:R-:W-:Y:S02]  /*6b20*/  IADD3 R3, R4, 0x400, RZ ;  /* 0x0000040004037810 */ /* 0x000fe40007ffe0ff */
[----:B------:R-:W-:Y:S01]  /*6b30*/  @P3 STG.E desc[UR36][R8.64+0x300], R29 ;  /* 0x0003001d08003986 */ /* 0x000fe2000c101924 */
[----:B------:R-:W-:Y:S01]  /*6b40*/  IADD3 R12, P2, R8, 0x400, RZ ;  /* 0x00000400080c7810 */ /* 0x000fe20007f5e0ff */
[-C--:B--2---:R-:W-:Y:S02]  /*6b50*/  FMUL.FTZ R27, R10, R17.reuse ;  /* 0x000000110a1b7220 */ /* 0x084fe40000410000 */
[----:B------:R-:W-:Y:S01]  /*6b60*/  @P3 STG.E desc[UR36][R8.64], R21 ;  /* 0x0000001508003986 */ /* 0x000fe2000c101924 */
[----:B0-----:R-:W-:Y:S01]  /*6b70*/  FMUL.FTZ R11, R11, R17 ;  /* 0x000000110b0b7220 */ /* 0x001fe20000410000 */
[----:B------:R-:W-:-:S02]  /*6b80*/  IMAD.X R15, RZ, RZ, R9, P2 ;  /* 0x000000ffff0f7224 */ /* 0x000fc400010e0609 */
        /* <DEDUP_REMOVED lines=8> */
.L_x_1834:
[----:B------:R-:W-:Y:S05]  /*6c10*/  BSYNC B0 ;  /* 0x0000000000007941 */ /* 0x000fea0003800000 */
.L_x_1833:
[----:B------:R-:W3:Y:S01]  /*6c20*/  S2UR UR5, SR_CgaCtaId ;  /* 0x00000000000579c3 */ /* 0x000ee20000008800 */
[----:B------:R-:W-:Y:S01]  /*6c30*/  LEA.HI R3, R18, R18, RZ, 0x1 ;  /* 0x0000001212037211 */ /* 0x000fe200078f08ff */
[----:B------:R-:W-:Y:S01]  /*6c40*/  ULDC UR7, c[0x0][0x29c] ;  /* 0x0000a70000077ab9 */ /* 0x000fe20000000800 */
[----:B------:R-:W-:Y:S01]  /*6c50*/  SHF.R.S32.HI R6, RZ, 0x5, R6 ;  /* 0x00000005ff067819 */ /* 0x000fe20000011406 */
[----:B------:R-:W-:Y:S01]  /*6c60*/  UMOV UR4, 0x400 ;  /* 0x0000040000047882 */ /* 0x000fe20000000000 */
[----:B------:R-:W-:Y:S01]  /*6c70*/  LOP3.LUT R3, R3, 0xfffffffe, RZ, 0xc0, !PT ;  /* 0xfffffffe03037812 */ /* 0x000fe200078ec0ff */
[----:B------:R-:W-:Y:S01]  /*6c80*/  UIADD3 UR4, UR4, 0x210, URZ ;  /* 0x0000021004047890 */ /* 0x000fe2000fffe03f */
[----:B------:R-:W-:Y:S01]  /*6c90*/  IMAD.SHL.U32 R4, R0, 0x4, RZ ;  /* 0x0000000400047824 */ /* 0x000fe200078e00ff */
[----:B------:R-:W-:Y:S01]  /*6ca0*/  ULDC UR6, c[0x0][0x284] ;  /* 0x0000a10000067ab9 */ /* 0x000fe20000000800 */
[----:B------:R-:W-:Y:S01]  /*6cb0*/  BSSY B0, `(.L_x_1839) ;  /* 0x0000019000007945 */ /* 0x000fe20003800000 */
[----:B------:R-:W-:Y:S01]  /*6cc0*/  IMAD.IADD R3, R18, 0x1, -R3 ;  /* 0x0000000112037824 */ /* 0x000fe200078e0a03 */
[----:B------:R-:W-:Y:S01]  /*6cd0*/  HFMA2.MMA R15, -RZ, RZ, 0, 0 ;  /* 0x00000000ff0f7435 */ /* 0x000fe200000001ff */
[--C-:B------:R-:W-:Y:S01]  /*6ce0*/  IMAD R91, R91, UR6, R4.reuse ;  /* 0x000000065b5b7c24 */ /* 0x100fe2000f8e0204 */
[----:B0-2---:R-:W-:Y:S01]  /*6cf0*/  CS2R R10, SRZ ;  /* 0x00000000000a7805 */ /* 0x005fe2000001ff00 */
[----:B-1----:R-:W-:Y:S01]  /*6d00*/  IMAD R17, R19, UR6, R4 ;  /* 0x0000000613117c24 */ /* 0x002fe2000f8e0204 */
[----:B------:R-:W-:-:S02]  /*6d10*/  ISETP.NE.AND P2, PT, R6, R3, PT ;  /* 0x000000030600720c */ /* 0x000fc40003f45270 */
[----:B------:R-:W-:Y:S02]  /*6d20*/  CS2R R8, SRZ ;  /* 0x0000000000087805 */ /* 0x000fe4000001ff00 */
[----:B------:R-:W-:Y:S02]  /*6d30*/  SHF.R.S32.HI R21, RZ, 0x1f, R91 ;  /* 0x0000001fff157819 */ /* 0x000fe4000001145b */
[----:B------:R-:W-:Y:S02]  /*6d40*/  ISETP.NE.OR P0, PT, RZ, UR7, P2 ;  /* 0x00000007ff007c0c */ /* 0x000fe40009705670 */
[----:B------:R-:W-:Y:S01]  /*6d50*/  SHF.R.S32.HI R3, RZ, 0x1f, R17 ;  /* 0x0000001fff037819 */ /* 0x000fe20000011411 */
[----:B---3--:R-:W-:-:S06]  /*6d60*/  ULEA UR4, UR5, UR4, 0x18 ;  /* 0x0000000405047291 */ /* 0x008fcc000f8ec03f */
[----:B------:R-:W-:-:S04]  /*6d70*/  LEA R26, R0, UR4, 0x4 ;  /* 0x00000004001a7c11 */ /* 0x000fc8000f8e20ff */
[----:B------:R-:W-:Y:S05]  /*6d80*/  @P0 BRA `(.L_x_1840) ;  /* 0x00000000002c0947 */ /* 0x000fea0003800000 */
        /* <DEDUP_REMOVED lines=10> */
.L_x_1841:
[----:B-----5:R0:W-:Y:S02]  /*6e30*/  STS.128 [R26], R8 ;  /* 0x000000081a007388 */ /* 0x0201e40000000c00 */
.L_x_1840:
[----:B------:R-:W-:Y:S05]  /*6e40*/  BSYNC B0 ;  /* 0x0000000000007941 */ /* 0x000fea0003800000 */
.L_x_1839:
[----:B------:R-:W-:Y:S01]  /*6e50*/  IMAD.IADD R31, R6, 0x1, R5 ;  /* 0x00000001061f7824 */ /* 0x000fe200078e0205 */
[----:B------:R-:W-:Y:S01]  /*6e60*/  VIMNMX R30, R18, UR6, PT ;  /* 0x00000006121e7c48 */ /* 0x000fe2000bfe0100 */
[----:B------:R-:W-:Y:S01]  /*6e70*/  ULDC.64 UR4, c[0x0][0x250] ;  /* 0x0000940000047ab9 */ /* 0x000fe20000000a00 */
[----:B------:R-:W-:Y:S01]  /*6e80*/  ULDC.64 UR8, c[0x0][0x250] ;  /* 0x0000940000087ab9 */ /* 0x000fe20000000a00 */
[----:B------:R-:W-:Y:S01]  /*6e90*/  IMAD.SHL.U32 R0, R31, 0x80, RZ ;  /* 0x000000801f007824 */ /* 0x000fe200078e00ff */
[----:B------:R-:W-:Y:S01]  /*6ea0*/  MOV R20, UR5 ;  /* 0x0000000500147c02 */ /* 0x000fe20008000f00 */
[----:B------:R-:W-:Y:S01]  /*6eb0*/  IMAD.U32 R27, RZ, RZ, UR4 ;  /* 0x00000004ff1b7e24 */ /* 0x000fe2000f8e00ff */
[----:B------:R-:W-:Y:S01]  /*6ec0*/  BSSY B0, `(.L_x_1842) ;  /* 0x0000086000007945 */ /* 0x000fe20003800000 */
[----:B------:R-:W-:Y:S01]  /*6ed0*/  IMAD R44, R6, 0x4, R7 ;  /* 0x00000004062c7824 */ /* 0x000fe200078e0207 */
[----:B------:R-:W-:Y:S01]  /*6ee0*/  SHF.R.S32.HI R34, RZ, 0x1f, R0 ;  /* 0x0000001fff227819 */ /* 0x000fe20000011400 */
[----:B------:R-:W-:Y:S01]  /*6ef0*/  IMAD.MOV.U32 R14, RZ, RZ, RZ ;  /* 0x000000ffff0e7224 */ /* 0x000fe200078e00ff */
        /* <DEDUP_REMOVED lines=10> */
[----:B------:R-:W1:Y:S01]  /*6fa0*/  LDC.64 R40, c[0x0][0x2e8] ;  /* 0x0000ba00ff287b82 */ /* 0x000e620000000a00 */
        /* <DEDUP_REMOVED lines=34> */
.L_x_1846:
[C---:B-12--5:R-:W-:Y:S01]  /*71d0*/  FFMA.FTZ R12, R0.reuse, R12, RZ ;  /* 0x0000000c000c7223 */ /* 0x066fe200000100ff */
[C---:B------:R-:W-:Y:S01]  /*71e0*/  FFMA.FTZ R13, R0.reuse, R13, RZ ;  /* 0x0000000d000d7223 */ /* 0x040fe200000100ff */
[C---:B------:R-:W-:Y:S01]  /*71f0*/  FFMA.FTZ R14, R0.reuse, R14, RZ ;  /* 0x0000000e000e7223 */ /* 0x040fe200000100ff */
[----:B------:R-:W-:Y:S01]  /*7200*/  FFMA.FTZ R15, R0, R15, RZ ;  /* 0x0000000f000f7223 */ /* 0x000fe200000100ff */
[----:B------:R-:W-:-:S07]  /*7210*/  VIADD R45, R31, 0x2 ;  /* 0x000000021f2d7836 */ /* 0x000fce0000000000 */
.L_x_1845:
[----:B------:R-:W-:Y:S05]  /*7220*/  BSYNC B1 ;  /* 0x0000000000017941 */ /* 0x000fea0003800000 */
.L_x_1844:
[----:B------:R-:W-:-:S13]  /*7230*/  LOP3.LUT P0, RZ, R32, 0xfffffffe, RZ, 0xc0, !PT ;  /* 0xfffffffe20ff7812 */ /* 0x000fda000780c0ff */
[----:B------:R-:W-:Y:S05]  /*7240*/  @!P0 BRA `(.L_x_1843) ;  /* 0x0000000400348947 */ /* 0x000fea0003800000 */
[C---:B------:R-:W-:Y:S01]  /*7250*/  SHF.L.U32 R0, R45.reuse, 0x7, RZ ;  /* 0x000000072d007819 */ /* 0x040fe200000006ff */
[----:B------:R-:W-:Y:S01]  /*7260*/  UISETP.NE.AND UP0, UPT, UR7, URZ, UPT ;  /* 0x0000003f0700728c */ /* 0x000fe2000bf05270 */
[----:B------:R-:W-:Y:S02]  /*7270*/  LEA R32, R45, 0x8, 0x2 ;  /* 0x000000082d207811 */ /* 0x000fe400078e10ff */
[----:B------:R-:W-:Y:S01]  /*7280*/  SHF.R.S32.HI R34, RZ, 0x1f, R0 ;  /* 0x0000001fff227819 */ /* 0x000fe20000011400 */
[----:B------:R-:W-:Y:S01]  /*7290*/  VIADD R46, R0, 0x100 ;  /* 0x00000100002e7836 */ /* 0x000fe20000000000 */
[-C--:B------:R-:W-:Y:S01]  /*72a0*/  IADD3 R59, P0, R91, R0.reuse, RZ ;  /* 0x000000005b3b7210 */ /* 0x080fe20007f1e0ff */
[----:B------:R-:W-:Y:S01]  /*72b0*/  IMAD R32, R5, -0x4, R32 ;  /* 0xfffffffc05207824 */ /* 0x000fe200078e0220 */
[----:B------:R-:W-:Y:S02]  /*72c0*/  IADD3 R57, P3, R17, R0, RZ ;  /* 0x0000000011397210 */ /* 0x000fe40007f7e0ff */
[----:B------:R-:W-:Y:S01]  /*72d0*/  PLOP3.LUT P1, PT, PT, PT, UP0, 0x80, 0x0 ;  /* 0x000000000000781c */ /* 0x000fe20003f2f008 */
[--C-:B------:R-:W-:Y:S01]  /*72e0*/  IMAD.X R33, R21, 0x1, R34.reuse, P0 ;  /* 0x0000000115217824 */ /* 0x100fe200000e0622 */
[-C--:B------:R-:W-:Y:S01]  /*72f0*/  LEA R58, P0, R59, R27.reuse, 0x2 ;  /* 0x0000001b3b3a7211 */ /* 0x080fe200078010ff */
[----:B------:R-:W-:Y:S01]  /*7300*/  IMAD.X R34, R3, 0x1, R34, P3 ;  /* 0x0000000103227824 */ /* 0x000fe200018e0622 */
[----:B------:R-:W-:Y:S01]  /*7310*/  LEA R56, P3, R57, R27, 0x2 ;  /* 0x0000001b39387211 */ /* 0x000fe200078610ff */
[----:B------:R-:W-:Y:S01]  /*7320*/  IMAD.IADD R0, R7, 0x1, R32 ;  /* 0x0000000107007824 */ /* 0x000fe200078e0220 */
[----:B------:R-:W-:-:S02]  /*7330*/  LEA.HI.X R59, R59, R20, R33, 0x2, P0 ;  /* 0x000000143b3b7211 */ /* 0x000fc400000f1421 */
[----:B------:R-:W-:-:S09]  /*7340*/  LEA.HI.X R57, R57, R20, R34, 0x2, P3 ;  /* 0x0000001439397211 */ /* 0x000fd200018f1422 */
.L_x_1849:
[----:B-1----:R-:W-:Y:S01]  /*7350*/  SHF.R.S32.HI R42, RZ, 0x1f, R46 ;  /* 0x0000001fff2a7819 */ /* 0x002fe2000001142e */
[----:B------:R-:W-:Y:S01]  /*7360*/  IMAD.U32 R20, RZ, RZ, UR9 ;  /* 0x00000009ff147e24 */ /* 0x000fe2000f8e00ff */
[----:B------:R-:W-:Y:S02]  /*7370*/  IADD3 R32, P0, R91, R46, RZ ;  /* 0x0000002e5b207210 */ /* 0x000fe40007f1e0ff */
[----:B------:R-:W-:Y:S02]  /*7380*/  MOV R27, UR8 ;  /* 0x00000008001b7c02 */ /* 0x000fe40008000f00 */
[----:B------:R-:W-:Y:S01]  /*7390*/  ISETP.NE.AND P3, PT, R2, RZ, PT ;  /* 0x000000ff0200720c */ /* 0x000fe20003f65270 */
[----:B------:R-:W-:Y:S01]  /*73a0*/  IMAD.X R33, R21, 0x1, R42, P0 ;  /* 0x0000000115217824 */ /* 0x000fe200000e062a */
[----:B------:R-:W-:-:S04]  /*73b0*/  LEA R34, P0, R32, R27, 0x2 ;  /* 0x0000001b20227211 */ /* 0x000fc800078010ff */
[----:B------:R-:W-:Y:S01]  /*73c0*/  LEA.HI.X R35, R32, R20, R33, 0x2, P0 ;  /* 0x0000001420237211 */ /* 0x000fe200000f1421 */
[----:B------:R-:W-:Y:S02]  /*73d0*/  IMAD.MOV.U32 R32, RZ, RZ, R58 ;  /* 0x000000ffff207224 */ /* 0x000fe400078e003a */
[----:B------:R-:W-:-:S05]  /*73e0*/  IMAD.MOV.U32 R33, RZ, RZ, R59 ;  /* 0x000000ffff217224 */ /* 0x000fca00078e003b */
[----:B------:R1:W5:Y:S01]  /*73f0*/  LDG.E.128 R36, desc[UR36][R32.64] ;  /* 0x0000002420247981 */ /* 0x000362000c1e1d00 */
[----:B------:R-:W-:Y:S05]  /*7400*/  @P1 BRA `(.L_x_1847) ;  /* 0x0000000000341947 */ /* 0x000fea0003800000 */
[----:B------:R-:W2:Y:S01]  /*7410*/  @P3 LDG.E.128 R52, desc[UR36][R40.64] ;  /* 0x0000002428343981 */ /* 0x000ea2000c1e1d00 */
[----:B-1----:R-:W-:Y:S01]  /*7420*/  MOV R32, R56 ;  /* 0x0000003800207202 */ /* 0x002fe20000000f00 */
[----:B------:R-:W-:Y:S02]  /*7430*/  IMAD.MOV.U32 R33, RZ, RZ, R57 ;  /* 0x000000ffff217224 */ /* 0x000fe400078e0039 */
        /* <DEDUP_REMOVED lines=10> */
.L_x_1847:
[----:B-12---:R-:W5:Y:S04]  /*74e0*/  LDG.E.128 R32, desc[UR36][R34.64] ;  /* 0x0000002422207981 */ /* 0x006f68000c1e1d00 */
[----:B------:R-:W1:Y:S02]  /*74f0*/  LDS R43, [R0+-0x8] ;  /* 0xfffff800002b7984 */ /* 0x000e640000000800 */
[C---:B-1---5:R-:W-:Y:S01]  /*7500*/  FFMA.FTZ R48, R43.reuse, R36, R12 ;  /* 0x000000242b307223 */ /* 0x062fe2000001000c */
[C---:B------:R-:W-:Y:S01]  /*7510*/  FFMA.FTZ R50, R43.reuse, R37, R13 ;  /* 0x000000252b327223 */ /* 0x040fe2000001000d */
[C---:B------:R-:W-:Y:S01]  /*7520*/  FFMA.FTZ R49, R43.reuse, R38, R14 ;  /* 0x000000262b317223 */ /* 0x040fe2000001000e */
[----:B------:R-:W-:Y:S01]  /*7530*/  FFMA.FTZ R52, R43, R39, R15 ;  /* 0x000000272b347223 */ /* 0x000fe2000001000f */
[----:B------:R-:W-:Y:S06]  /*7540*/  @P1 BRA `(.L_x_1848) ;  /* 0x00000000003c1947 */ /* 0x000fec0003800000 */
        /* <DEDUP_REMOVED lines=15> */
.L_x_1848:
[----:B------:R2:W3:Y:S01]  /*7640*/  LDS R15, [R0] ;  /* 0x00000000000f7984 */ /* 0x0004e20000000800 */
[----:B------:R-:W-:Y:S01]  /*7650*/  VIADD R45, R45, 0x4 ;  /* 0x000000042d2d7836 */ /* 0x000fe20000000000 */
[----:B------:R-:W-:Y:S01]  /*7660*/  IADD3 R56, P4, R56, 0x800, RZ ;  /* 0x0000080038387810 */ /* 0x000fe20007f9e0ff */
[----:B------:R-:W-:Y:S01]  /*7670*/  VIADD R46, R46, 0x200 ;  /* 0x000002002e2e7836 */ /* 0x000fe20000000000 */
[----:B------:R-:W-:Y:S02]  /*7680*/  IADD3 R58, P3, R58, 0x800, RZ ;  /* 0x000008003a3a7810 */ /* 0x000fe40007f7e0ff */
[----:B------:R-:W-:Y:S01]  /*7690*/  ISETP.GE.AND P0, PT, R45, R30, PT ;  /* 0x0000001e2d00720c */ /* 0x000fe20003f06270 */
[----:B------:R-:W-:Y:S01]  /*76a0*/  IMAD.X R57, RZ, RZ, R57, P4 ;  /* 0x000000ffff397224 */ /* 0x000fe200020e0639 */
[----:B------:R-:W-:Y:S01]  /*76b0*/  IADD3.X R59, RZ, R59, RZ, P3, !PT ;  /* 0x0000003bff3b7210 */ /* 0x000fe20001ffe4ff */
[----:B--2---:R-:W-:Y:S02]  /*76c0*/  VIADD R0, R0, 0x10 ;  /* 0x0000001000007836 */ /* 0x004fe40000000000 */
[C---:B---3--:R-:W-:Y:S01]  /*76d0*/  FFMA.FTZ R12, R15.reuse, R32, R48 ;  /* 0x000000200f0c7223 */ /* 0x048fe20000010030 */
[C---:B------:R-:W-:Y:S01]  /*76e0*/  FFMA.FTZ R13, R15.reuse, R33, R50 ;  /* 0x000000210f0d7223 */ /* 0x040fe20000010032 */
[C---:B------:R-:W-:Y:S01]  /*76f0*/  FFMA.FTZ R14, R15.reuse, R34, R49 ;  /* 0x000000220f0e7223 */ /* 0x040fe20000010031 */
[----:B------:R-:W-:-:S05]  /*7700*/  FFMA.FTZ R15, R15, R35, R52 ;  /* 0x000000230f0f7223 */ /* 0x000fca0000010034 */
[----:B------:R-:W-:Y:S05]  /*7710*/  @!P0 BRA `(.L_x_1849) ;  /* 0xfffffffc000c8947 */ /* 0x000fea000383ffff */
.L_x_1843:
[----:B------:R-:W-:Y:S05]  /*7720*/  BSYNC B0 ;  /* 0x0000000000007941 */ /* 0x000fea0003800000 */
.L_x_1842:
[----:B------:R-:W-:Y:S01]  /*7730*/  ISETP.GE.AND P0, PT, R31, R18, PT ;  /* 0x000000121f00720c */ /* 0x000fe20003f06270 */
[----:B------:R-:W-:Y:S01]  /*7740*/  ULDC UR5, c[0x0][0x29c] ;  /* 0x0000a70000057ab9 */ /* 0x000fe20000000800 */
[----:B------:R-:W-:Y:S01]  /*7750*/  ULDC.64 UR6, c[0x0][0x250] ;  /* 0x0000940000067ab9 */ /* 0x000fe20000000a00 */
[----:B------:R-:W-:Y:S10]  /*7760*/  BSSY B0, `(.L_x_1850) ;  /* 0x00000bf000007945 */ /* 0x000ff40003800000 */
[----:B------:R-:W-:Y:S05]  /*7770*/  @P0 BRA `(.L_x_1851) ;  /* 0x0000000800f40947 */ /* 0x000fea0003800000 */
[----:B------:R-:W-:Y:S01]  /*7780*/  IADD3 R0, -R6, -0x2, R25 ;  /* 0xfffffffe06007810 */ /* 0x000fe20007ffe119 */
[----:B-1----:R-:W1:Y:S01]  /*7790*/  LDC.64 R32, c[0x0][0x2e8] ;  /* 0x0000ba00ff207b82 */ /* 0x002e620000000a00 */
[----:B------:R-:W-:Y:S01]  /*77a0*/  ULDC UR4, c[0x0][0x288] ;  /* 0x0000a20000047ab9 */ /* 0x000fe20000000800 */
[----:B------:R-:W-:Y:S01]  /*77b0*/  BSSY B1, `(.L_x_1852) ;  /* 0x000003d000017945 */ /* 0x000fe20003800000 */
[----:B------:R-:W-:Y:S02]  /*77c0*/  IMAD R25, R24, UR4, R23 ;  /* 0x0000000418197c24 */ /* 0x000fe4000f8e0217 */
[----:B------:R-:W-:Y:S02]  /*77d0*/  IMAD.IADD R0, R0, 0x1, -R5 ;  /* 0x0000000100007824 */ /* 0x000fe400078e0a05 */
[----:B------:R-:W-:-:S03]  /*77e0*/  IMAD R25, R25, 0x80, R4 ;  /* 0x0000008019197824 */ /* 0x000fc600078e0204 */
[----:B------:R-:W-:Y:S01]  /*77f0*/  LOP3.LUT P0, RZ, R0, 0x2, RZ, 0xc0, !PT ;  /* 0x0000000200ff7812 */ /* 0x000fe2000780c0ff */
[----:B-1----:R-:W-:-:S12]  /*7800*/  IMAD.WIDE R32, R25, 0x4, R32 ;  /* 0x0000000419207825 */ /* 0x002fd800078e0220 */
        /* <DEDUP_REMOVED lines=12> */
[----:B-1----:R-:W-:-:S06]  /*78d0*/  IADD3 R34, R37, 0xffffffe, RZ ;  /* 0x0ffffffe25227810 */ /* 0x002fcc0007ffe0ff */
[----:B------:R1:W2:Y:S02]  /*78e0*/  F2I.FTZ.U32.TRUNC.NTZ R35, R34 ;  /* 0x0000002200237305 */ /* 0x0002a4000021f000 */
[----:B-1----:R-:W-:Y:S02]  /*78f0*/  IMAD.MOV.U32 R34, RZ, RZ, RZ ;  /* 0x000000ffff227224 */ /* 0x002fe400078e00ff */
[----:B--2---:R-:W-:-:S04]  /*7900*/  IMAD.MOV R25, RZ, RZ, -R35 ;  /* 0x000000ffff197224 */ /* 0x004fc800078e0a23 */
[----:B------:R-:W-:-:S04]  /*7910*/  IMAD R25, R25, R38, RZ ;  /* 0x0000002619197224 */ /* 0x000fc800078e02ff */
[----:B------:R-:W-:-:S06]  /*7920*/  IMAD.HI.U32 R25, R35, R25, R34 ;  /* 0x0000001923197227 */ /* 0x000fcc00078e0022 */
[----:B------:R-:W-:-:S04]  /*7930*/  IMAD.HI.U32 R25, R25, R30, RZ ;  /* 0x0000001e19197227 */ /* 0x000fc800078e00ff */
[----:B------:R-:W-:-:S04]  /*7940*/  IMAD.MOV R25, RZ, RZ, -R25 ;  /* 0x000000ffff197224 */ /* 0x000fc800078e0a19 */
[----:B------:R-:W-:-:S05]  /*7950*/  IMAD R25, R38, R25, R30 ;  /* 0x0000001926197224 */ /* 0x000fca00078e021e */
[----:B------:R-:W-:-:S13]  /*7960*/  ISETP.GT.U32.AND P0, PT, R38, R25, PT ;  /* 0x000000192600720c */ /* 0x000fda0003f04070 */
[----:B------:R-:W-:-:S05]  /*7970*/  @!P0 IMAD.IADD R25, R25, 0x1, -R38 ;  /* 0x0000000119198824 */ /* 0x000fca00078e0a26 */
[----:B------:R-:W-:-:S13]  /*7980*/  ISETP.GT.U32.AND P0, PT, R38, R25, PT ;  /* 0x000000192600720c */ /* 0x000fda0003f04070 */
[----:B------:R-:W-:-:S05]  /*7990*/  @!P0 IADD3 R25, R25, -R38, RZ ;  /* 0x8000002619198210 */ /* 0x000fca0007ffe0ff */
[----:B------:R-:W-:Y:S01]  /*79a0*/  @!P1 IMAD.MOV R25, RZ, RZ, -R25 ;  /* 0x000000ffff199224 */ /* 0x000fe200078e0a19 */
[----:B------:R-:W-:-:S05]  /*79b0*/  @!P3 LOP3.LUT R25, RZ, R36, RZ, 0x33, !PT ;  /* 0x00000024ff19b212 */ /* 0x000fca00078e33ff */
        /* <DEDUP_REMOVED lines=22> */
.L_x_1856:
[C---:B--2--5:R-:W-:Y:S01]  /*7b20*/  FFMA.FTZ R12, R25.reuse, R36, R12 ;  /* 0x00000024190c7223 */ /* 0x064fe2000001000c */
[C---:B------:R-:W-:Y:S01]  /*7b30*/  FFMA.FTZ R13, R25.reuse, R37, R13 ;  /* 0x00000025190d7223 */ /* 0x040fe2000001000d */
[C---:B------:R-:W-:Y:S01]  /*7b40*/  FFMA.FTZ R14, R25.reuse, R38, R14 ;  /* 0x00000026190e7223 */ /* 0x040fe2000001000e */
[----:B------:R-:W-:-:S07]  /*7b50*/  FFMA.FTZ R15, R25, R39, R15 ;  /* 0x00000027190f7223 */ /* 0x000fce000001000f */
.L_x_1855:
[----:B------:R-:W-:Y:S05]  /*7b60*/  BSYNC B2 ;  /* 0x0000000000027941 */ /* 0x000fea0003800000 */
.L_x_1854:
[----:B------:R-:W-:-:S07]  /*7b70*/  VIADD R31, R31, 0x2 ;  /* 0x000000021f1f7836 */ /* 0x000fce0000000000 */
.L_x_1853:
[----:B------:R-:W-:Y:S05]  /*7b80*/  BSYNC B1 ;  /* 0x0000000000017941 */ /* 0x000fea0003800000 */
.L_x_1852:
[----:B------:R-:W-:-:S13]  /*7b90*/  LOP3.LUT P0, RZ, R0, 0xfffffffe, RZ, 0xc0, !PT ;  /* 0xfffffffe00ff7812 */ /* 0x000fda000780c0ff */
[----:B------:R-:W-:Y:S05]  /*7ba0*/  @!P0 BRA `(.L_x_1851) ;  /* 0x0000000400e88947 */ /* 0x000fea0003800000 */
[----:B------:R-:W-:Y:S01]  /*7bb0*/  IMAD.SHL.U32 R0, R5, 0x4, RZ ;  /* 0x0000000405007824 */ /* 0x000fe200078e00ff */
[----:B------:R-:W-:Y:S01]  /*7bc0*/  LEA R56, R31, 0x100, 0x7 ;  /* 0x000001001f387811 */ /* 0x000fe200078e38ff */
[----:B------:R-:W-:-:S03]  /*7bd0*/  IMAD.MOV.U32 R25, RZ, RZ, RZ ;  /* 0x000000ffff197224 */ /* 0x000fc600078e00ff */
[----:B------:R-:W-:-:S05]  /*7be0*/  LEA R0, R31, -R0, 0x2 ;  /* 0x800000001f007211 */ /* 0x000fca00078e10ff */
[----:B------:R-:W-:-:S07]  /*7bf0*/  IMAD.IADD R48, R7, 0x1, R0 ;  /* 0x0000000107307824 */ /* 0x000fce00078e0200 */
.L_x_1863:
[----:B------:R-:W2:Y:S01]  /*7c00*/  LDC R51, c[0x0][0x284] ;  /* 0x0000a100ff337b82 */ /* 0x000ea20000000800 */
[----:B------:R-:W-:Y:S01]  /*7c10*/  VIADD R0, R56, 0xffffff00 ;  /* 0xffffff0038007836 */ /* 0x000fe20000000000 */
[----:B------:R-:W-:Y:S01]  /*7c20*/  MOV R20, UR7 ;  /* 0x0000000700147c02 */ /* 0x000fe20008000f00 */
[----:B------:R-:W-:Y:S01]  /*7c30*/  IMAD.U32 R27, RZ, RZ, UR6 ;  /* 0x00000006ff1b7e24 */ /* 0x000fe2000f8e00ff */
[----:B------:R-:W-:Y:S01]  /*7c40*/  BSSY B1, `(.L_x_1857) ;  /* 0x0000037000017945 */ /* 0x000fe20003800000 */
[----:B------:R-:W-:Y:S01]  /*7c50*/  IMAD.IADD R50, R48, 0x1, R25 ;  /* 0x0000000130327824 */ /* 0x000fe200078e0219 */
[----:B-1----:R-:W-:-:S04]  /*7c60*/  IADD3 R29, P0, R17, R0, RZ ;  /* 0x00000000111d7210 */ /* 0x002fc80007f1e0ff */
[----:B------:R-:W-:Y:S02]  /*7c70*/  LEA.HI.X.SX32 R0, R0, R3, 0x1, P0 ;  /* 0x0000000300007211 */ /* 0x000fe400000f0eff */
[----:B------:R-:W-:-:S04]  /*7c80*/  LEA R28, P3, R29, R27, 0x2 ;  /* 0x0000001b1d1c7211 */ /* 0x000fc800078610ff */
[----:B------:R-:W-:Y:S02]  /*7c90*/  LEA.HI.X R29, R29, R20, R0, 0x2, P3 ;  /* 0x000000141d1d7211 */ /* 0x000fe400018f1400 */
[----:B--2---:R-:W-:-:S13]  /*7ca0*/  ISETP.GE.AND P0, PT, R31, R51, PT ;  /* 0x000000331f00720c */ /* 0x004fda0003f06270 */
[----:B------:R-:W-:Y:S05]  /*7cb0*/  @!P0 BRA `(.L_x_1858) ;  /* 0x0000000000bc8947 */ /* 0x000fea0003800000 */
[----:B------:R-:W-:Y:S01]  /*7cc0*/  IABS R37, R51 ;  /* 0x0000003300257213 */ /* 0x000fe20000000000 */
[----:B------:R1:W2:Y:S01]  /*7cd0*/  LDS R49, [R50] ;  /* 0x0000000032317984 */ /* 0x0002a20000000800 */
[----:B------:R-:W-:Y:S02]  /*7ce0*/  IABS R30, R31 ;  /* 0x0000001f001e7213 */ /* 0x000fe40000000000 */
[----:B------:R-:W3:Y:S01]  /*7cf0*/  I2F.RP R36, R37 ;  /* 0x0000002500247306 */ /* 0x000ee20000209400 */
[----:B------:R-:W-:Y:S02]  /*7d00*/  ISETP.GE.AND P1, PT, R31, RZ, PT ;  /* 0x000000ff1f00720c */ /* 0x000fe40003f26270 */
[----:B------:R-:W-:-:S05]  /*7d10*/  ISETP.NE.AND P3, PT, R51, RZ, PT ;  /* 0x000000ff3300720c */ /* 0x000fca0003f65270 */
[----:B---3--:R-:W3:Y:S02]  /*7d20*/  MUFU.RCP R36, R36 ;  /* 0x0000002400247308 */ /* 0x008ee40000001000 */
[----:B---3--:R-:W-:-:S06]  /*7d30*/  VIADD R34, R36, 0xffffffe ;  /* 0x0ffffffe24227836 */ /* 0x008fcc0000000000 */
[----:B------:R3:W4:Y:S02]  /*7d40*/  F2I.FTZ.U32.TRUNC.NTZ R35, R34 ;  /* 0x0000002200237305 */ /* 0x000724000021f000 */
[----:B---3--:R-:W-:Y:S02]  /*7d50*/  IMAD.MOV.U32 R34, RZ, RZ, RZ ;  /* 0x000000ffff227224 */ /* 0x008fe400078e00ff */
[----:B----4-:R-:W-:-:S04]  /*7d60*/  IMAD.MOV R0, RZ, RZ, -R35 ;  /* 0x000000ffff007224 */ /* 0x010fc800078e0a23 */
        /* <DEDUP_REMOVED lines=8> */
[----:B------:R-:W-:-:S04]  /*7df0*/  @!P0 IMAD.IADD R0, R0, 0x1, -R37 ;  /* 0x0000000100008824 */ /* 0x000fc800078e0a25 */
[----:B------:R-:W-:Y:S01]  /*7e00*/  @!P1 IMAD.MOV R0, RZ, RZ, -R0 ;  /* 0x000000ffff009224 */ /* 0x000fe200078e0a00 */
        /* <DEDUP_REMOVED lines=22> */
.L_x_1859:
[C---:B-----5:R-:W-:Y:S01]  /*7f70*/  FFMA.FTZ R12, R49.reuse, R36, R12 ;  /* 0x00000024310c7223 */ /* 0x060fe2000001000c */
[C---:B------:R-:W-:Y:S01]  /*7f80*/  FFMA.FTZ R13, R49.reuse, R37, R13 ;  /* 0x00000025310d7223 */ /* 0x040fe2000001000d */
[C---:B------:R-:W-:Y:S01]  /*7f90*/  FFMA.FTZ R14, R49.reuse, R38, R14 ;  /* 0x00000026310e7223 */ /* 0x040fe2000001000e */
[----:B------:R-:W-:-:S07]  /*7fa0*/  FFMA.FTZ R15, R49, R39, R15 ;  /* 0x00000027310f7223 */ /* 0x000fce000001000f */
.L_x_1858:
[----:B------:R-:W-:Y:S05]  /*7fb0*/  BSYNC B1 ;  /* 0x0000000000017941 */ /* 0x000fea0003800000 */
.L_x_1857:
[----:B-1----:R-:W-:Y:S01]  /*7fc0*/  IADD3 R36, R31, 0x2, RZ ;  /* 0x000000021f247810 */ /* 0x002fe20007ffe0ff */
[----:B------:R-:W-:Y:S03]  /*7fd0*/  BSSY B1, `(.L_x_1860) ;  /* 0x0000032000017945 */ /* 0x000fe60003800000 */
[----:B------:R-:W-:-:S13]  /*7fe0*/  ISETP.GE.AND P0, PT, R36, R51, PT ;  /* 0x000000332400720c */ /* 0x000fda0003f06270 */
[----:B------:R-:W-:Y:S05]  /*7ff0*/  @!P0 BRA `(.L_x_1861) ;  /* 0x0000000000bc8947 */ /* 0x000fea0003800000 */
[----:B------:R-:W-:Y:S01]  /*8000*/  IABS R37, R51 ;  /* 0x0000003300257213 */ /* 0x000fe20000000000 */
[----:B------:R1:W2:Y:S01]  /*8010*/  LDS R45, [R50+0x8] ;  /* 0x00000800322d7984 */ /* 0x0002a20000000800 */
        /* <DEDUP_REMOVED lines=41> */
.L_x_1862:
[C---:B-----5:R-:W-:Y:S01]  /*82b0*/  FFMA.FTZ R12, R45.reuse, R36, R12 ;  /* 0x000000242d0c7223 */ /* 0x060fe2000001000c */
[C---:B------:R-:W-:Y:S01]  /*82c0*/  FFMA.FTZ R13, R45.reuse, R37, R13 ;  /* 0x000000252d0d7223 */ /* 0x040fe2000001000d */
[C---:B------:R-:W-:Y:S01]  /*82d0*/  FFMA.FTZ R14, R45.reuse, R38, R14 ;  /* 0x000000262d0e7223 */ /* 0x040fe2000001000e */
[----:B------:R-:W-:-:S07]  /*82e0*/  FFMA.FTZ R15, R45, R39, R15 ;  /* 0x000000272d0f7223 */ /* 0x000fce000001000f */
.L_x_1861:
[----:B------:R-:W-:Y:S05]  /*82f0*/  BSYNC B1 ;  /* 0x0000000000017941 */ /* 0x000fea0003800000 */
.L_x_1860:
[----:B------:R-:W-:Y:S01]  /*8300*/  VIADD R31, R31, 0x4 ;  /* 0x000000041f1f7836 */ /* 0x000fe20000000000 */
[----:B------:R-:W-:Y:S01]  /*8310*/  IADD3 R25, R25, 0x10, RZ ;  /* 0x0000001019197810 */ /* 0x000fe20007ffe0ff */
[----:B------:R-:W-:-:S03]  /*8320*/  VIADD R56, R56, 0x200 ;  /* 0x0000020038387836 */ /* 0x000fc60000000000 */
[----:B------:R-:W-:-:S13]  /*8330*/  ISETP.GE.AND P0, PT, R31, R18, PT ;  /* 0x000000121f00720c */ /* 0x000fda0003f06270 */
[----:B------:R-:W-:Y:S05]  /*8340*/  @!P0 BRA `(.L_x_1863) ;  /* 0xfffffff8002c8947 */ /* 0x000fea000383ffff */
.L_x_1851:
[----:B------:R-:W-:Y:S05]  /*8350*/  BSYNC B0 ;  /* 0x0000000000007941 */ /* 0x000fea0003800000 */
.L_x_1850:
[----:B------:R-:W-:Y:S04]  /*8360*/  BSSY B0, `(.L_x_1864) ;  /* 0x000002c000007945 */ /* 0x000fe80003800000 */
[----:B------:R-:W-:Y:S05]  /*8370*/  @P2 BRA `(.L_x_1865) ;  /* 0x0000000000a82947 */ /* 0x000fea0003800000 */
[----:B------:R-:W-:-:S05]  /*8380*/  IMAD.SHL.U32 R0, R18, 0x80, RZ ;  /* 0x0000008012007824 */ /* 0x000fca00078e00ff */
[----:B------:R-:W-:-:S04]  /*8390*/  IADD3 R7, P0, R17, R0, RZ ;  /* 0x0000000011077210 */ /* 0x000fc80007f1e0ff */
[----:B------:R-:W-:Y:S02]  /*83a0*/  LEA.HI.X.SX32 R0, R0, R3, 0x1, P0 ;  /* 0x0000000300007211 */ /* 0x000fe400000f0eff */
[----:B-1----:R-:W-:-:S04]  /*83b0*/  LEA R28, P0, R7, R27, 0x2 ;  /* 0x0000001b071c7211 */ /* 0x002fc800078010ff */
        /* <DEDUP_REMOVED lines=9> */
[----:B-1----:R-:W-:-:S06]  /*8450*/  @P3 IMAD.WIDE R28, R23, 0x4, R28 ;  /* 0x00000004171c3825 */ /* 0x002fcc00078e021c */
        /* <DEDUP_REMOVED lines=15> */
.L_x_1867:
[----:B------:R-:W-:Y:S05]  /*8550*/  BSYNC B1 ;  /* 0x0000000000017941 */ /* 0x000fea0003800000 */
.L_x_1866:
        /* <DEDUP_REMOVED lines=12> */
.L_x_1865:
[----:B------:R-:W-:Y:S05]  /*8620*/  BSYNC B0 ;  /* 0x0000000000007941 */ /* 0x000fea0003800000 */
.L_x_1864:
        /* <DEDUP_REMOVED lines=10> */
[----:B0-----:R2:W0:Y:S02]  /*86d0*/  @!P2 LDS.128 R8, [R6] ;  /* 0x000000000608a984 */ /* 0x0014240000000c00 */
[----:B------:R-:W-:Y:S06]  /*86e0*/  BAR.SYNC.DEFER_BLOCKING 0x0 ;  /* 0x0000000000007b1d */ /* 0x000fec0000010000 */
[----:B------:R-:W-:Y:S05]  /*86f0*/  @P1 EXIT ;  /* 0x000000000000194d */ /* 0x000fea0003800000 */
[----:B------:R-:W3:Y:S01]  /*8700*/  LDC R0, c[0x0][0x308] ;  /* 0x0000c200ff007b82 */ /* 0x000ee20000000800 */
[----:B0-2---:R-:W-:Y:S01]  /*8710*/  @!P2 FADD.FTZ R12, R12, R8 ;  /* 0x000000080c0ca221 */ /* 0x005fe20000010000 */
[----:B------:R-:W-:Y:S01]  /*8720*/  @!P2 FADD.FTZ R13, R13, R9 ;  /* 0x000000090d0da221 */ /* 0x000fe20000010000 */
[----:B------:R-:W-:Y:S01]  /*8730*/  @!P2 FADD.FTZ R14, R14, R10 ;  /* 0x0000000a0e0ea221 */ /* 0x000fe20000010000 */
[----:B------:R-:W-:Y:S01]  /*8740*/  @!P2 FADD.FTZ R15, R15, R11 ;  /* 0x0000000b0f0fa221 */ /* 0x000fe20000010000 */
[----:B---3--:R-:W-:-:S13]  /*8750*/  ISETP.NE.AND P0, PT, R0, 0x2, PT ;  /* 0x000000020000780c */ /* 0x008fda0003f05270 */
[----:B------:R-:W0:Y:S01]  /*8760*/  @P0 LDC.64 R2, c[0x0][0x210] ;  /* 0x00008400ff020b82 */ /* 0x000e220000000a00 */
[----:B------:R-:W-:-:S04]  /*8770*/  @P0 IMAD.IADD R5, R19, 0x1, R4 ;  /* 0x0000000113050824 */ /* 0x000fc800078e0204 */
        /* <DEDUP_REMOVED lines=12> */
[----:B------:R-:W2:Y:S01]  /*8840*/  F2I.S8.NTZ R13, R13 ;  /* 0x0000000d000d7305 */ /* 0x000ea20000202100 */
[----:B0-----:R-:W-:-:S07]  /*8850*/  PRMT R0, R12, 0x8880, RZ ;  /* 0x000088800c007816 */ /* 0x001fce00000000ff */
[----:B------:R-:W0:Y:S01]  /*8860*/  F2I.S8.NTZ R14, R14 ;  /* 0x0000000e000e7305 */ /* 0x000e220000202100 */
[----:B------:R-:W-:Y:S02]  /*8870*/  PRMT R0, R0, 0x7710, RZ ;  /* 0x0000771000007816 */ /* 0x000fe400000000ff */
[----:B--2---:R-:W-:-:S05]  /*8880*/  PRMT R5, R13, 0x8880, RZ ;  /* 0x000088800d057816 */ /* 0x004fca00000000ff */
[----:B------:R-:W2:Y:S01]  /*8890*/  F2I.S8.NTZ R15, R15 ;  /* 0x0000000f000f7305 */ /* 0x000ea20000202100 */
[----:B------:R-:W-:Y:S02]  /*88a0*/  LOP3.LUT R3, R0, 0xff, RZ, 0xc0, !PT ;  /* 0x000000ff00037812 */ /* 0x000fe400078ec0ff */
[----:B------:R-:W-:Y:S02]  /*88b0*/  PRMT R2, R5, 0x7710, RZ ;  /* 0x0000771005027816 */ /* 0x000fe400000000ff */
[----:B0-----:R-:W-:Y:S02]  /*88c0*/  PRMT R0, R14, 0x8880, RZ ;  /* 0x000088800e007816 */ /* 0x001fe400000000ff */
        /* <DEDUP_REMOVED lines=10> */
.L_x_1736:
[----:B------:R-:W-:Y:S01]  /*8970*/  IMAD.MOV.U32 R12, RZ, RZ, 0x10 ;  /* 0x00000010ff0c7424 */ /* 0x000fe200078e00ff */
[----:B-1----:R-:W-:Y:S01]  /*8980*/  MOV R15, 0xffffffff ;  /* 0xffffffff000f7802 */ /* 0x002fe20000000f00 */
[----:B------:R-:W-:-:S07]  /*8990*/  IMAD.MOV.U32 R11, RZ, RZ, 0x1f ;  /* 0x0000001fff0b7424 */ /* 0x000fce00078e00ff */
[----:B0--3--:R-:W-:Y:S05]  /*89a0*/  WARPSYNC.COLLECTIVE R15, `(.L_x_1868) ;  /* 0x000000000f087348 */ /* 0x009fea0003c00000 */
[----:B------:R1:W2:Y:S02]  /*89b0*/  SHFL.BFLY P6, R14, R13, R12, R11 ;  /* 0x0c00000c0d0e7389 */ /* 0x0002a400000c000b */
[----:B0123--:R-:W-:Y:S01]  /*89c0*/  ENDCOLLECTIVE ;  /* 0x000000000000791b */ /* 0x00ffe20003800000 */
.L_x_1868:
[----:B------:R-:W-:Y:S02]  /*89d0*/  IMAD.MOV.U32 R12, RZ, RZ, 0x8 ;  /* 0x00000008ff0c7424 */ /* 0x000fe400078e00ff */
[----:B------:R-:W-:-:S04]  /*89e0*/  FADD.FTZ R0, R13, R14 ;  /* 0x0000000e0d007221 */ /* 0x000fc80000010000 */
[----:B------:R-:W-:-:S07]  /*89f0*/  IMAD.MOV.U32 R13, RZ, RZ, R0 ;  /* 0x000000ffff0d7224 */ /* 0x000fce00078e0000 */
[----:B------:R-:W-:Y:S05]  /*8a00*/  WARPSYNC.COLLECTIVE R15, `(.L_x_1869) ;  /* 0x000000000f087348 */ /* 0x000fea0003c00000 */
[----:B------:R0:W1:Y:S02]  /*8a10*/  SHFL.BFLY P6, R14, R13, R12, R11 ;  /* 0x0c00000c0d0e7389 */ /* 0x00006400000c000b */
[----:B01----:R-:W-:Y:S01]  /*8a20*/  ENDCOLLECTIVE ;  /* 0x000000000000791b */ /* 0x003fe20003800000 */
.L_x_1869:
[----:B------:R-:W-:Y:S02]  /*8a30*/  IMAD.MOV.U32 R12, RZ, RZ, 0x4 ;  /* 0x00000004ff0c7424 */ /* 0x000fe400078e00ff */
[----:B------:R-:W-:-:S04]  /*8a40*/  FADD.FTZ R3, R0, R14 ;  /* 0x0000000e00037221 */ /* 0x000fc80000010000 */
[----:B------:R-:W-:-:S07]  /*8a50*/  IMAD.MOV.U32 R13, RZ, RZ, R3 ;  /* 0x000000ffff0d7224 */ /* 0x000fce00078e0003 */
[----:B------:R-:W-:Y:S05]  /*8a60*/  WARPSYNC.COLLECTIVE R15, `(.L_x_1870) ;  /* 0x000000000f087348 */ /* 0x000fea0003c00000 */
[----:B------:R0:W1:Y:S02]  /*8a70*/  SHFL.BFLY P6, R14, R13, R12, R11 ;  /* 0x0c00000c0d0e7389 */ /* 0x00006400000c000b */
[----:B01----:R-:W-:Y:S01]  /*8a80*/  ENDCOLLECTIVE ;  /* 0x000000000000791b */ /* 0x003fe20003800000 */
.L_x_1870:
[----:B------:R-:W-:Y:S02]  /*8a90*/  IMAD.MOV.U32 R12, RZ, RZ, 0x2 ;  /* 0x00000002ff0c7424 */ /* 0x000fe400078e00ff */
[----:B------:R-:W-:-:S05]  /*8aa0*/  FADD.FTZ R6, R3, R14 ;  /* 0x0000000e03067221 */ /* 0x000fca0000010000 */
[----:B------:R-:W-:-:S07]  /*8ab0*/  MOV R13, R6 ;  /* 0x00000006000d7202 */ /* 0x000fce0000000f00 */
[----:B------:R-:W-:Y:S05]  /*8ac0*/  WARPSYNC.COLLECTIVE R15, `(.L_x_1871) ;  /* 0x000000000f087348 */ /* 0x000fea0003c00000 */
[----:B------:R0:W1:Y:S02]  /*8ad0*/  SHFL.BFLY P6, R14, R13, R12, R11 ;  /* 0x0c00000c0d0e7389 */ /* 0x00006400000c000b */
[----:B01----:R-:W-:Y:S01]  /*8ae0*/  ENDCOLLECTIVE ;  /* 0x000000000000791b */ /* 0x003fe20003800000 */
.L_x_1871:
[----:B------:R-:W-:Y:S02]  /*8af0*/  IMAD.MOV.U32 R12, RZ, RZ, 0x1 ;  /* 0x00000001ff0c7424 */ /* 0x000fe400078e00ff */
[----:B------:R-:W-:-:S04]  /*8b00*/  FADD.FTZ R7, R6, R14 ;  /* 0x0000000e06077221 */ /* 0x000fc80000010000 */
[----:B------:R-:W-:-:S07]  /*8b10*/  IMAD.MOV.U32 R13, RZ, RZ, R7 ;  /* 0x000000ffff0d7224 */ /* 0x000fce00078e0007 */
[----:B------:R-:W-:Y:S05]  /*8b20*/  WARPSYNC.COLLECTIVE R15, `(.L_x_1872) ;  /* 0x000000000f087348 */ /* 0x000fea0003c00000 */
[----:B------:R0:W1:Y:S02]  /*8b30*/  SHFL.BFLY P6, R14, R13, R12, R11 ;  /* 0x0c00000c0d0e7389 */ /* 0x00006400000c000b */
[----:B01----:R-:W-:Y:S01]  /*8b40*/  ENDCOLLECTIVE ;  /* 0x000000000000791b */ /* 0x003fe20003800000 */
.L_x_1872:
[----:B------:R-:W-:Y:S05]  /*8b50*/  BRA `(.L_x_1873) ;  /* 0xffffff9000dc7947 */ /* 0x000fea000383ffff */
.L_x_1806:
[----:B------:R-:W-:Y:S01]  /*8b60*/  HFMA2.MMA R11, -RZ, RZ, 0, 1.847743988037109375e-06 ;  /* 0x0000001fff0b7435 */ /* 0x000fe200000001ff */
[----:B------:R-:W-:Y:S01]  /*8b70*/  BSSY B1, `(.L_x_1874) ;  /* 0x0000006000017945 */ /* 0x000fe20003800000 */
[----:B------:R-:W-:Y:S02]  /*8b80*/  IMAD.MOV.U32 R12, RZ, RZ, 0x2 ;  /* 0x00000002ff0c7424 */ /* 0x000fe400078e00ff */
[----:B------:R-:W-:-:S07]  /*8b90*/  IMAD.MOV.U32 R15, RZ, RZ, -0x1 ;  /* 0xffffffffff0f7424 */ /* 0x000fce00078e00ff */
[----:B------:R-:W-:Y:S05]  /*8ba0*/  WARPSYNC.COLLECTIVE R15, `(.L_x_1875) ;  /* 0x000000000f087348 */ /* 0x000fea0003c00000 */
[----:B------:R0:W1:Y:S02]  /*8bb0*/  SHFL.BFLY P6, R14, R13, R12, R11 ;  /* 0x0c00000c0d0e7389 */ /* 0x00006400000c000b */
[----:B01----:R-:W-:Y:S01]  /*8bc0*/  ENDCOLLECTIVE ;  /* 0x000000000000791b */ /* 0x003fe20003800000 */
.L_x_1875:
[----:B------:R-:W-:Y:S05]  /*8bd0*/  BSYNC B1 ;  /* 0x0000000000017941 */ /* 0x000fea0003800000 */
.L_x_1874:
[----:B------:R-:W-:Y:S01]  /*8be0*/  FADD.FTZ R13, R13, R14 ;  /* 0x0000000e0d0d7221 */ /* 0x000fe20000010000 */
[----:B------:R-:W-:Y:S02]  /*8bf0*/  IMAD.MOV.U32 R12, RZ, RZ, 0x1 ;  /* 0x00000001ff0c7424 */ /* 0x000fe400078e00ff */
[----:B------:R-:W-:Y:S02]  /*8c00*/  IMAD.MOV.U32 R11, RZ, RZ, 0x1f ;  /* 0x0000001fff0b7424 */ /* 0x000fe400078e00ff */
[----:B------:R-:W-:-:S07]  /*8c10*/  IMAD.MOV.U32 R15, RZ, RZ, -0x1 ;  /* 0xffffffffff0f7424 */ /* 0x000fce00078e00ff */
[----:B------:R-:W-:Y:S05]  /*8c20*/  WARPSYNC.COLLECTIVE R15, `(.L_x_1876) ;  /* 0x000000000f087348 */ /* 0x000fea0003c00000 */
[----:B------:R0:W1:Y:S02]  /*8c30*/  SHFL.BFLY P6, R14, R13, R12, R11 ;  /* 0x0c00000c0d0e7389 */ /* 0x00006400000c000b */
[----:B01----:R-:W-:Y:S01]  /*8c40*/  ENDCOLLECTIVE ;  /* 0x000000000000791b */ /* 0x003fe20003800000 */
.L_x_1876:
[----:B------:R-:W-:Y:S05]  /*8c50*/  BRA `(.L_x_1877) ;  /* 0xffffffcc00547947 */ /* 0x000fea000383ffff */
.L_x_1810:
[----:B------:R-:W-:Y:S01]  /*8c60*/  BSSY B0, `(.L_x_1878) ;  /* 0x0000008000007945 */ /* 0x000fe20003800000 */
[----:B------:R-:W-:Y:S01]  /*8c70*/  MOV R13, R0 ;  /* 0x00000000000d7202 */ /* 0x000fe20000000f00 */
[----:B------:R-:W-:Y:S02]  /*8c80*/  IMAD.MOV.U32 R12, RZ, RZ, 0x10 ;  /* 0x00000010ff0c7424 */ /* 0x000fe400078e00ff */
[----:B-1--4-:R-:W-:Y:S02]  /*8c90*/  IMAD.MOV.U32 R11, RZ, RZ, 0x1f ;  /* 0x0000001fff0b7424 */ /* 0x012fe400078e00ff */
[----:B------:R-:W-:-:S07]  /*8ca0*/  IMAD.MOV.U32 R15, RZ, RZ, -0x1 ;  /* 0xffffffffff0f7424 */ /* 0x000fce00078e00ff */
[----:B------:R-:W-:Y:S05]  /*8cb0*/  WARPSYNC.COLLECTIVE R15, `(.L_x_1879) ;  /* 0x000000000f087348 */ /* 0x000fea0003c00000 */
[----:B------:R0:W1:Y:S02]  /*8cc0*/  SHFL.BFLY P6, R14, R13, R12, R11 ;  /* 0x0c00000c0d0e7389 */ /* 0x00006400000c000b */
[----:B01----:R-:W-:Y:S01]  /*8cd0*/  ENDCOLLECTIVE ;  /* 0x000000000000791b */ /* 0x003fe20003800000 */
.L_x_1879:
[----:B------:R-:W-:Y:S05]  /*8ce0*/  BSYNC B0 ;  /* 0x0000000000007941 */ /* 0x000fea0003800000 */
.L_x_1878:
[----:B------:R-:W-:Y:S01]  /*8cf0*/  HFMA2.MMA R11, -RZ, RZ, 0, 1.847743988037109375e-06 ;  /* 0x0000001fff0b7435 */ /* 0x000fe200000001ff */
[----:B------:R-:W-:Y:S01]  /*8d00*/  FMNMX.FTZ R13, R14, R0, !PT ;  /* 0x000000000e0d7209 */ /* 0x000fe20007810000 */
[----:B------:R-:W-:Y:S02]  /*8d10*/  IMAD.MOV.U32 R12, RZ, RZ, 0x8 ;  /* 0x00000008ff0c7424 */ /* 0x000fe400078e00ff */
[----:B------:R-:W-:-:S07]  /*8d20*/  IMAD.MOV.U32 R15, RZ, RZ, -0x1 ;  /* 0xffffffffff0f7424 */ /* 0x000fce00078e00ff */
[----:B------:R-:W-:Y:S05]  /*8d30*/  WARPSYNC.COLLECTIVE R15, `(.L_x_1880) ;  /* 0x000000000f087348 */ /* 0x000fea0003c00000 */
[----:B------:R0:W1:Y:S02]  /*8d40*/  SHFL.BFLY P6, R14, R13, R12, R11 ;  /* 0x0c00000c0d0e7389 */ /* 0x00006400000c000b */
[----:B01----:R-:W-:Y:S01]  /*8d50*/  ENDCOLLECTIVE ;  /* 0x000000000000791b */ /* 0x003fe20003800000 */
.L_x_1880:
[----:B------:R-:W-:Y:S01]  /*8d60*/  IMAD.MOV.U32 R12, RZ, RZ, 0x4 ;  /* 0x00000004ff0c7424 */ /* 0x000fe200078e00ff */
[----:B------:R-:W-:-:S05]  /*8d70*/  FMNMX.FTZ R3, R13, R14, !PT ;  /* 0x0000000e0d037209 */ /* 0x000fca0007810000 */
[----:B------:R-:W-:-:S07]  /*8d80*/  IMAD.MOV.U32 R13, RZ, RZ, R3 ;  /* 0x000000ffff0d7224 */ /* 0x000fce00078e0003 */
[----:B------:R-:W-:Y:S05]  /*8d90*/  WARPSYNC.COLLECTIVE R15, `(.L_x_1881) ;  /* 0x000000000f087348 */ /* 0x000fea0003c00000 */
[----:B------:R0:W1:Y:S02]  /*8da0*/  SHFL.BFLY P6, R14, R13, R12, R11 ;  /* 0x0c00000c0d0e7389 */ /* 0x00006400000c000b */
[----:B01----:R-:W-:Y:S01]  /*8db0*/  ENDCOLLECTIVE ;  /* 0x000000000000791b */ /* 0x003fe20003800000 */
.L_x_1881:
[----:B------:R-:W-:Y:S05]  /*8dc0*/  BRA `(.L_x_1882) ;  /* 0xffffffcc00a87947 */ /* 0x000fea000383ffff */
.L_x_1883:
        /* <DEDUP_REMOVED lines=11> */
.L_x_2842:


//--------------------- .text._ZN4mmha33masked_multihead_attention_kernelItLi128ELi128ELi1ELi16ELi256ELb0ELb1EEEv26Multihead_attention_paramsIT_XT5_EE --------------------------
	.section	.text._ZN4mmha33masked_multihead_attention_kernelItLi128ELi128ELi1ELi16ELi256ELb0ELb1EEEv26Multihead_attention_paramsIT_XT5_EE,"ax",@progbits
	.align	128
        .global         _ZN4mmha33masked_multihead_attention_kernelItLi128ELi128ELi1ELi16ELi256ELb0ELb1EEEv26Multihead_attention_paramsIT_XT5_EE
        .type           _ZN4mmha33masked_multihead_attention_kernelItLi128ELi128ELi1ELi16ELi256ELb0ELb1EEEv26Multihead_attention_paramsIT_XT5_EE,@function
        .size           _ZN4mmha33masked_multihead_attention_kernelItLi128ELi128ELi1ELi16ELi256ELb0ELb1EEEv26Multihead_attention_paramsIT_XT5_EE,(.L_x_2843 - _ZN4mmha33masked_multihead_attention_kernelItLi128ELi128ELi1ELi16ELi256ELb0ELb1EEEv26Multihead_attention_paramsIT_XT5_EE)
        .other          _ZN4mmha33masked_multihead_attention_kernelItLi128ELi128ELi1ELi16ELi256ELb0ELb1EEEv26Multihead_attention_paramsIT_XT5_EE,@"STO_CUDA_ENTRY STV_DEFAULT"
_ZN4mmha33masked_multihead_attention_kernelItLi128ELi128ELi1ELi16ELi256ELb0ELb1EEEv26Multihead_attention_paramsIT_XT5_EE:
.text._ZN4mmha33masked_multihead_attention_kernelItLi128ELi128ELi1ELi16ELi256ELb0ELb1EEEv26Multihead_attention_paramsIT_XT5_EE:
        /* <DEDUP_REMOVED lines=12> */
.L_x_1884:
[----:B------:R-:W0:Y:S08]  /*00c0*/  LDC.64 R4, c[0x0][0x330] ;  /* 0x0000cc00ff047b82 */ /* 0x000e300000000a00 */
[----:B------:R-:W1:Y:S08]  /*00d0*/  LDC R11, c[0x0][0x280] ;  /* 0x0000a000ff0b7b82 */ /* 0x000e700000000800 */
[----:B------:R-:W2:Y:S01]  /*00e0*/  LDC R12, c[0x0][0x284] ;  /* 0x0000a100ff0c7b82 */ /* 0x000ea20000000800 */
[----:B------:R-:W-:Y:S01]  /*00f0*/  IMAD.MOV.U32 R16, RZ, RZ, RZ ;  /* 0x000000ffff107224 */ /* 0x000fe200078e00ff */
[----:B------:R-:W3:Y:S01]  /*0100*/  S2R R25, SR_TID.X ;  /* 0x0000000000197919 */ /* 0x000ee20000002100 */
[----:B------:R-:W-:Y:S01]  /*0110*/  ULDC UR4, c[0x0][0x288] ;  /* 0x0000a20000047ab9 */ /* 0x000fe20000000800 */
[----:B0-----:R-:W-:Y:S01]  /*0120*/  ISETP.NE.U32.AND P0, PT, R4, RZ, PT ;  /* 0x000000ff0400720c */ /* 0x001fe20003f05070 */
[----:B------:R-:W0:Y:S03]  /*0130*/  S2R R19, SR_CTAID.X ;  /* 0x0000000000137919 */ /* 0x000e260000002500 */
[----:B------:R-:W4:Y:S01]  /*0140*/  LDC R24, c[0x0][0x278] ;  /* 0x00009e00ff187b82 */ /* 0x000f220000000800 */
[----:B------:R-:W-:-:S02]  /*0150*/  ISETP.NE.AND.EX P0, PT, R5, RZ, PT, P0 ;  /* 0x000000ff0500720c */ /* 0x000fc40003f05300 */
[----:B-1----:R-:W-:-:S04]  /*0160*/  IABS R9, R11 ;  /* 0x0000000b00097213 */ /* 0x002fc80000000000 */
[----:B------:R-:W1:Y:S07]  /*0170*/  I2F.RP R0, R9 ;  /* 0x0000000900007306 */ /* 0x000e6e0000209400 */
[----:B------:R-:W3:Y:S08]  /*0180*/  @P0 LDC.64 R6, c[0x0][0x330] ;  /* 0x0000cc00ff060b82 */ /* 0x000ef00000000a00 */
[----:B------:R-:W4:Y:S01]  /*0190*/  @P0 LDC R10, c[0x0][0x2c0] ;  /* 0x0000b000ff0a0b82 */ /* 0x000f220000000800 */
[----:B-1----:R-:W1:Y:S01]  /*01a0*/  MUFU.RCP R0, R0 ;  /* 0x0000000000007308 */ /* 0x002e620000001000 */
[----:B---3--:R-:W-:-:S05]  /*01b0*/  @P0 IMAD.WIDE R6, R2, 0x4, R6 ;  /* 0x0000000402060825 */ /* 0x008fca00078e0206 */
[----:B------:R3:W4:Y:S01]  /*01c0*/  @P0 LDG.E R17, desc[UR36][R6.64] ;  /* 0x0000002406110981 */ /* 0x000722000c1e1900 */
[----:B-1----:R-:W-:Y:S02]  /*01d0*/  IADD3 R3, R0, 0xffffffe, RZ ;  /* 0x0ffffffe00037810 */ /* 0x002fe40007ffe0ff */
[----:B------:R-:W-:Y:S02]  /*01e0*/  IABS R0, R2 ;  /* 0x0000000200007213 */ /* 0x000fe40000000000 */
[----:B------:R-:W1:Y:S02]  /*01f0*/  F2I.FTZ.U32.TRUNC.NTZ R5, R3 ;  /* 0x0000000300057305 */ /* 0x000e64000021f000 */
[----:B-1----:R-:W-:-:S04]  /*0200*/  IMAD.MOV R4, RZ, RZ, -R5 ;  /* 0x000000ffff047224 */ /* 0x002fc800078e0a05 */
[----:B------:R-:W-:Y:S01]  /*0210*/  IMAD R13, R4, R9, RZ ;  /* 0x00000009040d7224 */ /* 0x000fe200078e02ff */
[----:B------:R-:W-:-:S10]  /*0220*/  HFMA2.MMA R4, -RZ, RZ, 0, 0 ;  /* 0x00000000ff047435 */ /* 0x000fd400000001ff */
[----:B------:R-:W-:Y:S02]  /*0230*/  IMAD.HI.U32 R8, R5, R13, R4 ;  /* 0x0000000d05087227 */ /* 0x000fe400078e0004 */
[----:B------:R-:W1:Y:S04]  /*0240*/  LDC.64 R4, c[0x0][0x2f0] ;  /* 0x0000bc00ff047b82 */ /* 0x000e680000000a00 */
[----:B------:R-:W-:-:S04]  /*0250*/  IMAD.HI.U32 R8, R8, R0, RZ ;  /* 0x0000000008087227 */ /* 0x000fc800078e00ff */
[----:B---3--:R-:W-:-:S04]  /*0260*/  IMAD.MOV R6, RZ, RZ, -R8 ;  /* 0x000000ffff067224 */ /* 0x008fc800078e0a08 */
[----:B------:R-:W-:-:S05]  /*0270*/  IMAD R0, R9, R6, R0 ;  /* 0x0000000609007224 */ /* 0x000fca00078e0200 */
[----:B------:R-:W-:Y:S02]  /*0280*/  ISETP.GT.U32.AND P3, PT, R9, R0, PT ;  /* 0x000000000900720c */ /* 0x000fe40003f64070 */
[----:B--2---:R-:W-:Y:S02]  /*0290*/  IABS R3, R12 ;  /* 0x0000000c00037213 */ /* 0x004fe40000000000 */
[----:B-1----:R-:W-:-:S04]  /*02a0*/  ISETP.NE.U32.AND P1, PT, R4, RZ, PT ;  /* 0x000000ff0400720c */ /* 0x002fc80003f25070 */
[----:B------:R-:W-:-:S05]  /*02b0*/  ISETP.NE.AND.EX P1, PT, R5, RZ, PT, P1 ;  /* 0x000000ff0500720c */ /* 0x000fca0003f25310 */
[-C--:B------:R-:W-:Y:S01]  /*02c0*/  @!P3 IADD3 R0, R0, -R9.reuse, RZ ;  /* 0x800000090000b210 */ /* 0x080fe20007ffe0ff */
[----:B------:R-:W-:Y:S01]  /*02d0*/  @!P3 VIADD R8, R8, 0x1 ;  /* 0x000000010808b836 */ /* 0x000fe20000000000 */
[----:B------:R-:W-:Y:S02]  /*02e0*/  ISETP.NE.AND P3, PT, R11, RZ, PT ;  /* 0x000000ff0b00720c */ /* 0x000fe40003f65270 */
[----:B------:R-:W-:Y:S02]  /*02f0*/  ISETP.GE.U32.AND P2, PT, R0, R9, PT ;  /* 0x000000090000720c */ /* 0x000fe40003f46070 */
[----:B------:R-:W-:-:S04]  /*0300*/  LOP3.LUT R0, R2, R11, RZ, 0x3c, !PT ;  /* 0x0000000b02007212 */ /* 0x000fc800078e3cff */
[----:B------:R-:W-:Y:S01]  /*0310*/  ISETP.GE.AND P4, PT, R0, RZ, PT ;  /* 0x000000ff0000720c */ /* 0x000fe20003f86270 */
[----:B------:R-:W1:Y:S01]  /*0320*/  @P1 LDC.64 R6, c[0x0][0x2f0] ;  /* 0x0000bc00ff061b82 */ /* 0x000e620000000a00 */
[----:B------:R-:W2:Y:S05]  /*0330*/  I2F.RP R0, R3 ;  /* 0x0000000300007306 */ /* 0x000eaa0000209400 */
[----:B------:R-:W-:-:S05]  /*0340*/  @P2 IADD3 R8, R8, 0x1, RZ ;  /* 0x0000000108082810 */ /* 0x000fca0007ffe0ff */
[----:B------:R-:W-:Y:S01]  /*0350*/  IMAD.MOV.U32 R27, RZ, RZ, R8 ;  /* 0x000000ffff1b7224 */ /* 0x000fe200078e0008 */
[----:B--2---:R-:W2:Y:S04]  /*0360*/  MUFU.RCP R0, R0 ;  /* 0x0000000000007308 */ /* 0x004ea80000001000 */
[----:B------:R-:W-:Y:S02]  /*0370*/  @!P4 IADD3 R27, -R27, RZ, RZ ;  /* 0x000000ff1b1bc210 */ /* 0x000fe40007ffe1ff */
[----:B------:R-:W-:-:S05]  /*0380*/  @!P3 LOP3.LUT R27, RZ, R11, RZ, 0x33, !PT ;  /* 0x0000000bff1bb212 */ /* 0x000fca00078e33ff */
[----:B-1----:R-:W-:-:S05]  /*0390*/  @P1 IMAD.WIDE R6, R27, 0x4, R6 ;  /* 0x000000041b061825 */ /* 0x002fca00078e0206 */
[----:B------:R1:W5:Y:S01]  /*03a0*/  @P1 LDG.E R16, desc[UR36][R6.64] ;  /* 0x0000002406101981 */ /* 0x000362000c1e1900 */
[----:B------:R-:W-:Y:S01]  /*03b0*/  ISETP.GT.AND P5, PT, R25, 0x1f, PT ;  /* 0x0000001f1900780c */ /* 0x000fe20003fa4270 */
[----:B0-----:R-:W-:Y:S01]  /*03c0*/  IMAD R18, R2, UR4, R19 ;  /* 0x0000000402127c24 */ /* 0x001fe2000f8e0213 */
[----:B----4-:R-:W-:Y:S01]  /*03d0*/  ISETP.NE.AND P2, PT, R24, RZ, PT ;  /* 0x000000ff1800720c */ /* 0x010fe20003f45270 */
[----:B------:R-:W-:Y:S01]  /*03e0*/  BSSY B0, `(.L_x_1885) ;  /* 0x000003d000007945 */ /* 0x000fe20003800000 */
[----:B--2---:R-:W-:Y:S01]  /*03f0*/  IADD3 R8, R0, 0xffffffe, RZ ;  /* 0x0ffffffe00087810 */ /* 0x004fe20007ffe0ff */
[----:B------:R-:W-:Y:S01]  /*0400*/  IMAD R27, R27, UR4, RZ ;  /* 0x000000041b1b7c24 */ /* 0x000fe2000f8e02ff */
[----:B------:R-:W-:Y:S02]  /*0410*/  SHF.L.U32 R23, R18, 0x7, RZ ;  /* 0x0000000712177819 */ /* 0x000fe400000006ff */
[----:B------:R0:W1:Y:S01]  /*0420*/  F2I.FTZ.U32.TRUNC.NTZ R9, R8 ;  /* 0x0000000800097305 */ /* 0x000062000021f000 */
[----:B------:R-:W-:Y:S01]  /*0430*/  SHF.L.U32 R0, R25, 0x2, RZ ;  /* 0x0000000219007819 */ /* 0x000fe200000006ff */
[----:B0-----:R-:W-:Y:S01]  /*0440*/  IMAD.MOV.U32 R8, RZ, RZ, RZ ;  /* 0x000000ffff087224 */ /* 0x001fe200078e00ff */
[----:B-1----:R-:W-:-:S05]  /*0450*/  IADD3 R6, RZ, -R9, RZ ;  /* 0x80000009ff067210 */ /* 0x002fca0007ffe0ff */
[----:B------:R-:W-:Y:S01]  /*0460*/  IMAD R7, R6, R3, RZ ;  /* 0x0000000306077224 */ /* 0x000fe200078e02ff */
[----:B------:R-:W-:-:S03]  /*0470*/  P2R R6, PR, RZ, 0x20 ;  /* 0x00000020ff067803 */ /* 0x000fc60000000000 */
[----:B------:R-:W-:-:S04]  /*0480*/  IMAD.HI.U32 R9, R9, R7, R8 ;  /* 0x0000000709097227 */ /* 0x000fc800078e0008 */
[----:B------:R-:W-:-:S06]  /*0490*/  @P0 IMAD.IADD R17, R17, 0x1, R10 ;  /* 0x0000000111110824 */ /* 0x000fcc00078e020a */
[----:B------:R-:W0:Y:S02]  /*04a0*/  @!P0 LDC R17, c[0x0][0x29c] ;  /* 0x0000a700ff118b82 */ /* 0x000e240000000800 */
[----:B0-----:R-:W-:Y:S02]  /*04b0*/  IABS R22, R17 ;  /* 0x0000001100167213 */ /* 0x001fe40000000000 */
[C---:B------:R-:W-:Y:S02]  /*04c0*/  ISETP.GE.AND P1, PT, R17.reuse, RZ, PT ;  /* 0x000000ff1100720c */ /* 0x040fe40003f26270 */
[----:B------:R-:W-:Y:S01]  /*04d0*/  IADD3 R26, R17, 0x1, -R12 ;  /* 0x00000001111a7810 */ /* 0x000fe20007ffe80c */
[----:B------:R-:W-:-:S03]  /*04e0*/  IMAD.HI.U32 R9, R9, R22, RZ ;  /* 0x0000001609097227 */ /* 0x000fc600078e00ff */
[----:B------:R-:W-:Y:S02]  /*04f0*/  VIMNMX R26, RZ, R26, !PT ;  /* 0x0000001aff1a7248 */ /* 0x000fe40007fe0100 */
[----:B------:R-:W-:-:S05]  /*0500*/  IADD3 R9, -R9, RZ, RZ ;  /* 0x000000ff09097210 */ /* 0x000fca0007ffe1ff */
[----:B------:R-:W-:-:S05]  /*0510*/  IMAD R22, R3, R9, R22 ;  /* 0x0000000903167224 */ /* 0x000fca00078e0216 */
[----:B------:R-:W-:-:S13]  /*0520*/  ISETP.GT.U32.AND P0, PT, R3, R22, PT ;  /* 0x000000160300720c */ /* 0x000fda0003f04070 */
[----:B------:R-:W-:-:S05]  /*0530*/  @!P0 IMAD.IADD R22, R22, 0x1, -R3 ;  /* 0x0000000116168824 */ /* 0x000fca00078e0a03 */
[----:B------:R-:W-:-:S13]  /*0540*/  ISETP.GT.U32.AND P0, PT, R3, R22, PT ;  /* 0x000000160300720c */ /* 0x000fda0003f04070 */
[----:B------:R-:W-:Y:S01]  /*0550*/  @!P0 IADD3 R22, R22, -R3, RZ ;  /* 0x8000000316168210 */ /* 0x000fe20007ffe0ff */
[----:B------:R-:W-:Y:S01]  /*0560*/  IMAD.SHL.U32 R3, R19, 0x80, RZ ;  /* 0x0000008013037824 */ /* 0x000fe200078e00ff */
[----:B------:R-:W-:-:S03]  /*0570*/  ISETP.NE.AND P0, PT, R12, RZ, PT ;  /* 0x000000ff0c00720c */ /* 0x000fc60003f05270 */
[----:B------:R-:W-:Y:S02]  /*0580*/  IMAD R24, R2, R24, R3 ;  /* 0x0000001802187224 */ /* 0x000fe400078e0203 */
[----:B------:R-:W-:Y:S02]  /*0590*/  @!P1 IMAD.MOV R22, RZ, RZ, -R22 ;  /* 0x000000ffff169224 */ /* 0x000fe400078e0a16 */
[----:B------:R-:W-:Y:S01]  /*05a0*/  IMAD.IADD R13, R3, 0x1, R0 ;  /* 0x00000001030d7824 */ /* 0x000fe200078e0200 */
[----:B------:R-:W-:-:S04]  /*05b0*/  SEL R24, R23, R24, !P2 ;  /* 0x0000001817187207 */ /* 0x000fc80005000000 */
[----:B------:R-:W-:Y:S02]  /*05c0*/  IADD3 R3, R0, R24, RZ ;  /* 0x0000001800037210 */ /* 0x000fe40007ffe0ff */
[----:B------:R-:W-:Y:S01]  /*05d0*/  @!P0 LOP3.LUT R22, RZ, R12, RZ, 0x33, !PT ;  /* 0x0000000cff168212 */ /* 0x000fe200078e33ff */
[----:B------:R-:W-:Y:S06]  /*05e0*/  @P5 BRA `(.L_x_1886) ;  /* 0x00000000006c5947 */ /* 0x000fec0003800000 */
[----:B------:R-:W0:Y:S02]  /*05f0*/  LDC R6, c[0x0][0x308] ;  /* 0x0000c200ff067b82 */ /* 0x000e240000000800 */
        /* <DEDUP_REMOVED lines=24> */
[----:B------:R-:W-:Y:S01]  /*0780*/  F2FP.F16.F32.PACK_AB R30, R7, R14 ;  /* 0x0000000e071e723e */ /* 0x000fe200000000ff */
[----:B------:R-:W-:Y:S06]  /*0790*/  BRA `(.L_x_1887) ;  /* 0x0000000000047947 */ /* 0x000fec0003800000 */
.L_x_1886:
[----:B------:R-:W-:-:S07]  /*07a0*/  CS2R R30, SRZ ;  /* 0x00000000001e7805 */ /* 0x000fce000001ff00 */
.L_x_1887:
[----:B------:R-:W-:Y:S05]  /*07b0*/  BSYNC B0 ;  /* 0x0000000000007941 */ /* 0x000fea0003800000 */
.L_x_1885:
[----:B0-----:R-:W0:Y:S01]  /*07c0*/  LDC R6, c[0x0][0x308] ;  /* 0x0000c200ff067b82 */ /* 0x001e220000000800 */
[----:B------:R-:W-:Y:S01]  /*07d0*/  BSSY B0, `(.L_x_1888) ;  /* 0x000001d000007945 */ /* 0x000fe20003800000 */
[----:B0-----:R-:W-:-:S13]  /*07e0*/  ISETP.NE.AND P0, PT, R6, 0x2, PT ;  /* 0x000000020600780c */ /* 0x001fda0003f05270 */
[----:B------:R-:W-:Y:S05]  /*07f0*/  @!P0 BRA `(.L_x_1889) ;  /* 0x0000000000188947 */ /* 0x000fea0003800000 */
[----:B------:R-:W-:Y:S01]  /*0800*/  CS2R R28, SRZ ;  /* 0x00000000001c7805 */ /* 0x000fe2000001ff00 */
[----:B------:R-:W-:Y:S06]  /*0810*/  @P5 BRA `(.L_x_1890) ;  /* 0x0000000000605947 */ /* 0x000fec0003800000 */
[----:B------:R-:W0:Y:S02]  /*0820*/  LDC.64 R6, c[0x0][0x228] ;  /* 0x00008a00ff067b82 */ /* 0x000e240000000a00 */
[----:B0-----:R-:W-:-:S05]  /*0830*/  IMAD.WIDE R6, R3, 0x2, R6 ;  /* 0x0000000203067825 */ /* 0x001fca00078e0206 */
[----:B------:R0:W5:Y:S01]  /*0840*/  LDG.E.64 R28, desc[UR36][R6.64] ;  /* 0x00000024061c7981 */ /* 0x000162000c1e1b00 */
[----:B------:R-:W-:Y:S05]  /*0850*/  BRA `(.L_x_1890) ;  /* 0x0000000000507947 */ /* 0x000fea0003800000 */
.L_x_1889:
[----:B------:R-:W-:Y:S02]  /*0860*/  ULDC.64 UR6, c[0x0][0x228] ;  /* 0x00008a0000067ab9 */ /* 0x000fe40000000a00 */
[----:B------:R-:W-:-:S04]  /*0870*/  IADD3 R6, P0, R3, UR6, RZ ;  /* 0x0000000603067c10 */ /* 0x000fc8000ff1e0ff */
[----:B------:R-:W-:Y:S01]  /*0880*/  LEA.HI.X.SX32 R7, R3, UR7, 0x1, P0 ;  /* 0x0000000703077c11 */ /* 0x000fe200080f0eff */
[----:B------:R-:W0:Y:S04]  /*0890*/  LDC.64 R8, c[0x0][0x2f8] ;  /* 0x0000be00ff087b82 */ /* 0x000e280000000a00 */
        /* <DEDUP_REMOVED lines=16> */
.L_x_1890:
[----:B------:R-:W-:Y:S05]  /*09a0*/  BSYNC B0 ;  /* 0x0000000000007941 */ /* 0x000fea0003800000 */
.L_x_1888:
[----:B------:R-:W1:Y:S01]  /*09b0*/  LDC.64 R8, c[0x0][0x2a8] ;  /* 0x0000aa00ff087b82 */ /* 0x000e620000000a00 */
[----:B------:R-:W-:Y:S01]  /*09c0*/  ULDC.64 UR6, c[0x0][0x220] ;  /* 0x0000880000067ab9 */ /* 0x000fe20000000a00 */
[----:B------:R-:W-:Y:S01]  /*09d0*/  ULDC.64 UR8, c[0x0][0x230] ;  /* 0x00008c0000087ab9 */ /* 0x000fe20000000a00 */
[----:B------:R-:W-:Y:S02]  /*09e0*/  ISETP.EQ.U32.AND P1, PT, RZ, UR6, PT ;  /* 0x00000006ff007c0c */ /* 0x000fe4000bf22070 */
[----:B------:R-:W-:Y:S02]  /*09f0*/  CS2R R14, SRZ ;  /* 0x00000000000e7805 */ /* 0x000fe4000001ff00 */
[----:B------:R-:W-:Y:S02]  /*0a00*/  ISETP.EQ.U32.AND P3, PT, RZ, UR8, PT ;  /* 0x00000008ff007c0c */ /* 0x000fe4000bf62070 */
[----:B------:R-:W-:Y:S02]  /*0a10*/  ISETP.EQ.OR.EX P1, PT, RZ, UR7, P5, P1 ;  /* 0x00000007ff007c0c */ /* 0x000fe4000af22710 */
[----:B------:R-:W-:-:S02]  /*0a20*/  ISETP.EQ.U32.AND P2, PT, R4, RZ, PT ;  /* 0x000000ff0400720c */ /* 0x000fc40003f42070 */
[----:B------:R-:W-:Y:S01]  /*0a30*/  ISETP.GE.AND P0, PT, R25, 0x20, PT ;  /* 0x000000201900780c */ /* 0x000fe20003f06270 */
[----:B------:R-:W-:Y:S01]  /*0a40*/  HFMA2.MMA R144, -RZ, RZ, 0, 0 ;  /* 0x00000000ff907435 */ /* 0x000fe200000001ff */
[----:B------:R-:W-:Y:S01]  /*0a50*/  ISETP.EQ.OR.EX P3, PT, RZ, UR9, P5, P3 ;  /* 0x00000009ff007c0c */ /* 0x000fe2000af62730 */
[----:B------:R-:W2:Y:S01]  /*0a60*/  LDC R21, c[0x0][0x290] ;  /* 0x0000a400ff157b82 */ /* 0x000ea20000000800 */
[----:B------:R-:W-:-:S07]  /*0a70*/  ISETP.EQ.OR.EX P2, PT, R5, RZ, P0, P2 ;  /* 0x000000ff0500720c */ /* 0x000fce0000742720 */
[----:B------:R-:W3:Y:S01]  /*0a80*/  @!P1 LDC.64 R4, c[0x0][0x220] ;  /* 0x00008800ff049b82 */ /* 0x000ee20000000a00 */
[----:B-1----:R-:W-:-:S04]  /*0a90*/  ISETP.NE.U32.AND P4, PT, R8, RZ, PT ;  /* 0x000000ff0800720c */ /* 0x002fc80003f85070 */
[----:B------:R-:W-:Y:S01]  /*0aa0*/  ISETP.NE.AND.EX P4, PT, R9, RZ, PT, P4 ;  /* 0x000000ff0900720c */ /* 0x000fe20003f85340 */
[----:B-----5:R-:W-:Y:S02]  /*0ab0*/  @!P2 IMAD R3, R16, UR4, R19 ;  /* 0x000000041003ac24 */ /* 0x020fe4000f8e0213 */
[----:B0-----:R-:W0:Y:S01]  /*0ac0*/  @!P3 LDC.64 R6, c[0x0][0x230] ;  /* 0x00008c00ff06bb82 */ /* 0x001e220000000a00 */
[----:B------:R-:W-:Y:S01]  /*0ad0*/  ULDC.U8 UR4, c[0x0][0x294] ;  /* 0x0000a50000047ab9 */ /* 0x000fe20000000000 */
[----:B------:R-:W-:-:S06]  /*0ae0*/  @!P2 IMAD R3, R3, 0x80, R0 ;  /* 0x000000800303a824 */ /* 0x000fcc00078e0200 */
[----:B------:R-:W1:Y:S08]  /*0af0*/  @!P2 LDC.64 R8, c[0x0][0x2e0] ;  /* 0x0000b800ff08ab82 */ /* 0x000e700000000a00 */
[----:B------:R-:W4:Y:S01]  /*0b00*/  @P4 LDC.64 R10, c[0x0][0x2a8] ;  /* 0x0000aa00ff0a4b82 */ /* 0x000f220000000a00 */
[----:B---3--:R-:W-:-:S05]  /*0b10*/  @!P1 IMAD.WIDE R4, R13, 0x2, R4 ;  /* 0x000000020d049825 */ /* 0x008fca00078e0204 */
[----:B------:R-:W3:Y:S01]  /*0b20*/  @!P1 LDG.E.64 R14, desc[UR36][R4.64] ;  /* 0x00000024040e9981 */ /* 0x000ee2000c1e1b00 */
[----:B0-----:R-:W-:Y:S01]  /*0b30*/  @!P3 IMAD.WIDE R6, R13, 0x2, R6 ;  /* 0x000000020d06b825 */ /* 0x001fe200078e0206 */
[----:B------:R-:W-:-:S06]  /*0b40*/  CS2R R12, SRZ ;  /* 0x00000000000c7805 */ /* 0x000fcc000001ff00 */
[----:B------:R-:W3:Y:S01]  /*0b50*/  @!P3 LDG.E.64 R12, desc[UR36][R6.64] ;  /* 0x00000024060cb981 */ /* 0x000ee2000c1e1b00 */
[----:B-1----:R-:W-:-:S06]  /*0b60*/  @!P2 IMAD.WIDE R8, R3, 0x2, R8 ;  /* 0x000000020308a825 */ /* 0x002fcc00078e0208 */
[----:B------:R-:W3:Y:S01]  /*0b70*/  @!P2 LDG.E.64 R8, desc[UR36][R8.64] ;  /* 0x000000240808a981 */ /* 0x000ee2000c1e1b00 */
[----:B----4-:R-:W-:-:S05]  /*0b80*/  @P4 IMAD.WIDE R10, R2, 0x4, R10 ;  /* 0x00000004020a4825 */ /* 0x010fca00078e020a */
[----:B------:R0:W5:Y:S01]  /*0b90*/  @P4 LDG.E R144, desc[UR36][R10.64] ;  /* 0x000000240a904981 */ /* 0x000162000c1e1900 */
[----:B------:R-:W-:Y:S02]  /*0ba0*/  ISETP.NE.AND P1, PT, RZ, UR4, PT ;  /* 0x00000004ff007c0c */ /* 0x000fe4000bf25270 */
[----:B--2---:R-:W-:Y:S01]  /*0bb0*/  ISETP.GT.AND P3, PT, R21, RZ, PT ;  /* 0x000000ff1500720c */ /* 0x004fe20003f64270 */
[----:B---3--:R-:W-:Y:S02]  /*0bc0*/  HFMA2.MMA R31, R31, 1, 1, R15 ;  /* 0x3c003c001f1f7835 */ /* 0x008fe4000000000f */
[----:B------:R-:W-:Y:S01]  /*0bd0*/  HFMA2.MMA R29, R29, 1, 1, R13 ;  /* 0x3c003c001d1d7835 */ /* 0x000fe2000000000d */
[----:B------:R-:W-:Y:S02]  /*0be0*/  HADD2 R28, R28, R12 ;  /* 0x0000000c1c1c7230 */ /* 0x000fe40000000000 */
[----:B------:R-:W-:-:S05]  /*0bf0*/  HADD2 R30, R30, R14 ;  /* 0x0000000e1e1e7230 */ /* 0x000fca0000000000 */
[----:B------:R-:W-:Y:S01]  /*0c00*/  @!P2 HFMA2.MMA R29, R29, R9, -RZ ;  /* 0x000000091d1da235 */ /* 0x000fe200001000ff */
[----:B------:R-:W-:Y:S01]  /*0c10*/  @!P2 HMUL2 R28, R28, R8 ;  /* 0x000000081c1ca232 */ /* 0x000fe20000000000 */
[----:B0-----:R-:W-:Y:S09]  /*0c20*/  @!P1 BRA P3, `(.L_x_1891) ;  /* 0x0000000800709947 */ /* 0x001ff20001800000 */
        /* <DEDUP_REMOVED lines=9> */
[----:B0-----:R-:W-:Y:S01]  /*0cc0*/  VIADD R4, R3, 0xffffffe ;  /* 0x0ffffffe03047836 */ /* 0x001fe20000000000 */
[----:B------:R-:W-:-:S05]  /*0cd0*/  IADD3 R3, RZ, -R9, RZ ;  /* 0x80000009ff037210 */ /* 0x000fca0007ffe0ff */
[----:B------:R0:W1:Y:S02]  /*0ce0*/  F2I.FTZ.U32.TRUNC.NTZ R5, R4 ;  /* 0x0000000400057305 */ /* 0x000064000021f000 */
[----:B0-----:R-:W-:Y:S01]  /*0cf0*/  IMAD.MOV.U32 R4, RZ, RZ, RZ ;  /* 0x000000ffff047224 */ /* 0x001fe200078e00ff */
[----:B-1----:R-:W-:-:S05]  /*0d00*/  IADD3 R7, RZ, -R5, RZ ;  /* 0x80000005ff077210 */ /* 0x002fca0007ffe0ff */
[----:B------:R-:W-:-:S04]  /*0d10*/  IMAD R7, R7, R6, RZ ;  /* 0x0000000607077224 */ /* 0x000fc800078e02ff */
[----:B------:R-:W-:-:S06]  /*0d20*/  IMAD.HI.U32 R5, R5, R7, R4 ;  /* 0x0000000705057227 */ /* 0x000fcc00078e0004 */
[----:B------:R-:W-:-:S04]  /*0d30*/  IMAD.HI.U32 R5, R5, R8, RZ ;  /* 0x0000000805057227 */ /* 0x000fc800078e00ff */
[----:B------:R-:W-:-:S05]  /*0d40*/  IMAD R3, R5, R3, R8 ;  /* 0x0000000305037224 */ /* 0x000fca00078e0208 */
[----:B------:R-:W-:-:S13]  /*0d50*/  ISETP.GT.U32.AND P2, PT, R6, R3, PT ;  /* 0x000000030600720c */ /* 0x000fda0003f44070 */
[----:B------:R-:W-:Y:S01]  /*0d60*/  @!P2 IMAD.IADD R3, R3, 0x1, -R6 ;  /* 0x000000010303a824 */ /* 0x000fe200078e0a06 */
[----:B------:R-:W-:Y:S02]  /*0d70*/  @!P2 IADD3 R5, R5, 0x1, RZ ;  /* 0x000000010505a810 */ /* 0x000fe40007ffe0ff */
[----:B------:R-:W-:Y:S02]  /*0d80*/  ISETP.NE.AND P2, PT, R33, RZ, PT ;  /* 0x000000ff2100720c */ /* 0x000fe40003f45270 */
[----:B------:R-:W-:Y:S02]  /*0d90*/  ISETP.GE.U32.AND P1, PT, R3, R6, PT ;  /* 0x000000060300720c */ /* 0x000fe40003f26070 */
[----:B------:R-:W-:-:S04]  /*0da0*/  LOP3.LUT R3, R0, R33, RZ, 0x3c, !PT ;  /* 0x0000002100037212 */ /* 0x000fc800078e3cff */
[----:B------:R-:W-:-:S07]  /*0db0*/  ISETP.GE.AND P3, PT, R3, RZ, PT ;  /* 0x000000ff0300720c */ /* 0x000fce0003f66270 */
[----:B------:R-:W-:Y:S01]  /*0dc0*/  @P1 VIADD R5, R5, 0x1 ;  /* 0x0000000105051836 */ /* 0x000fe20000000000 */
[----:B------:R-:W-:Y:S02]  /*0dd0*/  ISETP.LT.AND P1, PT, R0, R21, !P0 ;  /* 0x000000150000720c */ /* 0x000fe40004721270 */
[----:B------:R-:W-:Y:S02]  /*0de0*/  LOP3.LUT P0, RZ, R33, 0x3, RZ, 0xc0, !PT ;  /* 0x0000000321ff7812 */ /* 0x000fe4000780c0ff */
[----:B------:R-:W-:Y:S02]  /*0df0*/  MOV R32, R5 ;  /* 0x0000000500207202 */ /* 0x000fe40000000f00 */
[----:B------:R-:W-:-:S03]  /*0e00*/  P2R R35, PR, RZ, 0x2 ;  /* 0x00000002ff237803 */ /* 0x000fc60000000000 */
[----:B------:R-:W-:Y:S01]  /*0e10*/  @!P3 IMAD.MOV R32, RZ, RZ, -R32 ;  /* 0x000000ffff20b224 */ /* 0x000fe200078e0a20 */
[----:B------:R-:W-:-:S04]  /*0e20*/  @!P2 LOP3.LUT R32, RZ, R33, RZ, 0x33, !PT ;  /* 0x00000021ff20a212 */ /* 0x000fc800078e33ff */
[----:B------:R-:W-:-:S05]  /*0e30*/  IADD3 R3, -R32, RZ, RZ ;  /* 0x000000ff20037210 */ /* 0x000fca0007ffe1ff */
        /* <DEDUP_REMOVED lines=17> */
[----:B-1---5:R-:W-:Y:S05]  /*0f50*/  CALL.ABS.NOINC R14 ;  /* 0x000000000e007343 */ /* 0x022fea0003c00000 */
.L_x_1893:
[----:B------:R-:W0:Y:S01]  /*0f60*/  S2R R4, SR_CgaCtaId ;  /* 0x0000000000047919 */ /* 0x000e220000008800 */
[----:B------:R-:W1:Y:S01]  /*0f70*/  LDC R8, c[0x0][0x290] ;  /* 0x0000a400ff087b82 */ /* 0x000e620000000800 */
[----:B------:R-:W-:Y:S01]  /*0f80*/  MOV R0, 0x400 ;  /* 0x0000040000007802 */ /* 0x000fe20000000f00 */
[----:B------:R-:W-:Y:S05]  /*0f90*/  WARPSYNC.ALL ;  /* 0x0000000000007948 */ /* 0x000fea0003800000 */
[----:B------:R-:W-:Y:S01]  /*0fa0*/  IADD3 R3, R0, 0x140, RZ ;  /* 0x0000014000037810 */ /* 0x000fe20007ffe0ff */
[----:B------:R-:W-:Y:S01]  /*0fb0*/  IMAD R0, R33, R32, R34 ;  /* 0x0000002021007224 */ /* 0x000fe200078e0222 */
[----:B------:R-:W-:-:S02]  /*0fc0*/  ISETP.NE.AND P6, PT, R35, RZ, PT ;  /* 0x000000ff2300720c */ /* 0x000fc40003fc5270 */
[----:B0-----:R-:W-:-:S05]  /*0fd0*/  LEA R3, R4, R3, 0x18 ;  /* 0x0000000304037211 */ /* 0x001fca00078ec0ff */
[----:B------:R-:W-:-:S05]  /*0fe0*/  IMAD R13, R0, 0x2, R3 ;  /* 0x00000002000d7824 */ /* 0x000fca00078e0203 */
[----:B-1----:R-:W-:Y:S01]  /*0ff0*/  LEA R14, R8, R13, 0x1 ;  /* 0x0000000d080e7211 */ /* 0x002fe200078e08ff */
[----:B------:R0:W-:Y:S04]  /*1000*/  @P6 STS.64 [R13], R30 ;  /* 0x0000001e0d006388 */ /* 0x0001e80000000a00 */
[----:B------:R0:W-:Y:S01]  /*1010*/  @P6 STS.64 [R14], R28 ;  /* 0x0000001c0e006388 */ /* 0x0001e20000000a00 */
        /* <DEDUP_REMOVED lines=10> */
[C---:B------:R-:W-:Y:S01]  /*10c0*/  IMAD R15, R0.reuse, 0x2, R3 ;  /* 0x00000002000f7824 */ /* 0x040fe200078e0203 */
[----:B------:R-:W-:Y:S01]  /*10d0*/  LEA.HI R0, R0, R0, RZ, 0x1 ;  /* 0x0000000000007211 */ /* 0x000fe200078f08ff */
[----:B------:R-:W-:Y:S02]  /*10e0*/  BSSY B1, `(.L_x_1896) ;  /* 0x0000042000017945 */ /* 0x000fe40003800000 */
[----:B------:R-:W-:Y:S01]  /*10f0*/  IMAD R21, R8, 0x2, R15 ;  /* 0x0000000208157824 */ /* 0x000fe200078e020f */
[----:B------:R-:W-:Y:S01]  /*1100*/  LEA R33, R33, R15, 0x1 ;  /* 0x0000000f21217211 */ /* 0x000fe200078e08ff */
[----:B------:R-:W-:Y:S01]  /*1110*/  LDS R4, [R15] ;  /* 0x000000000f047984 */ /* 0x000fe20000000800 */
[----:B------:R-:W-:Y:S02]  /*1120*/  IMAD.SHL.U32 R0, R0, 0x2, RZ ;  /* 0x0000000200007824 */ /* 0x000fe400078e00ff */
[----:B------:R-:W-:Y:S01]  /*1130*/  LEA R20, R8, R33, 0x1 ;  /* 0x0000002108147211 */ /* 0x000fe200078e08ff */
[----:B0-----:R-:W0:Y:S02]  /*1140*/  LDS R31, [R33] ;  /* 0x00000000211f7984 */ /* 0x001e240000000800 */
[----:B------:R-:W-:-:S02]  /*1150*/  LOP3.LUT R7, R0, 0xfffffffc, RZ, 0xc0, !PT ;  /* 0xfffffffc00077812 */ /* 0x000fc400078ec0ff */
[----:B------:R-:W-:Y:S02]  /*1160*/  LDS R6, [R21] ;  /* 0x0000000015067984 */ /* 0x000fe40000000800 */
[----:B------:R-:W-:Y:S02]  /*1170*/  ISETP.GE.AND P0, PT, R7, R8, PT ;  /* 0x000000080700720c */ /* 0x000fe40003f06270 */
[----:B------:R-:W1:Y:S01]  /*1180*/  LDS R29, [R20] ;  /* 0x00000000141d7984 */ /* 0x000e620000000800 */
[C-C-:B0-----:R-:W-:Y:S02]  /*1190*/  PRMT R30, R4.reuse, 0x5410, R31.reuse ;  /* 0x00005410041e7816 */ /* 0x141fe4000000001f */
[----:B------:R-:W-:Y:S02]  /*11a0*/  PRMT R31, R4, 0x7632, R31 ;  /* 0x00007632041f7816 */ /* 0x000fe4000000001f */
[C-C-:B-1----:R-:W-:Y:S02]  /*11b0*/  PRMT R28, R6.reuse, 0x5410, R29.reuse ;  /* 0x00005410061c7816 */ /* 0x142fe4000000001d */
[----:B------:R-:W-:-:S04]  /*11c0*/  PRMT R29, R6, 0x7632, R29 ;  /* 0x00007632061d7816 */ /* 0x000fc8000000001d */
        /* <DEDUP_REMOVED lines=8> */
[----:B0-----:R-:W-:-:S04]  /*1250*/  FMUL.FTZ R0, R0, R3 ;  /* 0x0000000300007220 */ /* 0x001fc80000410000 */
[----:B------:R-:W-:Y:S01]  /*1260*/  FMUL.FTZ R5, R0, 13.28771209716796875 ;  /* 0x41549a7800057820 */ /* 0x000fe20000410000 */
[----:B------:R-:W-:-:S05]  /*1270*/  I2FP.F32.S32 R0, R7 ;  /* 0x0000000700007245 */ /* 0x000fca0000201400 */
[----:B------:R-:W0:Y:S01]  /*1280*/  MUFU.EX2 R5, -R5 ;  /* 0x8000000500057308 */ /* 0x000e220000000800 */
[----:B------:R-:W-:-:S04]  /*1290*/  FMUL.FTZ R0, R0, R3 ;  /* 0x0000000300007220 */ /* 0x000fc80000410000 */
[----:B------:R-:W-:Y:S01]  /*12a0*/  FMUL.FTZ R4, R0, 13.28771209716796875 ;  /* 0x41549a7800047820 */ /* 0x000fe20000410000 */
[----:B-----5:R-:W-:-:S03]  /*12b0*/  IADD3 R0, -R144, UR4, RZ ;  /* 0x0000000490007c10 */ /* 0x020fc6000fffe1ff */
[----:B------:R-:W1:Y:S01]  /*12c0*/  MUFU.EX2 R9, -R4 ;  /* 0x8000000400097308 */ /* 0x000e620000000800 */
[----:B------:R-:W-:-:S05]  /*12d0*/  I2FP.F32.S32 R0, R0 ;  /* 0x0000000000007245 */ /* 0x000fca0000201400 */
[----:B0-----:R-:W-:Y:S01]  /*12e0*/  FMUL.FTZ R3, R0, R5 ;  /* 0x0000000500037220 */ /* 0x001fe20000410000 */
[--C-:B------:R-:W-:Y:S02]  /*12f0*/  HADD2.F32 R5, -RZ, R31.reuse.H1_H1 ;  /* 0x3000001fff057230 */ /* 0x100fe40000004100 */
[----:B------:R-:W-:Y:S02]  /*1300*/  HADD2.F32 R31, -RZ, R31.H0_H0 ;  /* 0x2000001fff1f7230 */ /* 0x000fe40000004100 */
[----:B------:R-:W-:-:S04]  /*1310*/  FMUL.RZ R10, R3, 0.15915493667125701904 ;  /* 0x3e22f983030a7820 */ /* 0x000fc8000040c000 */
[----:B------:R-:W0:Y:S01]  /*1320*/  MUFU.SIN R7, R10 ;  /* 0x0000000a00077308 */ /* 0x000e220000000400 */
[----:B-1----:R-:W-:-:S04]  /*1330*/  FMUL.FTZ R0, R0, R9 ;  /* 0x0000000900007220 */ /* 0x002fc80000410000 */
[----:B------:R-:W-:-:S03]  /*1340*/  FMUL.RZ R11, R0, 0.15915493667125701904 ;  /* 0x3e22f983000b7820 */ /* 0x000fc6000040c000 */
[----:B------:R1:W2:Y:S08]  /*1350*/  MUFU.COS R6, R10 ;  /* 0x0000000a00067308 */ /* 0x0002b00000000000 */
[----:B------:R-:W3:Y:S01]  /*1360*/  MUFU.SIN R3, R11 ;  /* 0x0000000b00037308 */ /* 0x000ee20000000400 */
[C---:B0-----:R-:W-:Y:S01]  /*1370*/  FMUL.FTZ R9, R7.reuse, R5 ;  /* 0x0000000507097220 */ /* 0x041fe20000410000 */
[----:B-1----:R-:W-:-:S06]  /*1380*/  FMUL.FTZ R10, R7, R8 ;  /* 0x00000008070a7220 */ /* 0x002fcc0000410000 */
[----:B------:R-:W0:Y:S01]  /*1390*/  MUFU.COS R0, R11 ;  /* 0x0000000b00007308 */ /* 0x000e220000000000 */
[C---:B--2---:R-:W-:Y:S01]  /*13a0*/  FMUL.FTZ R4, R6.reuse, R5 ;  /* 0x0000000506047220 */ /* 0x044fe20000410000 */
[C---:B------:R-:W-:Y:S01]  /*13b0*/  FMUL.FTZ R12, R6.reuse, R8 ;  /* 0x00000008060c7220 */ /* 0x040fe20000410000 */
[C---:B------:R-:W-:Y:S01]  /*13c0*/  FFMA.FTZ R9, R6.reuse, R31, -R9 ;  /* 0x0000001f06097223 */ /* 0x040fe20000010809 */
[----:B------:R-:W-:Y:S01]  /*13d0*/  FFMA.FTZ R10, R6, R29, -R10 ;  /* 0x0000001d060a7223 */ /* 0x000fe2000001080a */
[C---:B------:R-:W-:Y:S01]  /*13e0*/  FFMA.FTZ R8, R7.reuse, R31, R4 ;  /* 0x0000001f07087223 */ /* 0x040fe20000010004 */
[----:B------:R-:W-:Y:S02]  /*13f0*/  HADD2.F32 R4, -RZ, R30.H1_H1 ;  /* 0x3000001eff047230 */ /* 0x000fe40000004100 */
[----:B------:R-:W-:Y:S01]  /*1400*/  FFMA.FTZ R29, R7, R29, R12 ;  /* 0x0000001d071d7223 */ /* 0x000fe2000001000c */
[----:B------:R-:W-:Y:S02]  /*1410*/  HADD2.F32 R6, -RZ, R28.H1_H1 ;  /* 0x3000001cff067230 */ /* 0x000fe40000004100 */
[----:B------:R-:W-:-:S02]  /*1420*/  HADD2.F32 R30, -RZ, R30.H0_H0 ;  /* 0x2000001eff1e7230 */ /* 0x000fc40000004100 */
[C---:B---3--:R-:W-:Y:S01]  /*1430*/  FMUL.FTZ R5, R3.reuse, R4 ;  /* 0x0000000403057220 */ /* 0x048fe20000410000 */
[----:B------:R-:W-:Y:S02]  /*1440*/  HADD2.F32 R28, -RZ, R28.H0_H0 ;  /* 0x2000001cff1c7230 */ /* 0x000fe40000004100 */
[----:B------:R-:W-:Y:S01]  /*1450*/  FMUL.FTZ R7, R3, R6 ;  /* 0x0000000603077220 */ /* 0x000fe20000410000 */
[----:B------:R-:W-:Y:S02]  /*1460*/  F2FP.F16.F32.PACK_AB R31, R8, R9 ;  /* 0x00000009081f723e */ /* 0x000fe400000000ff */
[----:B------:R-:W-:Y:S01]  /*1470*/  F2FP.F16.F32.PACK_AB R29, R29, R10 ;  /* 0x0000000a1d1d723e */ /* 0x000fe200000000ff */
[C---:B0-----:R-:W-:Y:S01]  /*1480*/  FMUL.FTZ R4, R0.reuse, R4 ;  /* 0x0000000400047220 */ /* 0x041fe20000410000 */
[C---:B------:R-:W-:Y:S01]  /*1490*/  FMUL.FTZ R6, R0.reuse, R6 ;  /* 0x0000000600067220 */ /* 0x040fe20000410000 */
[C---:B------:R-:W-:Y:S01]  /*14a0*/  FFMA.FTZ R5, R0.reuse, R30, -R5 ;  /* 0x0000001e00057223 */ /* 0x040fe20000010805 */
[----:B------:R-:W-:Y:S01]  /*14b0*/  FFMA.FTZ R7, R0, R28, -R7 ;  /* 0x0000001c00077223 */ /* 0x000fe20000010807 */
[C---:B------:R-:W-:Y:S01]  /*14c0*/  FFMA.FTZ R30, R3.reuse, R30, R4 ;  /* 0x0000001e031e7223 */ /* 0x040fe20000010004 */
[----:B------:R-:W-:-:S04]  /*14d0*/  FFMA.FTZ R28, R3, R28, R6 ;  /* 0x0000001c031c7223 */ /* 0x000fc80000010006 */
[----:B------:R-:W-:Y:S02]  /*14e0*/  F2FP.F16.F32.PACK_AB R30, R30, R5 ;  /* 0x000000051e1e723e */ /* 0x000fe400000000ff */
[----:B------:R-:W-:-:S07]  /*14f0*/  F2FP.F16.F32.PACK_AB R28, R28, R7 ;  /* 0x000000071c1c723e */ /* 0x000fce00000000ff */
.L_x_1897:
[----:B------:R-:W-:Y:S05]  /*1500*/  BSYNC B1 ;  /* 0x0000000000017941 */ /* 0x000fea0003800000 */
.L_x_1896:
[C-C-:B------:R-:W-:Y:S02]  /*1510*/  PRMT R0, R28.reuse, 0x5410, R29.reuse ;  /* 0x000054101c007816 */ /* 0x140fe4000000001d */
[----:B------:R-:W-:Y:S02]  /*1520*/  PRMT R3, R28, 0x7632, R29 ;  /* 0x000076321c037816 */ /* 0x000fe4000000001d */
[C-C-:B------:R-:W-:Y:S01]  /*1530*/  PRMT R4, R30.reuse, 0x5410, R31.reuse ;  /* 0x000054101e047816 */ /* 0x140fe2000000001f */
[----:B------:R0:W-:Y:S04]  /*1540*/  STS [R21], R0 ;  /* 0x0000000015007388 */ /* 0x0001e80000000800 */
[----:B------:R1:W-:Y:S04]  /*1550*/  STS [R20], R3 ;  /* 0x0000000314007388 */ /* 0x0003e80000000800 */
[----:B------:R1:W-:Y:S01]  /*1560*/  STS [R15], R4 ;  /* 0x000000040f007388 */ /* 0x0003e20000000800 */
[----:B0-----:R-:W-:-:S05]  /*1570*/  PRMT R0, R30, 0x7632, R31 ;  /* 0x000076321e007816 */ /* 0x001fca000000001f */
[----:B------:R1:W-:Y:S02]  /*1580*/  STS [R33], R0 ;  /* 0x0000000021007388 */ /* 0x0003e40000000800 */
.L_x_1895:
[----:B------:R-:W-:Y:S05]  /*1590*/  BSYNC B0 ;  /* 0x0000000000007941 */ /* 0x000fea0003800000 */
.L_x_1894:
[----:B------:R-:W-:Y:S06]  /*15a0*/  BAR.SYNC.DEFER_BLOCKING 0x0 ;  /* 0x0000000000007b1d */ /* 0x000fec0000010000 */
[----:B0-----:R0:W2:Y:S04]  /*15b0*/  @P6 LDS.64 R30, [R13] ;  /* 0x000000000d1e6984 */ /* 0x0010a80000000a00 */
[----:B------:R0:W3:Y:S01]  /*15c0*/  @P6 LDS.64 R28, [R14] ;  /* 0x000000000e1c6984 */ /* 0x0000e20000000a00 */
[----:B------:R-:W-:Y:S06]  /*15d0*/  BAR.SYNC.DEFER_BLOCKING 0x0 ;  /* 0x0000000000007b1d */ /* 0x000fec0000010000 */
[----:B------:R-:W-:Y:S05]  /*15e0*/  BRA `(.L_x_1892) ;  /* 0x0000000000d87947 */ /* 0x000fea0003800000 */
.L_x_1891:
[----:B------:R-:W-:Y:S01]  /*15f0*/  ISETP.GE.AND P0, PT, R0, R21, PT ;  /* 0x000000150000720c */ /* 0x000fe20003f06270 */
[----:B------:R-:W-:-:S12]  /*1600*/  BSSY B0, `(.L_x_1892) ;  /* 0x0000034000007945 */ /* 0x000fd80003800000 */
[----:B------:R-:W-:Y:S05]  /*1610*/  @P0 BRA `(.L_x_1898) ;  /* 0x0000000000c80947 */ /* 0x000fea0003800000 */
[----:B------:R-:W-:Y:S01]  /*1620*/  I2FP.F32.S32 R21, R21 ;  /* 0x0000001500157245 */ /* 0x000fe20000201400 */
[----:B------:R-:W-:Y:S01]  /*1630*/  VIADD R3, R0, 0x2 ;  /* 0x0000000200037836 */ /* 0x000fe20000000000 */
[----:B------:R-:W-:Y:S01]  /*1640*/  I2FP.F32.S32 R0, R0 ;  /* 0x0000000000007245 */ /* 0x000fe20000201400 */
[----:B------:R-:W-:Y:S01]  /*1650*/  ULDC UR4, c[0x0][0x29c] ;  /* 0x0000a70000047ab9 */ /* 0x000fe20000000800 */
[----:B------:R-:W-:Y:S01]  /*1660*/  HADD2.F32 R9, -RZ, R29.H1_H1 ;  /* 0x3000001dff097230 */ /* 0x000fe20000004100 */
[----:B-----5:R-:W-:Y:S01]  /*1670*/  IADD3 R4, -R144, UR4, RZ ;  /* 0x0000000490047c10 */ /* 0x020fe2000fffe1ff */
[----:B------:R-:W0:Y:S01]  /*1680*/  MUFU.RCP R21, R21 ;  /* 0x0000001500157308 */ /* 0x000e220000001000 */
[----:B------:R-:W-:Y:S01]  /*1690*/  I2FP.F32.S32 R3, R3 ;  /* 0x0000000300037245 */ /* 0x000fe20000201400 */
[----:B------:R-:W-:Y:S01]  /*16a0*/  HADD2.F32 R12, -RZ, R31.H0_H0 ;  /* 0x2000001fff0c7230 */ /* 0x000fe20000004100 */
[----:B------:R-:W-:Y:S01]  /*16b0*/  I2FP.F32.S32 R7, R4 ;  /* 0x0000000400077245 */ /* 0x000fe20000201400 */
[----:B------:R-:W-:-:S02]  /*16c0*/  HADD2.F32 R29, -RZ, R29.H0_H0 ;  /* 0x2000001dff1d7230 */ /* 0x000fc40000004100 */
[-C--:B0-----:R-:W-:Y:S01]  /*16d0*/  FMUL.FTZ R3, R3, R21.reuse ;  /* 0x0000001503037220 */ /* 0x081fe20000410000 */
[----:B------:R-:W-:-:S03]  /*16e0*/  FMUL.FTZ R0, R0, R21 ;  /* 0x0000001500007220 */ /* 0x000fc60000410000 */
[----:B------:R-:W-:Y:S01]  /*16f0*/  FMUL.FTZ R3, R3, 13.28771209716796875 ;  /* 0x41549a7803037820 */ /* 0x000fe20000410000 */
[----:B------:R-:W-:-:S05]  /*1700*/  FMUL.FTZ R0, R0, 13.28771209716796875 ;  /* 0x41549a7800007820 */ /* 0x000fca0000410000 */
[----:B------:R-:W0:Y:S08]  /*1710*/  MUFU.EX2 R3, -R3 ;  /* 0x8000000300037308 */ /* 0x000e300000000800 */
[----:B------:R-:W1:Y:S01]  /*1720*/  MUFU.EX2 R0, -R0 ;  /* 0x8000000000007308 */ /* 0x000e620000000800 */
[----:B0-----:R-:W-:-:S04]  /*1730*/  FMUL.FTZ R4, R7, R3 ;  /* 0x0000000307047220 */ /* 0x001fc80000410000 */
[----:B------:R-:W-:-:S04]  /*1740*/  FMUL.RZ R8, R4, 0.15915493667125701904 ;  /* 0x3e22f98304087820 */ /* 0x000fc8000040c000 */
[----:B------:R-:W0:Y:S01]  /*1750*/  MUFU.SIN R6, R8 ;  /* 0x0000000800067308 */ /* 0x000e220000000400 */
[----:B-1----:R-:W-:Y:S01]  /*1760*/  FMUL.FTZ R3, R7, R0 ;  /* 0x0000000007037220 */ /* 0x002fe20000410000 */
[----:B------:R-:W-:-:S03]  /*1770*/  HADD2.F32 R7, -RZ, R31.H1_H1 ;  /* 0x3000001fff077230 */ /* 0x000fc60000004100 */
[----:B------:R-:W-:-:S03]  /*1780*/  FMUL.RZ R11, R3, 0.15915493667125701904 ;  /* 0x3e22f983030b7820 */ /* 0x000fc6000040c000 */
[----:B------:R-:W1:Y:S08]  /*1790*/  MUFU.COS R5, R8 ;  /* 0x0000000800057308 */ /* 0x000e700000000000 */
[----:B------:R-:W2:Y:S01]  /*17a0*/  MUFU.SIN R4, R11 ;  /* 0x0000000b00047308 */ /* 0x000ea20000000400 */
[C---:B0-----:R-:W-:Y:S01]  /*17b0*/  FMUL.FTZ R0, R6.reuse, R7 ;  /* 0x0000000706007220 */ /* 0x041fe20000410000 */
[----:B------:R-:W-:-:S06]  /*17c0*/  FMUL.FTZ R10, R6, R9 ;  /* 0x00000009060a7220 */ /* 0x000fcc0000410000 */
[----:B------:R0:W3:Y:S01]  /*17d0*/  MUFU.COS R3, R11 ;  /* 0x0000000b00037308 */ /* 0x0000e20000000000 */
[C---:B-1----:R-:W-:Y:S01]  /*17e0*/  FMUL.FTZ R7, R5.reuse, R7 ;  /* 0x0000000705077220 */ /* 0x042fe20000410000 */
[C---:B------:R-:W-:Y:S01]  /*17f0*/  FMUL.FTZ R9, R5.reuse, R9 ;  /* 0x0000000905097220 */ /* 0x040fe20000410000 */
[CC--:B------:R-:W-:Y:S01]  /*1800*/  FFMA.FTZ R31, R5.reuse, R12.reuse, -R0 ;  /* 0x0000000c051f7223 */ /* 0x0c0fe20000010800 */
[-C--:B------:R-:W-:Y:S01]  /*1810*/  FFMA.FTZ R10, R5, R29.reuse, -R10 ;  /* 0x0000001d050a7223 */ /* 0x080fe2000001080a */
[C---:B------:R-:W-:Y:S01]  /*1820*/  FFMA.FTZ R8, R6.reuse, R12, R7 ;  /* 0x0000000c06087223 */ /* 0x040fe20000010007 */
[----:B------:R-:W-:Y:S02]  /*1830*/  HADD2.F32 R5, -RZ, R30.H1_H1 ;  /* 0x3000001eff057230 */ /* 0x000fe40000004100 */
[----:B------:R-:W-:Y:S01]  /*1840*/  FFMA.FTZ R9, R6, R29, R9 ;  /* 0x0000001d06097223 */ /* 0x000fe20000010009 */
[----:B------:R-:W-:Y:S02]  /*1850*/  HADD2.F32 R7, -RZ, R28.H1_H1 ;  /* 0x3000001cff077230 */ /* 0x000fe40000004100 */
[----:B------:R-:W-:-:S02]  /*1860*/  HADD2.F32 R30, -RZ, R30.H0_H0 ;  /* 0x2000001eff1e7230 */ /* 0x000fc40000004100 */
[C---:B--2---:R-:W-:Y:S01]  /*1870*/  FMUL.FTZ R0, R4.reuse, R5 ;  /* 0x0000000504007220 */ /* 0x044fe20000410000 */
[----:B0-----:R-:W-:Y:S02]  /*1880*/  HADD2.F32 R11, -RZ, R28.H0_H0 ;  /* 0x2000001cff0b7230 */ /* 0x001fe40000004100 */
[----:B------:R-:W-:Y:S01]  /*1890*/  FMUL.FTZ R6, R4, R7 ;  /* 0x0000000704067220 */ /* 0x000fe20000410000 */
[----:B------:R-:W-:Y:S02]  /*18a0*/  F2FP.F16.F32.PACK_AB R31, R8, R31 ;  /* 0x0000001f081f723e */ /* 0x000fe400000000ff */
[----:B------:R-:W-:Y:S01]  /*18b0*/  F2FP.F16.F32.PACK_AB R29, R9, R10 ;  /* 0x0000000a091d723e */ /* 0x000fe200000000ff */
[C---:B---3--:R-:W-:Y:S01]  /*18c0*/  FMUL.FTZ R5, R3.reuse, R5 ;  /* 0x0000000503057220 */ /* 0x048fe20000410000 */
[C---:B------:R-:W-:Y:S01]  /*18d0*/  FMUL.FTZ R7, R3.reuse, R7 ;  /* 0x0000000703077220 */ /* 0x040fe20000410000 */
[CC--:B------:R-:W-:Y:S01]  /*18e0*/  FFMA.FTZ R0, R3.reuse, R30.reuse, -R0 ;  /* 0x0000001e03007223 */ /* 0x0c0fe20000010800 */
[-C--:B------:R-:W-:Y:S01]  /*18f0*/  FFMA.FTZ R6, R3, R11.reuse, -R6 ;  /* 0x0000000b03067223 */ /* 0x080fe20000010806 */
[C---:B------:R-:W-:Y:S01]  /*1900*/  FFMA.FTZ R5, R4.reuse, R30, R5 ;  /* 0x0000001e04057223 */ /* 0x040fe20000010005 */
[----:B------:R-:W-:-:S04]  /*1910*/  FFMA.FTZ R7, R4, R11, R7 ;  /* 0x0000000b04077223 */ /* 0x000fc80000010007 */
[----:B------:R-:W-:Y:S02]  /*1920*/  F2FP.F16.F32.PACK_AB R30, R5, R0 ;  /* 0x00000000051e723e */ /* 0x000fe400000000ff */
[----:B------:R-:W-:-:S07]  /*1930*/  F2FP.F16.F32.PACK_AB R28, R7, R6 ;  /* 0x00000006071c723e */ /* 0x000fce00000000ff */
.L_x_1898:
[----:B------:R-:W-:Y:S05]  /*1940*/  BSYNC B0 ;  /* 0x0000000000007941 */ /* 0x000fea0003800000 */
.L_x_1892:
[----:B------:R-:W-:Y:S01]  /*1950*/  ISETP.GT.AND P0, PT, R25, 0x1f, PT ;  /* 0x0000001f1900780c */ /* 0x000fe20003f04270 */
[----:B------:R-:W-:Y:S01]  /*1960*/  BSSY B0, `(.L_x_1899) ;  /* 0x0000027000007945 */ /* 0x000fe20003800000 */
[----:B0-----:R-:W-:-:S11]  /*1970*/  MOV R14, RZ ;  /* 0x000000ff000e7202 */ /* 0x001fd60000000f00 */
[----:B------:R-:W-:Y:S05]  /*1980*/  @P0 BRA `(.L_x_1900) ;  /* 0x0000000000900947 */ /* 0x000fea0003800000 */
[----:B------:R-:W0:Y:S01]  /*1990*/  S2UR UR5, SR_CgaCtaId ;  /* 0x00000000000579c3 */ /* 0x000e220000008800 */
[-C--:B-1----:R-:W-:Y:S01]  /*19a0*/  LEA.HI R0, R25, R25.reuse, RZ, 0x1 ;  /* 0x0000001919007211 */ /* 0x082fe200078f08ff */
[----:B------:R-:W-:Y:S01]  /*19b0*/  UMOV UR4, 0x400 ;  /* 0x0000040000047882 */ /* 0x000fe20000000000 */
[----:B--23--:R-:W-:Y:S01]  /*19c0*/  HMUL2 R14, R31, R29 ;  /* 0x0000001d1f0e7232 */ /* 0x00cfe20000000000 */
[----:B------:R-:W-:Y:S01]  /*19d0*/  UIADD3 UR4, UR4, 0x40, URZ ;  /* 0x0000004004047890 */ /* 0x000fe2000fffe03f */
[C---:B------:R-:W-:Y:S01]  /*19e0*/  LOP3.LUT R6, R0.reuse, 0x3ffffffe, RZ, 0xc0, !PT ;  /* 0x3ffffffe00067812 */ /* 0x040fe200078ec0ff */
[----:B------:R-:W-:Y:S02]  /*19f0*/  IMAD.SHL.U32 R0, R0, 0x4, RZ ;  /* 0x0000000400007824 */ /* 0x000fe400078e00ff */
[----:B------:R-:W1:Y:S01]  /*1a00*/  LDC.64 R4, c[0x0][0x248] ;  /* 0x00009200ff047b82 */ /* 0x000e620000000a00 */
[----:B------:R-:W-:Y:S01]  /*1a10*/  IADD3 R3, -R6, R25, RZ ;  /* 0x0000001906037210 */ /* 0x000fe20007ffe1ff */
[----:B------:R-:W-:Y:S01]  /*1a20*/  HFMA2.MMA R14, R30, R28, R14 ;  /* 0x0000001c1e0e7235 */ /* 0x000fe2000000000e */
[----:B------:R-:W-:-:S03]  /*1a30*/  LOP3.LUT R0, R0, 0xfffffff8, RZ, 0xc0, !PT ;  /* 0xfffffff800007812 */ /* 0x000fc600078ec0ff */
[----:B------:R-:W-:Y:S01]  /*1a40*/  IMAD R3, R22, 0x2, R3 ;  /* 0x0000000216037824 */ /* 0x000fe200078e0203 */
[----:B------:R-:W-:-:S03]  /*1a50*/  IADD3 R0, R23, R0, RZ ;  /* 0x0000000017007210 */ /* 0x000fc60007ffe0ff */
[----:B------:R-:W-:Y:S02]  /*1a60*/  IMAD.SHL.U32 R3, R3, 0x4, RZ ;  /* 0x0000000403037824 */ /* 0x000fe400078e00ff */
[--C-:B------:R-:W-:Y:S02]  /*1a70*/  HADD2.F32 R13, -RZ, R14.reuse.H0_H0 ;  /* 0x2000000eff0d7230 */ /* 0x100fe40000004100 */
[----:B------:R-:W-:Y:S01]  /*1a80*/  HADD2.F32 R14, -RZ, R14.H1_H1 ;  /* 0x3000000eff0e7230 */ /* 0x000fe20000004100 */
[----:B0-----:R-:W-:-:S03]  /*1a90*/  ULEA UR4, UR5, UR4, 0x18 ;  /* 0x0000000405047291 */ /* 0x001fc6000f8ec03f */
[----:B------:R-:W-:Y:S01]  /*1aa0*/  ULDC UR5, c[0x0][0x284] ;  /* 0x0000a10000057ab9 */ /* 0x000fe20000000800 */
[----:B------:R-:W-:Y:S01]  /*1ab0*/  FADD.FTZ R13, R13, R14 ;  /* 0x0000000e0d0d7221 */ /* 0x000fe20000010000 */
[----:B------:R-:W-:Y:S01]  /*1ac0*/  IMAD R3, R0, UR5, R3 ;  /* 0x0000000500037c24 */ /* 0x000fe2000f8e0203 */
[----:B------:R-:W-:Y:S01]  /*1ad0*/  LEA R0, R25, UR4, 0x3 ;  /* 0x0000000419007c11 */ /* 0x000fe2000f8e18ff */
[----:B------:R-:W-:Y:S02]  /*1ae0*/  UMOV UR4, 0xffffffff ;  /* 0xffffffff00047882 */ /* 0x000fe40000000000 */
[----:B-1----:R-:W-:Y:S02]  /*1af0*/  IMAD.WIDE R4, R3, 0x2, R4 ;  /* 0x0000000203047825 */ /* 0x002fe400078e0204 */
[----:B------:R0:W-:Y:S04]  /*1b00*/  STS.64 [R0], R30 ;  /* 0x0000001e00007388 */ /* 0x0001e80000000a00 */
[----:B------:R0:W-:Y:S01]  /*1b10*/  STG.E.64 desc[UR36][R4.64], R28 ;  /* 0x0000001c04007986 */ /* 0x0001e2000c101b24 */
[----:B------:R-:W-:Y:S05]  /*1b20*/  BRA.DIV UR4, `(.L_x_1901) ;  /* 0x0000004e04c87947 */ /* 0x000fea000b800000 */
[----:B------:R-:W0:Y:S02]  /*1b30*/  SHFL.BFLY PT, R14, R13, 0x10, 0x1f ;  /* 0x0e001f000d0e7f89 */ /* 0x000e2400000e0000 */
[----:B0-----:R-:W-:-:S05]  /*1b40*/  FADD.FTZ R0, R13, R14 ;  /* 0x0000000e0d007221 */ /* 0x001fca0000010000 */
[----:B------:R-:W0:Y:S02]  /*1b50*/  SHFL.BFLY PT, R14, R0, 0x8, 0x1f ;  /* 0x0d001f00000e7f89 */ /* 0x000e2400000e0000 */
[----:B0-----:R-:W-:-:S05]  /*1b60*/  FADD.FTZ R3, R0, R14 ;  /* 0x0000000e00037221 */ /* 0x001fca0000010000 */
[----:B------:R-:W0:Y:S02]  /*1b70*/  SHFL.BFLY PT, R14, R3, 0x4, 0x1f ;  /* 0x0c801f00030e7f89 */ /* 0x000e2400000e0000 */
[----:B0-----:R-:W-:-:S05]  /*1b80*/  FADD.FTZ R4, R3, R14 ;  /* 0x0000000e03047221 */ /* 0x001fca0000010000 */
[----:B------:R-:W0:Y:S02]  /*1b90*/  SHFL.BFLY PT, R14, R4, 0x2, 0x1f ;  /* 0x0c401f00040e7f89 */ /* 0x000e2400000e0000 */
[----:B0-----:R-:W-:-:S05]  /*1ba0*/  FADD.FTZ R5, R4, R14 ;  /* 0x0000000e04057221 */ /* 0x001fca0000010000 */
[----:B------:R0:W1:Y:S02]  /*1bb0*/  SHFL.BFLY PT, R14, R5, 0x1, 0x1f ;  /* 0x0c201f00050e7f89 */ /* 0x00006400000e0000 */
.L_x_1959:
[----:B-1----:R-:W-:-:S07]  /*1bc0*/  FADD.FTZ R14, R5, R14 ;  /* 0x0000000e050e7221 */ /* 0x002fce0000010000 */
.L_x_1900:
[----:B------:R-:W-:Y:S05]  /*1bd0*/  BSYNC B0 ;  /* 0x0000000000007941 */ /* 0x000fea0003800000 */
.L_x_1899:
[----:B------:R-:W-:-:S13]  /*1be0*/  ISETP.NE.AND P0, PT, R25, RZ, PT ;  /* 0x000000ff1900720c */ /* 0x000fda0003f05270 */
[----:B------:R-:W-:Y:S01]  /*1bf0*/  @P0 MOV R149, 0xff7fffff ;  /* 0xff7fffff00950802 */ /* 0x000fe20000000f00 */
[----:B------:R-:W-:Y:S06]  /*1c00*/  @P0 BRA `(.L_x_1902) ;  /* 0x0000000000540947 */ /* 0x000fec0003800000 */
[----:B------:R-:W-:Y:S02]  /*1c10*/  ULDC.64 UR4, c[0x0][0x2c8] ;  /* 0x0000b20000047ab9 */ /* 0x000fe40000000a00 */
[----:B------:R-:W-:Y:S01]  /*1c20*/  ISETP.NE.U32.AND P0, PT, RZ, UR4, PT ;  /* 0x00000004ff007c0c */ /* 0x000fe2000bf05070 */
[----:B------:R-:W-:-:S03]  /*1c30*/  ULDC UR4, c[0x0][0x2a0] ;  /* 0x0000a80000047ab9 */ /* 0x000fc60000000800 */
[----:B------:R-:W-:-:S13]  /*1c40*/  ISETP.NE.AND.EX P0, PT, RZ, UR5, PT, P0 ;  /* 0x00000005ff007c0c */ /* 0x000fda000bf05300 */
[----:B------:R-:W4:Y:S01]  /*1c50*/  @P0 LDC R6, c[0x0][0x2d0] ;  /* 0x0000b400ff060b82 */ /* 0x000f220000000800 */
[----:B-1---5:R-:W-:-:S07]  /*1c60*/  @P0 IMAD.IADD R0, R17, 0x1, -R144 ;  /* 0x0000000111000824 */ /* 0x022fce00078e0a90 */
[----:B0-----:R-:W0:Y:S01]  /*1c70*/  @P0 LDC.64 R4, c[0x0][0x2c8] ;  /* 0x0000b200ff040b82 */ /* 0x001e220000000a00 */
[----:B----4-:R-:W-:-:S04]  /*1c80*/  @P0 IMAD R3, R19, R6, R0 ;  /* 0x0000000613030224 */ /* 0x010fc800078e0200 */
[----:B------:R-:W-:-:S04]  /*1c90*/  @P0 IMAD R3, R3, R6, R0 ;  /* 0x0000000603030224 */ /* 0x000fc800078e0200 */
[----:B0-----:R-:W-:-:S06]  /*1ca0*/  @P0 IMAD.WIDE R4, R3, 0x2, R4 ;  /* 0x0000000203040825 */ /* 0x001fcc00078e0204 */
[----:B------:R-:W4:Y:S01]  /*1cb0*/  @P0 LDG.E.U16 R4, desc[UR36][R4.64] ;  /* 0x0000002404040981 */ /* 0x000f22000c1e1500 */
[----:B------:R-:W-:Y:S01]  /*1cc0*/  MOV R0, 0x400 ;  /* 0x0000040000007802 */ /* 0x000fe20000000f00 */
[----:B------:R-:W-:Y:S01]  /*1cd0*/  FMUL.FTZ R149, R14, UR4 ;  /* 0x000000040e957c20 */ /* 0x000fe20008410000 */
[----:B------:R-:W0:Y:S02]  /*1ce0*/  S2R R3, SR_CgaCtaId ;  /* 0x0000000000037919 */ /* 0x000e240000008800 */
[----:B------:R-:W-:-:S04]  /*1cf0*/  IADD3 R0, R0, 0x140, RZ ;  /* 0x0000014000007810 */ /* 0x000fc80007ffe0ff */
[----:B0-----:R-:W-:Y:S01]  /*1d00*/  LEA R6, R3, R0, 0x18 ;  /* 0x0000000003067211 */ /* 0x001fe200078ec0ff */
[----:B------:R-:W-:-:S05]  /*1d10*/  IMAD.IADD R3, R17, 0x1, -R26 ;  /* 0x0000000111037824 */ /* 0x000fca00078e0a1a */
[----:B------:R-:W-:Y:S01]  /*1d20*/  LEA R6, R3, R6, 0x2 ;  /* 0x0000000603067211 */ /* 0x000fe200078e10ff */
[----:B----4-:R-:W-:-:S05]  /*1d30*/  @P0 HADD2.F32 R0, -RZ, R4.H0_H0 ;  /* 0x20000004ff000230 */ /* 0x010fca0000004100 */
[----:B------:R-:W-:-:S05]  /*1d40*/  @P0 FADD.FTZ R149, R149, R0 ;  /* 0x0000000095950221 */ /* 0x000fca0000010000 */
[----:B------:R4:W-:Y:S02]  /*1d50*/  STS [R6], R149 ;  /* 0x0000009506007388 */ /* 0x0009e40000000800 */
.L_x_1902:
[----:B------:R-:W-:Y:S05]  /*1d60*/  WARPSYNC.ALL ;  /* 0x0000000000007948 */ /* 0x000fea0003800000 */
[----:B-1----:R-:W-:Y:S01]  /*1d70*/  IADD3 R0, R17, 0x1f, -R26 ;  /* 0x0000001f11007810 */ /* 0x002fe20007ffe81a */
[----:B------:R-:W1:Y:S01]  /*1d80*/  LDC.64 R20, c[0x0][0x280] ;  /* 0x0000a000ff147b82 */ /* 0x000e620000000a00 */
[----:B------:R-:W-:Y:S01]  /*1d90*/  IMAD.IADD R148, R26, 0x1, R25 ;  /* 0x000000011a947824 */ /* 0x000fe200078e0219 */
[----:B------:R-:W-:Y:S01]  /*1da0*/  ULDC UR10, c[0x0][0x2a0] ;  /* 0x0000a800000a7ab9 */ /* 0x000fe20000000800 */
[----:B------:R-:W-:Y:S01]  /*1db0*/  SHF.R.S32.HI R3, RZ, 0x1f, R0 ;  /* 0x0000001fff037819 */ /* 0x000fe20000011400 */
[----:B------:R-:W-:Y:S01]  /*1dc0*/  ULDC.64 UR8, c[0x0][0x258] ;  /* 0x0000960000087ab9 */ /* 0x000fe20000000a00 */
[----:B------:R-:W-:Y:S01]  /*1dd0*/  ULDC.64 UR6, c[0x0][0x2b0] ;  /* 0x0000ac0000067ab9 */ /* 0x000fe20000000a00 */
[----:B------:R-:W-:Y:S01]  /*1de0*/  ULDC.64 UR12, c[0x0][0x2c8] ;  /* 0x0000b200000c7ab9 */ /* 0x000fe20000000a00 */
[----:B------:R-:W-:Y:S01]  /*1df0*/  LEA.HI R3, R3, R0, RZ, 0x5 ;  /* 0x0000000003037211 */ /* 0x000fe200078f28ff */
[----:B------:R-:W-:Y:S03]  /*1e00*/  BSSY B0, `(.L_x_1903) ;  /* 0x0000180000007945 */ /* 0x000fe60003800000 */
[----:B------:R-:W-:-:S04]  /*1e10*/  LOP3.LUT R3, R3, 0xffffffe0, RZ, 0xc0, !PT ;  /* 0xffffffe003037812 */ /* 0x000fc800078ec0ff */
[----:B------:R-:W-:Y:S01]  /*1e20*/  IADD3 R0, R26, R3, RZ ;  /* 0x000000031a007210 */ /* 0x000fe20007ffe0ff */
[----:B------:R-:W-:Y:S03]  /*1e30*/  BAR.SYNC.DEFER_BLOCKING 0x0 ;  /* 0x0000000000007b1d */ /* 0x000fe60000010000 */
[----:B------:R-:W-:Y:S01]  /*1e40*/  ISETP.GE.AND P0, PT, R148, R0, PT ;  /* 0x000000009400720c */ /* 0x000fe20003f06270 */
[----:B-1----:R-:W-:-:S04]  /*1e50*/  IMAD R20, R27, R20, R19 ;  /* 0x000000141b147224 */ /* 0x002fc800078e0213 */
[----:B------:R-:W-:-:S08]  /*1e60*/  IMAD.SHL.U32 R20, R20, 0x80, RZ ;  /* 0x0000008014147824 */ /* 0x000fd000078e00ff */
[----:B------:R-:W-:Y:S05]  /*1e70*/  @P0 BRA `(.L_x_1904) ;  /* 0x0000001400e00947 */ /* 0x000fea0003800000 */
[-C--:B------:R-:W-:Y:S01]  /*1e80*/  IABS R3, R21.reuse ;  /* 0x0000001500037213 */ /* 0x080fe20000000000 */
[----:B------:R-:W1:Y:S01]  /*1e90*/  S2UR UR5, SR_CgaCtaId ;  /* 0x00000000000579c3 */ /* 0x000e620000008800 */
[----:B------:R-:W-:Y:S01]  /*1ea0*/  UMOV UR4, 0x400 ;  /* 0x0000040000047882 */ /* 0x000fe20000000000 */
[----:B------:R-:W-:Y:S01]  /*1eb0*/  IMAD R21, R20, R21, RZ ;  /* 0x0000001514157224 */ /* 0x000fe200078e02ff */
[----:B------:R-:W0:Y:S04]  /*1ec0*/  I2F.RP R25, R3 ;  /* 0x0000000300197306 */ /* 0x000e280000209400 */
[----:B------:R-:W-:Y:S01]  /*1ed0*/  SHF.R.S32.HI R27, RZ, 0x1f, R21 ;  /* 0x0000001fff1b7819 */ /* 0x000fe20000011415 */
[----:B------:R-:W2:Y:S03]  /*1ee0*/  LDC R145, c[0x0][0x2c0] ;  /* 0x0000b000ff917b82 */ /* 0x000ea60000000800 */
[----:B0-----:R-:W0:Y:S01]  /*1ef0*/  MUFU.RCP R25, R25 ;  /* 0x0000001900197308 */ /* 0x001e220000001000 */
[----:B-1----:R-:W-:-:S09]  /*1f00*/  ULEA UR4, UR5, UR4, 0x18 ;  /* 0x0000000405047291 */ /* 0x002fd2000f8ec03f */
[----:B----4-:R-:W1:Y:S01]  /*1f10*/  LDS.128 R4, [UR4+0x40] ;  /* 0x00004004ff047984 */ /* 0x010e620008000c00 */
[----:B0-----:R-:W-:-:S03]  /*1f20*/  IADD3 R80, R25, 0xffffffe, RZ ;  /* 0x0ffffffe19507810 */ /* 0x001fc60007ffe0ff */
[----:B------:R-:W0:Y:S01]  /*1f30*/  LDS.128 R8, [UR4+0x50] ;  /* 0x00005004ff087984 */ /* 0x000e220008000c00 */
[----:B------:R4:W4:Y:S03]  /*1f40*/  F2I.FTZ.U32.TRUNC.NTZ R81, R80 ;  /* 0x0000005000517305 */ /* 0x000926000021f000 */
[----:B------:R-:W0:Y:S04]  /*1f50*/  LDS.128 R12, [UR4+0x60] ;  /* 0x00006004ff0c7984 */ /* 0x000e280008000c00 */
[----:B--23--:R-:W2:Y:S01]  /*1f60*/  LDS.128 R28, [UR4+0x70] ;  /* 0x00007004ff1c7984 */ /* 0x00cea20008000c00 */
[----:B----4-:R-:W-:-:S03]  /*1f70*/  HFMA2.MMA R80, -RZ, RZ, 0, 0 ;  /* 0x00000000ff507435 */ /* 0x010fc600000001ff */
[----:B------:R-:W3:Y:S04]  /*1f80*/  LDS.128 R32, [UR4+0x80] ;  /* 0x00008004ff207984 */ /* 0x000ee80008000c00 */
[----:B------:R-:W4:Y:S01]  /*1f90*/  LDS.128 R36, [UR4+0x90] ;  /* 0x00009004ff247984 */ /* 0x000f220008000c00 */
[----:B------:R-:W-:-:S03]  /*1fa0*/  IMAD.MOV R82, RZ, RZ, -R81 ;  /* 0x000000ffff527224 */ /* 0x000fc600078e0a51 */
[----:B------:R-:W0:Y:S01]  /*1fb0*/  LDS.128 R40, [UR4+0xa0] ;  /* 0x0000a004ff287984 */ /* 0x000e220008000c00 */
[----:B------:R-:W-:-:S03]  /*1fc0*/  IMAD R25, R82, R3, RZ ;  /* 0x0000000352197224 */ /* 0x000fc600078e02ff */
[----:B------:R-:W0:Y:S01]  /*1fd0*/  LDS.128 R44, [UR4+0xb0] ;  /* 0x0000b004ff2c7984 */ /* 0x000e220008000c00 */
[----:B------:R-:W-:-:S03]  /*1fe0*/  IMAD.HI.U32 R25, R81, R25, R80 ;  /* 0x0000001951197227 */ /* 0x000fc600078e0050 */
        /* <DEDUP_REMOVED lines=8> */
[----:B------:R-:W-:-:S02]  /*2070*/  ULDC UR4, c[0x0][0x298] ;  /* 0x0000a60000047ab9 */ /* 0x000fc40000000800 */
[----:B-1234-:R-:W-:-:S07]  /*2080*/  VIADD R145, R145, UR4 ;  /* 0x0000000491917c36 */ /* 0x01efce0008000000 */
.L_x_1907:
[----:B----4-:R-:W1:Y:S01]  /*2090*/  LDC R151, c[0x0][0x284] ;  /* 0x0000a100ff977b82 */ /* 0x010e620000000800 */
[----:B------:R-:W-:Y:S02]  /*20a0*/  IABS R150, R148 ;  /* 0x0000009400967213 */ /* 0x000fe40000000000 */
[----:B------:R-:W-:-:S03]  /*20b0*/  ISETP.GE.AND P1, PT, R148, RZ, PT ;  /* 0x000000ff9400720c */ /* 0x000fc60003f26270 */
[----:B0-----:R-:W-:-:S05]  /*20c0*/  IMAD.HI.U32 R146, R25, R150, RZ ;  /* 0x0000009619927227 */ /* 0x001fca00078e00ff */
[----:B------:R-:W-:Y:S02]  /*20d0*/  IADD3 R147, -R146, RZ, RZ ;  /* 0x000000ff92937210 */ /* 0x000fe40007ffe1ff */
[----:B-1----:R-:W-:-:S05]  /*20e0*/  IABS R153, R151 ;  /* 0x0000009700997213 */ /* 0x002fca0000000000 */
[----:B------:R-:W-:-:S05]  /*20f0*/  IMAD R150, R153, R147, R150 ;  /* 0x0000009399967224 */ /* 0x000fca00078e0296 */
[----:B------:R-:W-:-:S13]  /*2100*/  ISETP.GT.U32.AND P0, PT, R3, R150, PT ;  /* 0x000000960300720c */ /* 0x000fda0003f04070 */
[----:B------:R-:W-:-:S05]  /*2110*/  @!P0 IMAD.IADD R150, R150, 0x1, -R153 ;  /* 0x0000000196968824 */ /* 0x000fca00078e0a99 */
[----:B------:R-:W-:-:S13]  /*2120*/  ISETP.GT.U32.AND P0, PT, R3, R150, PT ;  /* 0x000000960300720c */ /* 0x000fda0003f04070 */
[----:B------:R-:W-:Y:S01]  /*2130*/  @!P0 IADD3 R150, R150, -R153, RZ ;  /* 0x8000009996968210 */ /* 0x000fe20007ffe0ff */
[----:B------:R-:W-:Y:S01]  /*2140*/  IMAD R153, R2, R151, RZ ;  /* 0x0000009702997224 */ /* 0x000fe200078e02ff */
[----:B------:R-:W-:-:S03]  /*2150*/  ISETP.NE.AND P0, PT, R151, RZ, PT ;  /* 0x000000ff9700720c */ /* 0x000fc60003f05270 */
[----:B------:R-:W-:Y:S01]  /*2160*/  @!P1 IMAD.MOV R150, RZ, RZ, -R150 ;  /* 0x000000ffff969224 */ /* 0x000fe200078e0a96 */
[----:B------:R-:W-:-:S09]  /*2170*/  ISETP.GE.AND P1, PT, R148, R17, PT ;  /* 0x000000119400720c */ /* 0x000fd20003f26270 */
[----:B------:R-:W-:-:S04]  /*2180*/  @!P0 LOP3.LUT R150, RZ, R151, RZ, 0x33, !PT ;  /* 0x00000097ff968212 */ /* 0x000fc800078e33ff */
[----:B------:R-:W-:Y:S01]  /*2190*/  SHF.R.S32.HI R146, RZ, 0x1f, R150 ;  /* 0x0000001fff927819 */ /* 0x000fe20000011496 */
[----:B------:R-:W1:Y:S01]  /*21a0*/  @!P1 LDC R160, c[0x0][0x288] ;  /* 0x0000a200ffa09b82 */ /* 0x000e620000000800 */
[----:B------:R-:W-:-:S04]  /*21b0*/  IADD3 R147, P0, R150, R153, RZ ;  /* 0x0000009996937210 */ /* 0x000fc80007f1e0ff */
[----:B------:R-:W-:Y:S02]  /*21c0*/  LEA.HI.X.SX32 R146, R153, R146, 0x1, P0 ;  /* 0x0000009299927211 */ /* 0x000fe400000f0eff */
[----:B------:R-:W-:-:S04]  /*21d0*/  LEA R154, P0, R147, UR8, 0x2 ;  /* 0x00000008939a7c11 */ /* 0x000fc8000f8010ff */
[----:B------:R-:W-:Y:S02]  /*21e0*/  LEA.HI.X R155, R147, UR9, R146, 0x2, P0 ;  /* 0x00000009939b7c11 */ /* 0x000fe400080f1492 */
[----:B------:R-:W2:Y:S03]  /*21f0*/  @!P1 LDC R147, c[0x0][0x288] ;  /* 0x0000a200ff939b82 */ /* 0x000ea60000000800 */
[----:B------:R-:W2:Y:S04]  /*2200*/  @!P1 LDG.E R146, desc[UR36][R154.64] ;  /* 0x000000249a929981 */ /* 0x000ea8000c1e1900 */
[----:B------:R-:W1:Y:S04]  /*2210*/  @!P1 LDG.E R159, desc[UR36][R154.64] ;  /* 0x000000249a9f9981 */ /* 0x000e68000c1e1900 */
[----:B------:R-:W3:Y:S04]  /*2220*/  @!P1 LDG.E R158, desc[UR36][R154.64] ;  /* 0x000000249a9e9981 */ /* 0x000ee8000c1e1900 */
[----:B------:R-:W4:Y:S01]  /*2230*/  @!P1 LDG.E R152, desc[UR36][R154.64] ;  /* 0x000000249a989981 */ /* 0x000f22000c1e1900 */
[C---:B------:R-:W-:Y:S01]  /*2240*/  @!P1 IMAD.SHL.U32 R157, R150.reuse, 0x8, RZ ;  /* 0x00000008969d9824 */ /* 0x040fe200078e00ff */
[----:B------:R-:W-:-:S04]  /*2250*/  IADD3 R164, R150, R151, RZ ;  /* 0x0000009796a47210 */ /* 0x000fc80007ffe0ff */
[C---:B------:R-:W-:Y:S01]  /*2260*/  @!P1 SHF.L.U32 R150, R164.reuse, 0x3, RZ ;  /* 0x00000003a4969819 */ /* 0x040fe200000006ff */
[----:B------:R-:W-:Y:S02]  /*2270*/  IMAD.IADD R164, R164, 0x1, R151 ;  /* 0x00000001a4a47824 */ /* 0x000fe400078e0297 */
[----:B--2---:R-:W-:Y:S02]  /*2280*/  @!P1 IMAD R156, R146, R147, RZ ;  /* 0x00000093929c9224 */ /* 0x004fe400078e02ff */
[----:B------:R-:W2:Y:S01]  /*2290*/  @!P1 LDC.64 R146, c[0x0][0x248] ;  /* 0x00009200ff929b82 */ /* 0x000ea20000000a00 */
[----:B-1----:R-:W-:Y:S02]  /*22a0*/  @!P1 IMAD R159, R159, R160, RZ ;  /* 0x000000a09f9f9224 */ /* 0x002fe400078e02ff */
[----:B------:R-:W-:Y:S02]  /*22b0*/  @!P1 SHF.L.U32 R156, R156, 0x7, RZ ;  /* 0x000000079c9c9819 */ /* 0x000fe400000006ff */
[----:B------:R-:W-:-:S03]  /*22c0*/  @!P1 IMAD.SHL.U32 R159, R159, 0x80, RZ ;  /* 0x000000809f9f9824 */ /* 0x000fc600078e00ff */
[-C--:B------:R-:W-:Y:S02]  /*22d0*/  @!P1 IMAD R156, R156, R151.reuse, R157 ;  /* 0x000000979c9c9224 */ /* 0x080fe400078e029d */
[----:B------:R-:W-:-:S03]  /*22e0*/  @!P1 IMAD R150, R159, R151, R150 ;  /* 0x000000979f969224 */ /* 0x000fc600078e0296 */
[----:B------:R-:W-:-:S04]  /*22f0*/  @!P1 IADD3 R157, P0, R21, R156, RZ ;  /* 0x0000009c159d9210 */ /* 0x000fc80007f1e0ff */
[----:B------:R-:W-:Y:S02]  /*2300*/  @!P1 LEA.HI.X.SX32 R162, R156, R27, 0x1, P0 ;  /* 0x0000001b9ca29211 */ /* 0x000fe400000f0eff */
[----:B--2---:R-:W-:-:S04]  /*2310*/  @!P1 LEA R156, P0, R157, R146, 0x1 ;  /* 0x000000929d9c9211 */ /* 0x004fc800078008ff */
[----:B------:R-:W-:Y:S02]  /*2320*/  @!P1 LEA.HI.X R157, R157, R147, R162, 0x1, P0 ;  /* 0x000000939d9d9211 */ /* 0x000fe400000f0ca2 */
[----:B------:R-:W1:Y:S01]  /*2330*/  @!P1 LDC.64 R146, c[0x0][0x248] ;  /* 0x00009200ff929b82 */ /* 0x000e620000000a00 */
[----:B------:R-:W-:Y:S02]  /*2340*/  @!P1 IADD3 R159, P0, R21, R150, RZ ;  /* 0x00000096159f9210 */ /* 0x000fe40007f1e0ff */
[----:B-----5:R2:W5:Y:S02]  /*2350*/  @!P1 LDG.E.128 R80, desc[UR36][R156.64] ;  /* 0x000000249c509981 */ /* 0x020564000c1e1d00 */
[----:B------:R-:W-:Y:S02]  /*2360*/  @!P1 LEA.HI.X.SX32 R150, R150, R27, 0x1, P0 ;  /* 0x0000001b96969211 */ /* 0x000fe400000f0eff */
[----:B-1----:R-:W-:-:S04]  /*2370*/  @!P1 LEA R160, P0, R159, R146, 0x1 ;  /* 0x000000929fa09211 */ /* 0x002fc800078008ff */
[----:B------:R-:W-:Y:S02]  /*2380*/  @!P1 LEA.HI.X R161, R159, R147, R150, 0x1, P0 ;  /* 0x000000939fa19211 */ /* 0x000fe400000f0c96 */
[----:B------:R-:W3:Y:S01]  /*2390*/  @!P1 LDC R147, c[0x0][0x288] ;  /* 0x0000a200ff939b82 */ /* 0x000ee20000000800 */
[----:B------:R-:W2:Y:S01]  /*23a0*/  @!P1 LDG.E R150, desc[UR36][R154.64] ;  /* 0x000000249a969981 */ /* 0x000ea2000c1e1900 */
[----:B------:R-:W-:-:S03]  /*23b0*/  @!P1 IMAD.SHL.U32 R146, R164, 0x8, RZ ;  /* 0x00000008a4929824 */ /* 0x000fc600078e00ff */
[----:B------:R1:W5:Y:S01]  /*23c0*/  @!P1 LDG.E.128 R84, desc[UR36][R160.64] ;  /* 0x00000024a0549981 */ /* 0x000362000c1e1d00 */
[----:B---3--:R-:W-:-:S05]  /*23d0*/  @!P1 IMAD R147, R158, R147, RZ ;  /* 0x000000939e939224 */ /* 0x008fca00078e02ff */
[----:B------:R-:W-:-:S05]  /*23e0*/  @!P1 SHF.L.U32 R147, R147, 0x7, RZ ;  /* 0x0000000793939819 */ /* 0x000fca00000006ff */
[----:B------:R-:W-:Y:S02]  /*23f0*/  @!P1 IMAD R158, R147, R151, R146 ;  /* 0x00000097939e9224 */ /* 0x000fe400078e0292 */
[----:B------:R-:W3:Y:S03]  /*2400*/  @!P1 LDC.64 R146, c[0x0][0x248] ;  /* 0x00009200ff929b82 */ /* 0x000ee60000000a00 */
[----:B------:R-:W-:-:S04]  /*2410*/  @!P1 IADD3 R159, P0, R21, R158, RZ ;  /* 0x0000009e159f9210 */ /* 0x000fc80007f1e0ff */
[----:B------:R-:W-:Y:S02]  /*2420*/  @!P1 LEA.HI.X.SX32 R162, R158, R27, 0x1, P0 ;  /* 0x0000001b9ea29211 */ /* 0x000fe400000f0eff */
[----:B---3--:R-:W-:-:S04]  /*2430*/  @!P1 LEA R158, P0, R159, R146, 0x1 ;  /* 0x000000929f9e9211 */ /* 0x008fc800078008ff */
[----:B------:R-:W-:Y:S02]  /*2440*/  @!P1 LEA.HI.X R159, R159, R147, R162, 0x1, P0 ;  /* 0x000000939f9f9211 */ /* 0x000fe400000f0ca2 */
[----:B------:R-:W3:Y:S01]  /*2450*/  @!P1 LDG.E R162, desc[UR36][R154.64] ;  /* 0x000000249aa29981 */ /* 0x000ee2000c1e1900 */
[----:B------:R-:W4:Y:S03]  /*2460*/  @!P1 LDC R147, c[0x0][0x288] ;  /* 0x0000a200ff939b82 */ /* 0x000f260000000800 */
[----:B------:R0:W5:Y:S01]  /*2470*/  @!P1 LDG.E.128 R88, desc[UR36][R158.64] ;  /* 0x000000249e589981 */ /* 0x000162000c1e1d00 */
[----:B----4-:R-:W-:Y:S01]  /*2480*/  @!P1 IMAD R147, R152, R147, RZ ;  /* 0x0000009398939224 */ /* 0x010fe200078e02ff */
[----:B------:R-:W-:-:S03]  /*2490*/  IADD3 R152, R164, R151, RZ ;  /* 0x00000097a4987210 */ /* 0x000fc60007ffe0ff */
[----:B------:R-:W-:Y:S01]  /*24a0*/  @!P1 IMAD.SHL.U32 R147, R147, 0x80, RZ ;  /* 0x0000008093939824 */ /* 0x000fe200078e00ff */
[----:B------:R-:W-:-:S05]  /*24b0*/  @!P1 SHF.L.U32 R146, R152, 0x3, RZ ;  /* 0x0000000398929819 */ /* 0x000fca00000006ff */
[----:B------:R-:W-:Y:S02]  /*24c0*/  @!P1 IMAD R164, R147, R151, R146 ;  /* 0x0000009793a49224 */ /* 0x000fe400078e0292 */
[----:B------:R-:W2:Y:S03]  /*24d0*/  @!P1 LDC.64 R146, c[0x0][0x248] ;  /* 0x00009200ff929b82 */ /* 0x000ea60000000a00 */
[----:B------:R-:W-:-:S04]  /*24e0*/  @!P1 IADD3 R163, P0, R21, R164, RZ ;  /* 0x000000a415a39210 */ /* 0x000fc80007f1e0ff */
[----:B------:R-:W-:Y:S02]  /*24f0*/  @!P1 LEA.HI.X.SX32 R164, R164, R27, 0x1, P0 ;  /* 0x0000001ba4a49211 */ /* 0x000fe400000f0eff */
[----:B--2---:R-:W-:-:S04]  /*2500*/  @!P1 LEA R156, P0, R163, R146, 0x1 ;  /* 0x00000092a39c9211 */ /* 0x004fc800078008ff */
[----:B------:R-:W-:Y:S02]  /*2510*/  @!P1 LEA.HI.X R157, R163, R147, R164, 0x1, P0 ;  /* 0x00000093a39d9211 */ /* 0x000fe400000f0ca4 */
[----:B------:R-:W2:Y:S03]  /*2520*/  @!P1 LDC R147, c[0x0][0x288] ;  /* 0x0000a200ff939b82 */ /* 0x000ea60000000800 */
[----:B------:R4:W5:Y:S01]  /*2530*/  @!P1 LDG.E.128 R92, desc[UR36][R156.64] ;  /* 0x000000249c5c9981 */ /* 0x000962000c1e1d00 */
[----:B--2---:R-:W-:Y:S02]  /*2540*/  @!P1 IMAD R147, R150, R147, RZ ;  /* 0x0000009396939224 */ /* 0x004fe400078e02ff */
[----:B------:R-:W-:-:S03]  /*2550*/  IMAD.IADD R150, R152, 0x1, R151 ;  /* 0x0000000198967824 */ /* 0x000fc600078e0297 */
[----:B------:R-:W-:Y:S01]  /*2560*/  @!P1 SHF.L.U32 R147, R147, 0x7, RZ ;  /* 0x0000000793939819 */ /* 0x000fe200000006ff */
[----:B------:R-:W-:-:S04]  /*2570*/  @!P1 IMAD.SHL.U32 R146, R150, 0x8, RZ ;  /* 0x0000000896929824 */ /* 0x000fc800078e00ff */
[----:B------:R-:W-:Y:S02]  /*2580*/  @!P1 IMAD R152, R147, R151, R146 ;  /* 0x0000009793989224 */ /* 0x000fe400078e0292 */
[----:B------:R-:W2:Y:S03]  /*2590*/  @!P1 LDC.64 R146, c[0x0][0x248] ;  /* 0x00009200ff929b82 */ /* 0x000ea60000000a00 */
[----:B------:R-:W-:-:S04]  /*25a0*/  @!P1 IADD3 R163, P0, R21, R152, RZ ;  /* 0x0000009815a39210 */ /* 0x000fc80007f1e0ff */
[----:B------:R-:W-:Y:S02]  /*25b0*/  @!P1 LEA.HI.X.SX32 R152, R152, R27, 0x1, P0 ;  /* 0x0000001b98989211 */ /* 0x000fe400000f0eff */
[----:B--2---:R-:W-:-:S04]  /*25c0*/  @!P1 LEA R164, P0, R163, R146, 0x1 ;  /* 0x00000092a3a49211 */ /* 0x004fc800078008ff */
[----:B------:R-:W-:Y:S02]  /*25d0*/  @!P1 LEA.HI.X R165, R163, R147, R152, 0x1, P0 ;  /* 0x00000093a3a59211 */ /* 0x000fe400000f0c98 */
[----:B------:R-:W3:Y:S01]  /*25e0*/  @!P1 LDC R147, c[0x0][0x288] ;  /* 0x0000a200ff939b82 */ /* 0x000ee20000000800 */
[----:B------:R-:W-:Y:S02]  /*25f0*/  IADD3 R150, R150, R151, RZ ;  /* 0x0000009796967210 */ /* 0x000fe40007ffe0ff */
[----:B------:R-:W5:Y:S02]  /*2600*/  @!P1 LDG.E.128 R96, desc[UR36][R164.64] ;  /* 0x00000024a4609981 */ /* 0x000f64000c1e1d00 */
[----:B------:R-:W-:Y:S01]  /*2610*/  @!P1 SHF.L.U32 R152, R150, 0x3, RZ ;  /* 0x0000000396989819 */ /* 0x000fe200000006ff */
[----:B---3--:R-:W-:Y:S02]  /*2620*/  @!P1 IMAD R162, R162, R147, RZ ;  /* 0x00000093a2a29224 */ /* 0x008fe400078e02ff */
[----:B------:R-:W2:Y:S02]  /*2630*/  @!P1 LDC.64 R146, c[0x0][0x248] ;  /* 0x00009200ff929b82 */ /* 0x000ea40000000a00 */
[----:B------:R-:W-:-:S04]  /*2640*/  @!P1 IMAD.SHL.U32 R162, R162, 0x80, RZ ;  /* 0x00000080a2a29824 */ /* 0x000fc800078e00ff */
[----:B------:R-:W-:-:S05]  /*2650*/  @!P1 IMAD R152, R162, R151, R152 ;  /* 0x00000097a2989224 */ /* 0x000fca00078e0298 */
[----:B-1----:R-:W-:-:S04]  /*2660*/  @!P1 IADD3 R161, P0, R21, R152, RZ ;  /* 0x0000009815a19210 */ /* 0x002fc80007f1e0ff */
[----:B------:R-:W-:Y:S02]  /*2670*/  @!P1 LEA.HI.X.SX32 R152, R152, R27, 0x1, P0 ;  /* 0x0000001b98989211 */ /* 0x000fe400000f0eff */
[C---:B--2---:R-:W-:Y:S02]  /*2680*/  @!P1 LEA R160, P0, R161.reuse, R146, 0x1 ;  /* 0x00000092a1a09211 */ /* 0x044fe400078008ff */
[----:B------:R-:W2:Y:S02]  /*2690*/  @!P1 LDG.E R146, desc[UR36][R154.64] ;  /* 0x000000249a929981 */ /* 0x000ea4000c1e1900 */
[----:B------:R-:W-:Y:S02]  /*26a0*/  @!P1 LEA.HI.X R161, R161, R147, R152, 0x1, P0 ;  /* 0x00000093a1a19211 */ /* 0x000fe400000f0c98 */
[----:B------:R-:W2:Y:S01]  /*26b0*/  @!P1 LDC R147, c[0x0][0x288] ;  /* 0x0000a200ff939b82 */ /* 0x000ea20000000800 */
[----:B------:R-:W-:Y:S02]  /*26c0*/  IMAD.IADD R150, R150, 0x1, R151 ;  /* 0x0000000196967824 */ /* 0x000fe400078e0297 */
[----:B------:R1:W5:Y:S01]  /*26d0*/  @!P1 LDG.E.128 R100, desc[UR36][R160.64] ;  /* 0x00000024a0649981 */ /* 0x000362000c1e1d00 */
[----:B--2---:R-:W-:-:S04]  /*26e0*/  @!P1 IMAD R152, R146, R147, RZ ;  /* 0x0000009392989224 */ /* 0x004fc800078e02ff */
[----:B------:R-:W2:Y:S01]  /*26f0*/  @!P1 LDC.64 R146, c[0x0][0x248] ;  /* 0x00009200ff929b82 */ /* 0x000ea20000000a00 */
[----:B0-----:R-:W-:Y:S01]  /*2700*/  @!P1 SHF.L.U32 R158, R152, 0x7, RZ ;  /* 0x00000007989e9819 */ /* 0x001fe200000006ff */
[----:B------:R-:W-:-:S04]  /*2710*/  @!P1 IMAD.SHL.U32 R152, R150, 0x8, RZ ;  /* 0x0000000896989824 */ /* 0x000fc800078e00ff */
[----:B------:R-:W-:-:S05]  /*2720*/  @!P1 IMAD R152, R158, R151, R152 ;  /* 0x000000979e989224 */ /* 0x000fca00078e0298 */
[----:B------:R-:W-:-:S04]  /*2730*/  @!P1 IADD3 R159, P0, R21, R152, RZ ;  /* 0x00000098159f9210 */ /* 0x000fc80007f1e0ff */
[----:B------:R-:W-:Y:S02]  /*2740*/  @!P1 LEA.HI.X.SX32 R152, R152, R27, 0x1, P0 ;  /* 0x0000001b98989211 */ /* 0x000fe400000f0eff */
[C---:B--2---:R-:W-:Y:S02]  /*2750*/  @!P1 LEA R158, P0, R159.reuse, R146, 0x1 ;  /* 0x000000929f9e9211 */ /* 0x044fe400078008ff */
[----:B------:R-:W2:Y:S02]  /*2760*/  @!P1 LDG.E R146, desc[UR36][R154.64] ;  /* 0x000000249a929981 */ /* 0x000ea4000c1e1900 */
[----:B------:R-:W-:Y:S02]  /*2770*/  @!P1 LEA.HI.X R159, R159, R147, R152, 0x1, P0 ;  /* 0x000000939f9f9211 */ /* 0x000fe400000f0c98 */
[----:B------:R-:W2:Y:S01]  /*2780*/  @!P1 LDC R147, c[0x0][0x288] ;  /* 0x0000a200ff939b82 */ /* 0x000ea20000000800 */
[----:B------:R-:W-:Y:S02]  /*2790*/  IADD3 R150, R150, R151, RZ ;  /* 0x0000009796967210 */ /* 0x000fe40007ffe0ff */
[----:B------:R0:W5:Y:S01]  /*27a0*/  @!P1 LDG.E.128 R104, desc[UR36][R158.64] ;  /* 0x000000249e689981 */ /* 0x000162000c1e1d00 */
[----:B--2---:R-:W-:-:S04]  /*27b0*/  @!P1 IMAD R152, R146, R147, RZ ;  /* 0x0000009392989224 */ /* 0x004fc800078e02ff */
[----:B------:R-:W2:Y:S01]  /*27c0*/  @!P1 LDC.64 R146, c[0x0][0x248] ;  /* 0x00009200ff929b82 */ /* 0x000ea20000000a00 */
[----:B----4-:R-:W-:Y:S01]  /*27d0*/  @!P1 IMAD.SHL.U32 R156, R152, 0x80, RZ ;  /* 0x00000080989c9824 */ /* 0x010fe200078e00ff */
[----:B------:R-:W-:-:S05]  /*27e0*/  @!P1 SHF.L.U32 R152, R150, 0x3, RZ ;  /* 0x0000000396989819 */ /* 0x000fca00000006ff */
[----:B------:R-:W-:-:S05]  /*27f0*/  @!P1 IMAD R152, R156, R151, R152 ;  /* 0x000000979c989224 */ /* 0x000fca00078e0298 */
[----:B------:R-:W-:-:S04]  /*2800*/  @!P1 IADD3 R157, P0, R21, R152, RZ ;  /* 0x00000098159d9210 */ /* 0x000fc80007f1e0ff */
        /* <DEDUP_REMOVED lines=9> */
[----:B------:R-:W-:Y:S01]  /*28a0*/  @!P1 SHF.L.U32 R162, R152, 0x7, RZ ;  /* 0x0000000798a29819 */ /* 0x000fe200000006ff */
        /* <DEDUP_REMOVED lines=12> */
[----:B-1----:R-:W-:Y:S01]  /*2970*/  @!P1 IMAD.SHL.U32 R160, R152, 0x80, RZ ;  /* 0x0000008098a09824 */ /* 0x002fe200078e00ff */
        /* <DEDUP_REMOVED lines=22> */
[----:B------:R-:W5:Y:S04]  /*2ae0*/  @!P1 LDG.E.128 R120, desc[UR36][R158.64] ;  /* 0x000000249e789981 */ /* 0x000f68000c1e1d00 */
[----:B------:R-:W4:Y:S01]  /*2af0*/  @!P1 LDG.E R159, desc[UR36][R154.64] ;  /* 0x000000249a9f9981 */ /* 0x000f22000c1e1900 */
[----:B--2---:R-:W-:-:S02]  /*2b00*/  @!P1 IMAD R152, R146, R147, RZ ;  /* 0x0000009392989224 */ /* 0x004fc400078e02ff */
[----:B------:R-:W0:Y:S02]  /*2b10*/  @!P1 LDC.64 R146, c[0x0][0x248] ;  /* 0x00009200ff929b82 */ /* 0x000e240000000a00 */
[----:B---3--:R-:W-:Y:S01]  /*2b20*/  @!P1 IMAD.SHL.U32 R156, R152, 0x80, RZ ;  /* 0x00000080989c9824 */ /* 0x008fe200078e00ff */
[----:B------:R-:W-:-:S05]  /*2b30*/  @!P1 SHF.L.U32 R152, R150, 0x3, RZ ;  /* 0x0000000396989819 */ /* 0x000fca00000006ff */
[----:B------:R-:W-:-:S05]  /*2b40*/  @!P1 IMAD R152, R156, R151, R152 ;  /* 0x000000979c989224 */ /* 0x000fca00078e0298 */
[----:B------:R-:W-:-:S04]  /*2b50*/  @!P1 IADD3 R157, P0, R21, R152, RZ ;  /* 0x00000098159d9210 */ /* 0x000fc80007f1e0ff */
[----:B------:R-:W-:Y:S02]  /*2b60*/  @!P1 LEA.HI.X.SX32 R152, R152, R27, 0x1, P0 ;  /* 0x0000001b98989211 */ /* 0x000fe400000f0eff */
[C---:B0-----:R-:W-:Y:S02]  /*2b70*/  @!P1 LEA R156, P0, R157.reuse, R146, 0x1 ;  /* 0x000000929d9c9211 */ /* 0x041fe400078008ff */
[----:B------:R-:W2:Y:S02]  /*2b80*/  @!P1 LDG.E R146, desc[UR36][R154.64] ;  /* 0x000000249a929981 */ /* 0x000ea4000c1e1900 */
[----:B------:R-:W-:Y:S02]  /*2b90*/  @!P1 LEA.HI.X R157, R157, R147, R152, 0x1, P0 ;  /* 0x000000939d9d9211 */ /* 0x000fe400000f0c98 */
[----:B------:R-:W2:Y:S01]  /*2ba0*/  @!P1 LDC R147, c[0x0][0x288] ;  /* 0x0000a200ff939b82 */ /* 0x000ea20000000800 */
[----:B------:R-:W-:Y:S02]  /*2bb0*/  IMAD.IADD R150, R150, 0x1, R151 ;  /* 0x0000000196967824 */ /* 0x000fe400078e0297 */
[----:B------:R-:W5:Y:S01]  /*2bc0*/  @!P1 LDG.E.128 R124, desc[UR36][R156.64] ;  /* 0x000000249c7c9981 */ /* 0x000f62000c1e1d00 */
[----:B--2---:R-:W-:-:S04]  /*2bd0*/  @!P1 IMAD R152, R146, R147, RZ ;  /* 0x0000009392989224 */ /* 0x004fc800078e02ff */
[----:B------:R-:W0:Y:S01]  /*2be0*/  @!P1 LDC.64 R146, c[0x0][0x248] ;  /* 0x00009200ff929b82 */ /* 0x000e220000000a00 */
[----:B----4-:R-:W-:Y:S01]  /*2bf0*/  @!P1 SHF.L.U32 R162, R152, 0x7, RZ ;  /* 0x0000000798a29819 */ /* 0x010fe200000006ff */
[----:B------:R-:W-:-:S04]  /*2c00*/  @!P1 IMAD.SHL.U32 R152, R150, 0x8, RZ ;  /* 0x0000000896989824 */ /* 0x000fc800078e00ff */
[----:B------:R-:W-:-:S05]  /*2c10*/  @!P1 IMAD R152, R162, R151, R152 ;  /* 0x00000097a2989224 */ /* 0x000fca00078e0298 */
[----:B------:R-:W-:-:S04]  /*2c20*/  @!P1 IADD3 R163, P0, R21, R152, RZ ;  /* 0x0000009815a39210 */ /* 0x000fc80007f1e0ff */
[----:B------:R-:W-:Y:S02]  /*2c30*/  @!P1 LEA.HI.X.SX32 R152, R152, R27, 0x1, P0 ;  /* 0x0000001b98989211 */ /* 0x000fe400000f0eff */
[C---:B0-----:R-:W-:Y:S02]  /*2c40*/  @!P1 LEA R162, P0, R163.reuse, R146, 0x1 ;  /* 0x00000092a3a29211 */ /* 0x041fe400078008ff */
[----:B------:R-:W2:Y:S02]  /*2c50*/  @!P1 LDG.E R146, desc[UR36][R154.64] ;  /* 0x000000249a929981 */ /* 0x000ea4000c1e1900 */
[----:B------:R-:W-:Y:S02]  /*2c60*/  @!P1 LEA.HI.X R163, R163, R147, R152, 0x1, P0 ;  /* 0x00000093a3a39211 */ /* 0x000fe400000f0c98 */
[----:B------:R-:W2:Y:S01]  /*2c70*/  @!P1 LDC R147, c[0x0][0x288] ;  /* 0x0000a200ff939b82 */ /* 0x000ea20000000800 */
[----:B------:R-:W-:Y:S02]  /*2c80*/  ISETP.NE.U32.AND P0, PT, RZ, UR6, PT ;  /* 0x00000006ff007c0c */ /* 0x000fe4000bf05070 */
[----:B------:R-:W-:Y:S01]  /*2c90*/  IADD3 R150, R150, R151, RZ ;  /* 0x0000009796967210 */ /* 0x000fe20007ffe0ff */
[----:B------:R-:W5:Y:S01]  /*2ca0*/  @!P1 LDG.E.128 R128, desc[UR36][R162.64] ;  /* 0x00000024a2809981 */ /* 0x000f62000c1e1d00 */
[----:B------:R-:W-:-:S13]  /*2cb0*/  ISETP.NE.AND.EX P0, PT, RZ, UR7, PT, P0 ;  /* 0x00000007ff007c0c */ /* 0x000fda000bf05300 */
[--C-:B------:R-:W-:Y:S02]  /*2cc0*/  @P0 SHF.R.S32.HI R152, RZ, 0x1f, R153.reuse ;  /* 0x0000001fff980819 */ /* 0x100fe40000011499 */
[----:B-1----:R-:W-:Y:S01]  /*2cd0*/  @P0 IADD3 R160, P2, P3, R148, UR6, R153 ;  /* 0x0000000694a00c10 */ /* 0x002fe2000fb5e099 */
[----:B--2---:R-:W-:Y:S01]  /*2ce0*/  @!P1 IMAD R146, R146, R147, RZ ;  /* 0x0000009392929224 */ /* 0x004fe200078e02ff */
[----:B------:R-:W-:-:S03]  /*2cf0*/  @P0 SHF.R.S32.HI R147, RZ, 0x1f, R148 ;  /* 0x0000001fff930819 */ /* 0x000fc60000011494 */
[----:B------:R-:W-:Y:S01]  /*2d00*/  @!P1 IMAD.SHL.U32 R153, R146, 0x80, RZ ;  /* 0x0000008092999824 */ /* 0x000fe200078e00ff */
[----:B------:R-:W-:Y:S02]  /*2d10*/  @!P1 SHF.L.U32 R146, R150, 0x3, RZ ;  /* 0x0000000396929819 */ /* 0x000fe400000006ff */
[----:B------:R-:W-:-:S03]  /*2d20*/  @P0 IADD3.X R161, R147, UR7, R152, P2, P3 ;  /* 0x0000000793a10c10 */ /* 0x000fc600097e6498 */
[----:B------:R-:W-:Y:S02]  /*2d30*/  @!P1 IMAD R152, R153, R151, R146 ;  /* 0x0000009799989224 */ /* 0x000fe400078e0292 */
[----:B------:R-:W0:Y:S01]  /*2d40*/  @!P1 LDC.64 R146, c[0x0][0x248] ;  /* 0x00009200ff929b82 */ /* 0x000e220000000a00 */
[----:B------:R-:W-:Y:S01]  /*2d50*/  IMAD.IADD R150, R150, 0x1, R151 ;  /* 0x0000000196967824 */ /* 0x000fe200078e0297 */
[----:B------:R1:W2:Y:S01]  /*2d60*/  @P0 LDG.E.U8 R158, desc[UR36][R160.64] ;  /* 0x00000024a09e0981 */ /* 0x0002a2000c1e1100 */
[----:B------:R-:W-:-:S04]  /*2d70*/  @!P1 IADD3 R153, P2, R21, R152, RZ ;  /* 0x0000009815999210 */ /* 0x000fc80007f5e0ff */
[----:B------:R-:W-:Y:S02]  /*2d80*/  @!P1 LEA.HI.X.SX32 R164, R152, R27, 0x1, P2 ;  /* 0x0000001b98a49211 */ /* 0x000fe400010f0eff */
[C---:B0-----:R-:W-:Y:S02]  /*2d90*/  @!P1 LEA R152, P2, R153.reuse, R146, 0x1 ;  /* 0x0000009299989211 */ /* 0x041fe400078408ff */
[----:B------:R-:W3:Y:S02]  /*2da0*/  @!P1 LDG.E R146, desc[UR36][R154.64] ;  /* 0x000000249a929981 */ /* 0x000ee4000c1e1900 */
[----:B------:R-:W-:Y:S02]  /*2db0*/  @!P1 LEA.HI.X R153, R153, R147, R164, 0x1, P2 ;  /* 0x0000009399999211 */ /* 0x000fe400010f0ca4 */
[----:B------:R-:W0:Y:S03]  /*2dc0*/  @!P1 LDC R164, c[0x0][0x288] ;  /* 0x0000a200ffa49b82 */ /* 0x000e260000000800 */
[----:B------:R4:W5:Y:S05]  /*2dd0*/  @!P1 LDG.E.128 R132, desc[UR36][R152.64] ;  /* 0x0000002498849981 */ /* 0x00096a000c1e1d00 */
[----:B------:R-:W3:Y:S01]  /*2de0*/  @!P1 LDC R147, c[0x0][0x288] ;  /* 0x0000a200ff939b82 */ /* 0x000ee20000000800 */
[----:B0-----:R-:W-:-:S04]  /*2df0*/  @!P1 IMAD R164, R159, R164, RZ ;  /* 0x000000a49fa49224 */ /* 0x001fc800078e02ff */
[----:B-1----:R-:W-:Y:S02]  /*2e00*/  @!P1 IMAD.SHL.U32 R160, R164, 0x80, RZ ;  /* 0x00000080a4a09824 */ /* 0x002fe400078e00ff */
[----:B---3--:R-:W-:Y:S01]  /*2e10*/  @!P1 IMAD R159, R146, R147, RZ ;  /* 0x00000093929f9224 */ /* 0x008fe200078e02ff */
[----:B------:R-:W-:-:S04]  /*2e20*/  IADD3 R146, R150, R151, RZ ;  /* 0x0000009796927210 */ /* 0x000fc80007ffe0ff */
[----:B------:R-:W-:-:S05]  /*2e30*/  @!P1 SHF.L.U32 R146, R146, 0x3, RZ ;  /* 0x0000000392929819 */ /* 0x000fca00000006ff */
[----:B------:R-:W-:Y:S02]  /*2e40*/  @!P1 IMAD R160, R160, R151, R146 ;  /* 0x00000097a0a09224 */ /* 0x000fe400078e0292 */
[----:B------:R-:W0:Y:S01]  /*2e50*/  @!P1 LDC.64 R146, c[0x0][0x248] ;  /* 0x00009200ff929b82 */ /* 0x000e220000000a00 */
[----:B------:R-:W-:Y:S01]  /*2e60*/  @!P1 SHF.L.U32 R150, R150, 0x3, RZ ;  /* 0x0000000396969819 */ /* 0x000fe200000006ff */
[----:B------:R-:W-:-:S04]  /*2e70*/  @!P1 IMAD.SHL.U32 R154, R159, 0x80, RZ ;  /* 0x000000809f9a9824 */ /* 0x000fc800078e00ff */
[----:B------:R-:W-:Y:S01]  /*2e80*/  @!P1 IMAD R154, R154, R151, R150 ;  /* 0x000000979a9a9224 */ /* 0x000fe200078e0296 */
[----:B------:R-:W-:-:S04]  /*2e90*/  @!P1 IADD3 R151, P2, R21, R160, RZ ;  /* 0x000000a015979210 */ /* 0x000fc80007f5e0ff */
[----:B------:R-:W-:Y:S02]  /*2ea0*/  @!P1 LEA.HI.X.SX32 R160, R160, R27, 0x1, P2 ;  /* 0x0000001ba0a09211 */ /* 0x000fe400010f0eff */
[----:B0-----:R-:W-:-:S04]  /*2eb0*/  @!P1 LEA R150, P2, R151, R146, 0x1 ;  /* 0x0000009297969211 */ /* 0x001fc800078408ff */
[----:B------:R-:W-:Y:S02]  /*2ec0*/  @!P1 LEA.HI.X R151, R151, R147, R160, 0x1, P2 ;  /* 0x0000009397979211 */ /* 0x000fe400010f0ca0 */
[----:B------:R-:W0:Y:S01]  /*2ed0*/  @!P1 LDC.64 R146, c[0x0][0x248] ;  /* 0x00009200ff929b82 */ /* 0x000e220000000a00 */
[----:B------:R-:W-:Y:S02]  /*2ee0*/  @!P1 IADD3 R155, P2, R21, R154, RZ ;  /* 0x0000009a159b9210 */ /* 0x000fe40007f5e0ff */
[----:B------:R4:W5:Y:S02]  /*2ef0*/  @!P1 LDG.E.128 R136, desc[UR36][R150.64] ;  /* 0x0000002496889981 */ /* 0x000964000c1e1d00 */
[----:B------:R-:W-:Y:S02]  /*2f00*/  @!P1 LEA.HI.X.SX32 R154, R154, R27, 0x1, P2 ;  /* 0x0000001b9a9a9211 */ /* 0x000fe400010f0eff */
[----:B0-----:R-:W-:-:S04]  /*2f10*/  @!P1 LEA R146, P2, R155, R146, 0x1 ;  /* 0x000000929b929211 */ /* 0x001fc800078408ff */
[----:B------:R-:W-:-:S05]  /*2f20*/  @!P1 LEA.HI.X R147, R155, R147, R154, 0x1, P2 ;  /* 0x000000939b939211 */ /* 0x000fca00010f0c9a */
[----:B------:R4:W5:Y:S01]  /*2f30*/  @!P1 LDG.E.128 R140, desc[UR36][R146.64] ;  /* 0x00000024928c9981 */ /* 0x000962000c1e1d00 */
[----:B------:R-:W-:Y:S01]  /*2f40*/  BSSY B1, `(.L_x_1905) ;  /* 0x0000068000017945 */ /* 0x000fe20003800000 */
[----:B--2---:R-:W-:-:S03]  /*2f50*/  ISETP.NE.AND P0, PT, R158, RZ, P0 ;  /* 0x000000ff9e00720c */ /* 0x004fc60000705270 */
[----:B------:R-:W-:Y:S10]  /*2f60*/  @P1 BRA `(.L_x_1906) ;  /* 0x0000000400941947 */ /* 0x000ff40003800000 */
[----:B------:R-:W-:Y:S01]  /*2f70*/  ISETP.NE.U32.AND P1, PT, RZ, UR12, PT ;  /* 0x0000000cff007c0c */ /* 0x000fe2000bf25070 */
[----:B----4-:R-:W0:Y:S03]  /*2f80*/  LDC.64 R146, c[0x0][0x2d8] ;  /* 0x0000b600ff927b82 */ /* 0x010e260000000a00 */
[----:B------:R-:W-:-:S13]  /*2f90*/  ISETP.NE.AND.EX P2, PT, RZ, UR13, PT, P1 ;  /* 0x0000000dff007c0c */ /* 0x000fda000bf45310 */
[----:B------:R-:W1:Y:S01]  /*2fa0*/  @P2 LDC R150, c[0x0][0x2d0] ;  /* 0x0000b400ff962b82 */ /* 0x000e620000000800 */
[----:B0-----:R-:W-:-:S04]  /*2fb0*/  ISETP.NE.U32.AND P1, PT, R146, RZ, PT ;  /* 0x000000ff9200720c */ /* 0x001fc80003f25070 */
[----:B------:R-:W-:-:S03]  /*2fc0*/  ISETP.NE.AND.EX P1, PT, R147, RZ, PT, P1 ;  /* 0x000000ff9300720c */ /* 0x000fc60003f25310 */
[----:B------:R-:W0:Y:S01]  /*2fd0*/  @P2 LDC.64 R146, c[0x0][0x2c8] ;  /* 0x0000b200ff922b82 */ /* 0x000e220000000a00 */
[----:B-1----:R-:W-:-:S04]  /*2fe0*/  @P2 IMAD R151, R19, R150, R17 ;  /* 0x0000009613972224 */ /* 0x002fc800078e0211 */
[----:B------:R-:W-:-:S05]  /*2ff0*/  @P2 IMAD R153, R151, R150, R148 ;  /* 0x0000009697992224 */ /* 0x000fca00078e0294 */
[----:B------:R-:W1:Y:S01]  /*3000*/  @P1 LDC.64 R150, c[0x0][0x2d8] ;  /* 0x0000b600ff961b82 */ /* 0x000e620000000a00 */
[----:B0-----:R-:W-:-:S06]  /*3010*/  @P2 IMAD.WIDE R146, R153, 0x2, R146 ;  /* 0x0000000299922825 */ /* 0x001fcc00078e0292 */
[----:B------:R0:W2:Y:S01]  /*3020*/  @P2 LDG.E.U16 R146, desc[UR36][R146.64] ;  /* 0x0000002492922981 */ /* 0x0000a2000c1e1500 */
[----:B-1----:R-:W-:-:S06]  /*3030*/  @P1 IMAD.WIDE R150, R19, 0x2, R150 ;  /* 0x0000000213961825 */ /* 0x002fcc00078e0296 */
[----:B------:R1:W3:Y:S01]  /*3040*/  @P1 LDG.E.U16 R150, desc[UR36][R150.64] ;  /* 0x0000002496961981 */ /* 0x0002e2000c1e1500 */
[----:B0----5:R-:W-:Y:S01]  /*3050*/  HMUL2 R147, R4, R80 ;  /* 0x0000005004937232 */ /* 0x021fe20000000000 */
[----:B------:R-:W0:Y:S01]  /*3060*/  S2UR UR5, SR_CgaCtaId ;  /* 0x00000000000579c3 */ /* 0x000e220000008800 */
[----:B------:R-:W-:Y:S01]  /*3070*/  @P1 ISETP.GE.AND P3, PT, R148, R145, PT ;  /* 0x000000919400120c */ /* 0x000fe20003f66270 */
[----:B------:R-:W-:Y:S02]  /*3080*/  UMOV UR4, 0x400 ;  /* 0x0000040000047882 */ /* 0x000fe40000000000 */
[----:B------:R-:W-:Y:S01]  /*3090*/  UIADD3 UR4, UR4, 0x140, URZ ;  /* 0x0000014004047890 */ /* 0x000fe2000fffe03f */
[----:B------:R-:W-:Y:S02]  /*30a0*/  HFMA2.MMA R147, R8, R84, R147 ;  /* 0x0000005408937235 */ /* 0x000fe40000000093 */
[----:B-1----:R-:W-:-:S06]  /*30b0*/  HFMA2.MMA R151, R5, R81, -RZ ;  /* 0x0000005105977235 */ /* 0x002fcc00001000ff */
[----:B------:R-:W-:-:S04]  /*30c0*/  HFMA2.MMA R147, R12, R88, R147 ;  /* 0x000000580c937235 */ /* 0x000fc80000000093 */
[----:B------:R-:W-:-:S04]  /*30d0*/  HFMA2 R151, R9, R85, R151 ;  /* 0x0000005509977231 */ /* 0x000fc80000000097 */
[----:B------:R-:W-:Y:S01]  /*30e0*/  HFMA2.MMA R147, R28, R92, R147 ;  /* 0x0000005c1c937235 */ /* 0x000fe20000000093 */
[----:B------:R-:W-:Y:S01]  /*30f0*/  HFMA2 R151, R13, R89, R151 ;  /* 0x000000590d977231 */ /* 0x000fe20000000097 */
[----:B0-----:R-:W-:-:S03]  /*3100*/  ULEA UR4, UR5, UR4, 0x18 ;  /* 0x0000000405047291 */ /* 0x001fc6000f8ec03f */
        /* <DEDUP_REMOVED lines=24> */
[----:B------:R-:W-:-:S10]  /*3290*/  HFMA2.MMA R147, R76, R136, R147 ;  /* 0x000000884c937235 */ /* 0x000fd40000000093 */
[----:B------:R-:W-:Y:S02]  /*32a0*/  HADD2 R147, R147, R151 ;  /* 0x0000009793937230 */ /* 0x000fe40000000000 */
[----:B------:R-:W-:-:S06]  /*32b0*/  HMUL2 R151, R6, R82 ;  /* 0x0000005206977232 */ /* 0x000fcc0000000000 */
[----:B------:R-:W-:Y:S01]  /*32c0*/  HFMA2.MMA R152, R10, R86, R151 ;  /* 0x000000560a987235 */ /* 0x000fe20000000097 */
[----:B------:R-:W-:-:S06]  /*32d0*/  HMUL2 R151, R7, R83 ;  /* 0x0000005307977232 */ /* 0x000fcc0000000000 */
[----:B------:R-:W-:-:S03]  /*32e0*/  HFMA2.MMA R151, R11, R87, R151 ;  /* 0x000000570b977235 */ /* 0x000fc60000000097 */
[----:B------:R-:W-:-:S04]  /*32f0*/  HFMA2 R152, R14, R90, R152 ;  /* 0x0000005a0e987231 */ /* 0x000fc80000000098 */
[----:B------:R-:W-:Y:S01]  /*3300*/  HFMA2 R152, R30, R94, R152 ;  /* 0x0000005e1e987231 */ /* 0x000fe20000000098 */
        /* <DEDUP_REMOVED lines=19> */
[----:B------:R-:W-:-:S05]  /*3440*/  HADD2 R147, R147, R152 ;  /* 0x0000009893937230 */ /* 0x000fca0000000000 */
[----:B------:R-:W-:-:S08]  /*3450*/  HFMA2.MMA R151, R55, R119, R151 ;  /* 0x0000007737977235 */ /* 0x000fd00000000097 */
[----:B------:R-:W-:-:S08]  /*3460*/  HFMA2.MMA R151, R59, R123, R151 ;  /* 0x0000007b3b977235 */ /* 0x000fd00000000097 */
[----:B------:R-:W-:-:S08]  /*3470*/  HFMA2.MMA R151, R63, R127, R151 ;  /* 0x0000007f3f977235 */ /* 0x000fd00000000097 */
[----:B------:R-:W-:-:S08]  /*3480*/  HFMA2.MMA R151, R67, R131, R151 ;  /* 0x0000008343977235 */ /* 0x000fd00000000097 */
[----:B------:R-:W-:-:S08]  /*3490*/  HFMA2.MMA R151, R71, R135, R151 ;  /* 0x0000008747977235 */ /* 0x000fd00000000097 */
[----:B------:R-:W-:-:S10]  /*34a0*/  HFMA2.MMA R151, R75, R143, R151 ;  /* 0x0000008f4b977235 */ /* 0x000fd40000000097 */
[----:B------:R-:W-:-:S06]  /*34b0*/  HFMA2 R151, R79, R139, R151 ;  /* 0x0000008b4f977231 */ /* 0x000fcc0000000097 */
[----:B------:R-:W-:-:S10]  /*34c0*/  HFMA2.MMA R147, R147, 1, 1, R151 ;  /* 0x3c003c0093937835 */ /* 0x000fd40000000097 */
[--C-:B------:R-:W-:Y:S02]  /*34d0*/  HADD2.F32 R151, -RZ, R147.reuse.H0_H0 ;  /* 0x20000093ff977230 */ /* 0x100fe40000004100 */
[----:B------:R-:W-:-:S05]  /*34e0*/  HADD2.F32 R152, -RZ, R147.H1_H1 ;  /* 0x30000093ff987230 */ /* 0x000fca0000004100 */
[----:B------:R-:W-:Y:S01]  /*34f0*/  FADD.FTZ R151, R151, R152 ;  /* 0x0000009897977221 */ /* 0x000fe20000010000 */
[----:B--2---:R-:W-:-:S03]  /*3500*/  @P2 HADD2.F32 R147, -RZ, R146.H0_H0 ;  /* 0x20000092ff932230 */ /* 0x004fc60000004100 */
[----:B------:R-:W-:-:S04]  /*3510*/  FMUL.FTZ R146, R151, UR10 ;  /* 0x0000000a97927c20 */ /* 0x000fc80008410000 */
[----:B------:R-:W-:Y:S01]  /*3520*/  @P2 FADD.FTZ R146, R146, R147 ;  /* 0x0000009392922221 */ /* 0x000fe20000010000 */
[----:B------:R-:W-:-:S04]  /*3530*/  @P1 SEL R147, R144, RZ, !P3 ;  /* 0x000000ff90931207 */ /* 0x000fc80005800000 */
[----:B------:R-:W-:-:S04]  /*3540*/  @P1 IADD3 R147, R147, R148, -R17 ;  /* 0x0000009493931210 */ /* 0x000fc80007ffe811 */
[----:B------:R-:W-:Y:S01]  /*3550*/  @P1 I2FP.F32.S32 R147, R147 ;  /* 0x0000009300931245 */ /* 0x000fe20000201400 */
[----:B---3--:R-:W-:-:S05]  /*3560*/  @P1 HADD2.F32 R150, -RZ, R150.H0_H0 ;  /* 0x20000096ff961230 */ /* 0x008fca0000004100 */
[----:B------:R-:W-:Y:S01]  /*3570*/  @P1 FFMA.FTZ R146, R147, R150, R146 ;  /* 0x0000009693921223 */ /* 0x000fe20000010092 */
[----:B------:R-:W-:-:S04]  /*3580*/  IMAD.IADD R147, R148, 0x1, -R26 ;  /* 0x0000000194937824 */ /* 0x000fc800078e0a1a */
[----:B------:R-:W-:Y:S02]  /*3590*/  @!P0 FMNMX.FTZ R149, R149, R146, !PT ;  /* 0x0000009295958209 */ /* 0x000fe40007810000 */
[----:B------:R-:W-:-:S05]  /*35a0*/  LEA R147, R147, UR4, 0x2 ;  /* 0x0000000493937c11 */ /* 0x000fca000f8e10ff */
[----:B------:R0:W-:Y:S02]  /*35b0*/  STS [R147], R146 ;  /* 0x0000009293007388 */ /* 0x0001e40000000800 */
.L_x_1906:
[----:B------:R-:W-:Y:S05]  /*35c0*/  BSYNC B1 ;  /* 0x0000000000017941 */ /* 0x000fea0003800000 */
.L_x_1905:
[----:B------:R-:W-:-:S04]  /*35d0*/  IADD3 R148, R148, 0x100, RZ ;  /* 0x0000010094947810 */ /* 0x000fc80007ffe0ff */
[----:B------:R-:W-:-:S13]  /*35e0*/  ISETP.GE.AND P0, PT, R148, R0, PT ;  /* 0x000000009400720c */ /* 0x000fda0003f06270 */
[----:B------:R-:W-:Y:S05]  /*35f0*/  @!P0 BRA `(.L_x_1907) ;  /* 0xffffffe800a48947 */ /* 0x000fea000383ffff */
.L_x_1904:
[----:B------:R-:W-:Y:S05]  /*3600*/  BSYNC B0 ;  /* 0x0000000000007941 */ /* 0x000fea0003800000 */
.L_x_1903:
[----:B------:R-:W1:Y:S01]  /*3610*/  SHFL.BFLY PT, R0, R149, 0x10, 0x1f ;  /* 0x0e001f0095007f89 */ /* 0x000e6200000e0000 */
[----:B------:R-:W-:Y:S01]  /*3620*/  ULDC UR6, c[0x0][0x284] ;  /* 0x0000a10000067ab9 */ /* 0x000fe20000000800 */
[----:B------:R-:W-:Y:S01]  /*3630*/  ULDC.64 UR8, c[0x0][0x2b0] ;  /* 0x0000ac0000087ab9 */ /* 0x000fe20000000a00 */
[----:B------:R-:W-:Y:S01]  /*3640*/  BSSY B0, `(.L_x_1908) ;  /* 0x0000049000007945 */ /* 0x000fe20003800000 */
[----:B------:R-:W0:Y:S01]  /*3650*/  S2R R21, SR_TID.X ;  /* 0x0000000000157919 */ /* 0x000e220000002100 */
[----:B-1----:R-:W-:-:S05]  /*3660*/  FMNMX.FTZ R0, R0, R149, !PT ;  /* 0x0000009500007209 */ /* 0x002fca0007810000 */
[----:B------:R-:W1:Y:S01]  /*3670*/  SHFL.BFLY PT, R3, R0, 0x8, 0x1f ;  /* 0x0d001f0000037f89 */ /* 0x000e6200000e0000 */
[----:B0-----:R-:W-:-:S04]  /*3680*/  SHF.R.S32.HI R8, RZ, 0x1f, R21 ;  /* 0x0000001fff087819 */ /* 0x001fc80000011415 */
[----:B----4-:R-:W-:-:S04]  /*3690*/  LEA.HI R6, R8, R21, RZ, 0x5 ;  /* 0x0000001508067211 */ /* 0x010fc800078f28ff */
[----:B------:R-:W-:-:S05]  /*36a0*/  LOP3.LUT R10, R6, 0xffffffe0, RZ, 0xc0, !PT ;  /* 0xffffffe0060a7812 */ /* 0x000fca00078ec0ff */
[----:B------:R-:W-:Y:S01]  /*36b0*/  IMAD.IADD R10, R21, 0x1, -R10 ;  /* 0x00000001150a7824 */ /* 0x000fe200078e0a0a */
[----:B-1----:R-:W-:-:S04]  /*36c0*/  FMNMX.FTZ R3, R0, R3, !PT ;  /* 0x0000000300037209 */ /* 0x002fc80007810000 */
[C---:B------:R-:W-:Y:S02]  /*36d0*/  ISETP.NE.AND P0, PT, R10.reuse, RZ, PT ;  /* 0x000000ff0a00720c */ /* 0x040fe40003f05270 */
[----:B------:R-:W-:Y:S01]  /*36e0*/  ISETP.GT.AND P1, PT, R10, 0x7, PT ;  /* 0x000000070a00780c */ /* 0x000fe20003f24270 */
[----:B------:R-:W0:Y:S10]  /*36f0*/  SHFL.BFLY PT, R4, R3, 0x4, 0x1f ;  /* 0x0c801f0003047f89 */ /* 0x000e3400000e0000 */
[----:B------:R-:W1:Y:S01]  /*3700*/  @!P0 S2R R12, SR_CgaCtaId ;  /* 0x00000000000c8919 */ /* 0x000e620000008800 */
[----:B------:R-:W-:-:S02]  /*3710*/  @!P0 SHF.R.S32.HI R6, RZ, 0x5, R6 ;  /* 0x00000005ff068819 */ /* 0x000fc40000011406 */
[----:B------:R-:W-:Y:S01]  /*3720*/  @!P1 MOV R7, 0x400 ;  /* 0x0000040000079802 */ /* 0x000fe20000000f00 */
[----:B------:R-:W4:Y:S01]  /*3730*/  @!P1 S2R R14, SR_CgaCtaId ;  /* 0x00000000000e9919 */ /* 0x000f220000008800 */
[----:B0-----:R-:W-:Y:S02]  /*3740*/  FMNMX.FTZ R4, R3, R4, !PT ;  /* 0x0000000403047209 */ /* 0x001fe40007810000 */
[----:B------:R-:W-:-:S03]  /*3750*/  @!P0 MOV R3, 0x400 ;  /* 0x0000040000038802 */ /* 0x000fc60000000f00 */
[----:B------:R-:W0:Y:S01]  /*3760*/  SHFL.BFLY PT, R5, R4, 0x2, 0x1f ;  /* 0x0c401f0004057f89 */ /* 0x000e2200000e0000 */
[----:B-1----:R-:W-:-:S04]  /*3770*/  @!P0 LEA R3, R12, R3, 0x18 ;  /* 0x000000030c038211 */ /* 0x002fc800078ec0ff */
[----:B------:R-:W-:Y:S02]  /*3780*/  @!P0 LEA R6, R6, R3, 0x2 ;  /* 0x0000000306068211 */ /* 0x000fe400078e10ff */
[----:B----4-:R-:W-:Y:S02]  /*3790*/  @!P1 LEA R7, R14, R7, 0x18 ;  /* 0x000000070e079211 */ /* 0x010fe400078ec0ff */
[----:B0-----:R-:W-:-:S03]  /*37a0*/  FMNMX.FTZ R5, R4, R5, !PT ;  /* 0x0000000504057209 */ /* 0x001fc60007810000 */
[----:B------:R-:W-:Y:S02]  /*37b0*/  @!P1 IMAD R10, R10, 0x4, R7 ;  /* 0x000000040a0a9824 */ /* 0x000fe400078e0207 */
[----:B------:R-:W0:Y:S02]  /*37c0*/  SHFL.BFLY PT, R0, R5, 0x1, 0x1f ;  /* 0x0c201f0005007f89 */ /* 0x000e2400000e0000 */
[----:B0-----:R-:W-:Y:S02]  /*37d0*/  @!P0 FMNMX.FTZ R3, R5, R0, !PT ;  /* 0x0000000005038209 */ /* 0x001fe40007810000 */
[----:B------:R-:W-:-:S03]  /*37e0*/  MOV R0, 0xff7fffff ;  /* 0xff7fffff00007802 */ /* 0x000fc60000000f00 */
[----:B------:R0:W-:Y:S01]  /*37f0*/  @!P0 STS [R6], R3 ;  /* 0x0000000306008388 */ /* 0x0001e20000000800 */
[----:B------:R-:W-:Y:S01]  /*3800*/  BAR.SYNC.DEFER_BLOCKING 0x0 ;  /* 0x0000000000007b1d */ /* 0x000fe20000010000 */
[----:B0-----:R-:W-:-:S05]  /*3810*/  HFMA2.MMA R6, -RZ, RZ, 0, 0 ;  /* 0x00000000ff067435 */ /* 0x001fca00000001ff */
[----:B------:R-:W0:Y:S04]  /*3820*/  @!P1 LDS R0, [R10] ;  /* 0x000000000a009984 */ /* 0x000e280000000800 */
[----:B0-----:R-:W0:Y:S02]  /*3830*/  SHFL.BFLY PT, R5, R0, 0x4, 0x1f ;  /* 0x0c801f0000057f89 */ /* 0x001e2400000e0000 */
[----:B0-----:R-:W-:Y:S01]  /*3840*/  FMNMX.FTZ R5, R5, R0, !PT ;  /* 0x0000000005057209 */ /* 0x001fe20007810000 */
[----:B------:R-:W-:-:S04]  /*3850*/  IMAD.IADD R0, R26, 0x1, R21 ;  /* 0x000000011a007824 */ /* 0x000fc800078e0215 */
[----:B------:R-:W0:Y:S01]  /*3860*/  SHFL.BFLY PT, R4, R5, 0x2, 0x1f ;  /* 0x0c401f0005047f89 */ /* 0x000e2200000e0000 */
[----:B------:R-:W-:Y:S01]  /*3870*/  ISETP.GT.AND P1, PT, R0, R17, PT ;  /* 0x000000110000720c */ /* 0x000fe20003f24270 */
[----:B------:R-:W-:Y:S01]  /*3880*/  IMAD.MOV.U32 R3, RZ, RZ, R0 ;  /* 0x000000ffff037224 */ /* 0x000fe200078e0000 */
[----:B0-----:R-:W-:-:S05]  /*3890*/  FMNMX.FTZ R4, R5, R4, !PT ;  /* 0x0000000405047209 */ /* 0x001fca0007810000 */
[----:B------:R-:W0:Y:S02]  /*38a0*/  SHFL.BFLY PT, R7, R4, 0x1, 0x1f ;  /* 0x0c201f0004077f89 */ /* 0x000e2400000e0000 */
[----:B0-----:R-:W-:-:S05]  /*38b0*/  FMNMX.FTZ R7, R4, R7, !PT ;  /* 0x0000000704077209 */ /* 0x001fca0007810000 */
[----:B------:R0:W1:Y:S01]  /*38c0*/  SHFL.IDX PT, R9, R7, RZ, 0x1f ;  /* 0x00001fff07097589 */ /* 0x00006200000e0000 */
[----:B------:R-:W-:Y:S05]  /*38d0*/  @P1 BRA `(.L_x_1909) ;  /* 0x00000000007c1947 */ /* 0x000fea0003800000 */
[----:B------:R-:W4:Y:S01]  /*38e0*/  S2R R5, SR_CgaCtaId ;  /* 0x0000000000057919 */ /* 0x000f220000008800 */
[----:B------:R-:W-:Y:S01]  /*38f0*/  MOV R4, 0x400 ;  /* 0x0000040000047802 */ /* 0x000fe20000000f00 */
[----:B------:R-:W-:Y:S01]  /*3900*/  ULDC.64 UR4, c[0x0][0x2b0] ;  /* 0x0000ac0000047ab9 */ /* 0x000fe20000000a00 */
[----:B------:R-:W-:Y:S01]  /*3910*/  IMAD.MOV.U32 R6, RZ, RZ, RZ ;  /* 0x000000ffff067224 */ /* 0x000fe200078e00ff */
[----:B------:R-:W-:Y:S02]  /*3920*/  ISETP.NE.U32.AND P0, PT, RZ, UR4, PT ;  /* 0x00000004ff007c0c */ /* 0x000fe4000bf05070 */
[----:B------:R-:W-:Y:S02]  /*3930*/  IADD3 R4, R4, 0x140, RZ ;  /* 0x0000014004047810 */ /* 0x000fe40007ffe0ff */
[----:B------:R-:W-:Y:S02]  /*3940*/  ISETP.NE.AND.EX P0, PT, RZ, UR5, PT, P0 ;  /* 0x00000005ff007c0c */ /* 0x000fe4000bf05300 */
[----:B----4-:R-:W-:-:S11]  /*3950*/  LEA R11, R5, R4, 0x18 ;  /* 0x00000004050b7211 */ /* 0x010fd600078ec0ff */
.L_x_1913:
[----:B0-----:R-:W-:Y:S01]  /*3960*/  IADD3 R4, -R26, R0, RZ ;  /* 0x000000001a047210 */ /* 0x001fe20007ffe1ff */
[----:B------:R-:W-:Y:S04]  /*3970*/  BSSY B1, `(.L_x_1910) ;  /* 0x0000010000017945 */ /* 0x000fe80003800000 */
[----:B------:R-:W-:Y:S01]  /*3980*/  IMAD R10, R4, 0x4, R11 ;  /* 0x00000004040a7824 */ /* 0x000fe200078e020b */
[----:B------:R-:W-:Y:S06]  /*3990*/  @!P0 BRA `(.L_x_1911) ;  /* 0x0000000000248947 */ /* 0x000fec0003800000 */
[----:B0-----:R-:W-:Y:S01]  /*39a0*/  IMAD R7, R2, UR6, RZ ;  /* 0x0000000602077c24 */ /* 0x001fe2000f8e02ff */
[----:B------:R-:W-:-:S04]  /*39b0*/  SHF.R.S32.HI R5, RZ, 0x1f, R0 ;  /* 0x0000001fff057819 */ /* 0x000fc80000011400 */
[--C-:B------:R-:W-:Y:S02]  /*39c0*/  SHF.R.S32.HI R12, RZ, 0x1f, R7.reuse ;  /* 0x0000001fff0c7819 */ /* 0x100fe40000011407 */
[----:B------:R-:W-:-:S04]  /*39d0*/  IADD3 R4, P2, P3, R0, UR8, R7 ;  /* 0x0000000800047c10 */ /* 0x000fc8000fb5e007 */
[----:B------:R-:W-:-:S05]  /*39e0*/  IADD3.X R5, R5, UR9, R12, P2, P3 ;  /* 0x0000000905057c10 */ /* 0x000fca00097e640c */
[----:B------:R-:W4:Y:S02]  /*39f0*/  LDG.E.U8 R4, desc[UR36][R4.64] ;  /* 0x0000002404047981 */ /* 0x000f24000c1e1100 */
[----:B----4-:R-:W-:-:S13]  /*3a00*/  ISETP.NE.AND P2, PT, R4, RZ, PT ;  /* 0x000000ff0400720c */ /* 0x010fda0003f45270 */
[----:B------:R-:W-:Y:S01]  /*3a10*/  @P2 MOV R7, RZ ;  /* 0x000000ff00072202 */ /* 0x000fe20000000f00 */
[----:B------:R-:W-:Y:S06]  /*3a20*/  @P2 BRA `(.L_x_1912) ;  /* 0x0000000000102947 */ /* 0x000fec0003800000 */
.L_x_1911:
[----:B------:R-:W1:Y:S02]  /*3a30*/  LDS R4, [R10] ;  /* 0x000000000a047984 */ /* 0x000e640000000800 */
[----:B-1----:R-:W-:-:S04]  /*3a40*/  FADD.FTZ R4, -R9, R4 ;  /* 0x0000000409047221 */ /* 0x002fc80000010100 */
[----:B------:R-:W-:-:S04]  /*3a50*/  FMUL.FTZ R4, R4, 1.4426950216293334961 ;  /* 0x3fb8aa3b04047820 */ /* 0x000fc80000410000 */
[----:B0-----:R0:W4:Y:S03]  /*3a60*/  MUFU.EX2 R7, R4 ;  /* 0x0000000400077308 */ /* 0x0011260000000800 */
.L_x_1912:
[----:B------:R-:W-:Y:S05]  /*3a70*/  BSYNC B1 ;  /* 0x0000000000017941 */ /* 0x000fea0003800000 */
.L_x_1910:
[----:B----4-:R4:W-:Y:S01]  /*3a80*/  STS [R10], R7 ;  /* 0x000000070a007388 */ /* 0x0109e20000000800 */
[----:B------:R-:W-:Y:S02]  /*3a90*/  VIADD R0, R0, 0x100 ;  /* 0x0000010000007836 */ /* 0x000fe40000000000 */
[----:B------:R-:W-:-:S03]  /*3aa0*/  FADD.FTZ R6, R7, R6 ;  /* 0x0000000607067221 */ /* 0x000fc60000010000 */
[----:B------:R-:W-:-:S13]  /*3ab0*/  ISETP.GT.AND P2, PT, R0, R17, PT ;  /* 0x000000110000720c */ /* 0x000fda0003f44270 */
[----:B----4-:R-:W-:Y:S05]  /*3ac0*/  @!P2 BRA `(.L_x_1913) ;  /* 0xfffffffc00a4a947 */ /* 0x010fea000383ffff */
.L_x_1909:
[----:B------:R-:W-:Y:S05]  /*3ad0*/  BSYNC B0 ;  /* 0x0000000000007941 */ /* 0x000fea0003800000 */
.L_x_1908:
[----:B------:R-:W4:Y:S01]  /*3ae0*/  SHFL.BFLY PT, R5, R6, 0x10, 0x1f ;  /* 0x0e001f0006057f89 */ /* 0x000f2200000e0000 */
[----:B------:R-:W-:Y:S01]  /*3af0*/  LOP3.LUT P0, R10, R21, 0x1f, RZ, 0xc0, !PT ;  /* 0x0000001f150a7812 */ /* 0x000fe2000780c0ff */
[----:B------:R-:W0:Y:S01]  /*3b00*/  S2UR UR5, SR_CgaCtaId ;  /* 0x00000000000579c3 */ /* 0x000e220000008800 */
[----:B------:R-:W-:Y:S01]  /*3b10*/  UMOV UR4, 0x400 ;  /* 0x0000040000047882 */ /* 0x000fe20000000000 */
[----:B------:R-:W-:Y:S01]  /*3b20*/  BSSY B0, `(.L_x_1914) ;  /* 0x0000044000007945 */ /* 0x000fe20003800000 */
[----:B------:R-:W-:-:S05]  /*3b30*/  ISETP.GT.U32.AND P2, PT, R10, 0x7, PT ;  /* 0x000000070a00780c */ /* 0x000fca0003f44070 */
[----:B------:R-:W2:Y:S04]  /*3b40*/  LDC R13, c[0x0][0x284] ;  /* 0x0000a100ff0d7b82 */ /* 0x000ea80000000800 */
[----:B------:R-:W-:-:S04]  /*3b50*/  VOTEU.ALL UP0, P0 ;  /* 0x00000000003f7886 */ /* 0x000fc80000000000 */
[----:B------:R-:W3:Y:S01]  /*3b60*/  @!P2 S2R R12, SR_CgaCtaId ;  /* 0x00000000000ca919 */ /* 0x000ee20000008800 */
[----:B----4-:R-:W-:Y:S01]  /*3b70*/  FADD.FTZ R5, R5, R6 ;  /* 0x0000000605057221 */ /* 0x010fe20000010000 */
[----:B0-----:R-:W-:Y:S02]  /*3b80*/  @!UP0 ULEA UR6, UR5, UR4, 0x18 ;  /* 0x0000000405068291 */ /* 0x001fe4000f8ec03f */
[----:B------:R-:W-:Y:S02]  /*3b90*/  UIADD3 UR4, UR4, 0x140, URZ ;  /* 0x0000014004047890 */ /* 0x000fe4000fffe03f */
[----:B------:R-:W0:Y:S02]  /*3ba0*/  SHFL.BFLY PT, R0, R5, 0x8, 0x1f ;  /* 0x0d001f0005007f89 */ /* 0x000e2400000e0000 */
[----:B------:R-:W-:Y:S01]  /*3bb0*/  ULEA UR4, UR5, UR4, 0x18 ;  /* 0x0000000405047291 */ /* 0x000fe2000f8ec03f */
[----:B0-----:R-:W-:Y:S01]  /*3bc0*/  FADD.FTZ R0, R5, R0 ;  /* 0x0000000005007221 */ /* 0x001fe20000010000 */
[----:B------:R-:W-:-:S04]  /*3bd0*/  @!P2 MOV R5, 0x400 ;  /* 0x000004000005a802 */ /* 0x000fc80000000f00 */
[----:B------:R-:W0:Y:S01]  /*3be0*/  SHFL.BFLY PT, R7, R0, 0x4, 0x1f ;  /* 0x0c801f0000077f89 */ /* 0x000e2200000e0000 */
[----:B---3--:R-:W-:Y:S02]  /*3bf0*/  @!P2 LEA R5, R12, R5, 0x18 ;  /* 0x000000050c05a211 */ /* 0x008fe400078ec0ff */
[----:B------:R-:W2:Y:S02]  /*3c00*/  LDC R12, c[0x0][0x29c] ;  /* 0x0000a700ff0c7b82 */ /* 0x000ea40000000800 */
[----:B------:R-:W-:Y:S01]  /*3c10*/  @!P2 LEA R10, R10, R5, 0x2 ;  /* 0x000000050a0aa211 */ /* 0x000fe200078e10ff */
[----:B0-----:R-:W-:Y:S01]  /*3c20*/  FADD.FTZ R7, R0, R7 ;  /* 0x0000000700077221 */ /* 0x001fe20000010000 */
[----:B------:R-:W-:Y:S02]  /*3c30*/  @!P0 SHF.R.U32.HI R0, RZ, 0x3, R21 ;  /* 0x00000003ff008819 */ /* 0x000fe40000011615 */
[----:B--2---:R-:W-:Y:S02]  /*3c40*/  VIMNMX R6, R13, R12, PT ;  /* 0x0000000c0d067248 */ /* 0x004fe40003fe0100 */
[----:B------:R-:W0:Y:S01]  /*3c50*/  SHFL.BFLY PT, R4, R7, 0x2, 0x1f ;  /* 0x0c401f0007047f89 */ /* 0x000e2200000e0000 */
[----:B------:R-:W-:-:S02]  /*3c60*/  @!P0 LOP3.LUT R0, R0, 0x1ffffffc, RZ, 0xc0, !PT ;  /* 0x1ffffffc00008812 */ /* 0x000fc400078ec0ff */
[----:B------:R-:W-:Y:S02]  /*3c70*/  VIADD R6, R6, 0x4 ;  /* 0x0000000406067836 */ /* 0x000fe40000000000 */
[----:B0-----:R-:W-:-:S03]  /*3c80*/  FADD.FTZ R4, R7, R4 ;  /* 0x0000000407047221 */ /* 0x001fc60000010000 */
[----:B------:R-:W-:Y:S02]  /*3c90*/  SHF.R.S32.HI R7, RZ, 0x1f, R6 ;  /* 0x0000001fff077819 */ /* 0x000fe40000011406 */
[----:B-1----:R-:W0:Y:S02]  /*3ca0*/  SHFL.BFLY PT, R9, R4, 0x1, 0x1f ;  /* 0x0c201f0004097f89 */ /* 0x002e2400000e0000 */
[----:B------:R-:W-:-:S04]  /*3cb0*/  LEA.HI R6, R7, R6, RZ, 0x2 ;  /* 0x0000000607067211 */ /* 0x000fc800078f10ff */
[----:B------:R-:W-:-:S04]  /*3cc0*/  SHF.L.U32 R6, R6, 0x2, RZ ;  /* 0x0000000206067819 */ /* 0x000fc800000006ff */
[----:B------:R-:W-:Y:S01]  /*3cd0*/  LOP3.LUT R39, R6, 0xfffffff0, RZ, 0xc0, !PT ;  /* 0xfffffff006277812 */ /* 0x000fe200078ec0ff */
[----:B0-----:R-:W-:-:S05]  /*3ce0*/  FADD.FTZ R9, R4, R9 ;  /* 0x0000000904097221 */ /* 0x001fca0000010000 */
[----:B------:R-:W-:Y:S01]  /*3cf0*/  @!P0 STS [R0+UR6+0x20], R9 ;  /* 0x0000200900008988 */ /* 0x000fe20008000806 */
[----:B------:R-:W-:Y:S01]  /*3d00*/  ULDC.U8 UR6, c[0x0][0x31c] ;  /* 0x0000c70000067ab9 */ /* 0x000fe20000000000 */
[----:B------:R-:W-:Y:S01]  /*3d10*/  BAR.SYNC.DEFER_BLOCKING 0x0 ;  /* 0x0000000000007b1d */ /* 0x000fe20000010000 */
[----:B------:R-:W-:-:S05]  /*3d20*/  ISETP.NE.AND P0, PT, RZ, UR6, PT ;  /* 0x00000006ff007c0c */ /* 0x000fca000bf05270 */
[----:B------:R-:W-:-:S08]  /*3d30*/  ULDC.64 UR6, c[0x0][0x310] ;  /* 0x0000c40000067ab9 */ /* 0x000fd00000000a00 */
[----:B------:R-:W0:Y:S01]  /*3d40*/  @P0 LDC R11, c[0x0][0x318] ;  /* 0x0000c600ff0b0b82 */ /* 0x000e220000000800 */
[----:B------:R-:W1:Y:S04]  /*3d50*/  @!P2 LDS R9, [R10+0x20] ;  /* 0x000020000a09a984 */ /* 0x000e680000000800 */
[----:B-1----:R-:W1:Y:S02]  /*3d60*/  SHFL.BFLY PT, R4, R9, 0x4, 0x1f ;  /* 0x0c801f0009047f89 */ /* 0x002e6400000e0000 */
[----:B-1----:R-:W-:-:S05]  /*3d70*/  FADD.FTZ R4, R4, R9 ;  /* 0x0000000904047221 */ /* 0x002fca0000010000 */
[----:B------:R-:W1:Y:S02]  /*3d80*/  SHFL.BFLY PT, R5, R4, 0x2, 0x1f ;  /* 0x0c401f0004057f89 */ /* 0x000e6400000e0000 */
[----:B-1----:R-:W-:Y:S01]  /*3d90*/  FADD.FTZ R5, R4, R5 ;  /* 0x0000000504057221 */ /* 0x002fe20000010000 */
[----:B0-----:R-:W-:Y:S02]  /*3da0*/  @P0 IMAD R4, R18, R11, R12 ;  /* 0x0000000b12040224 */ /* 0x001fe400078e020c */
[----:B------:R-:W-:Y:S02]  /*3db0*/  VIADD R12, R39, UR4 ;  /* 0x00000004270c7c36 */ /* 0x000fe40008000000 */
[----:B------:R-:W0:Y:S01]  /*3dc0*/  SHFL.BFLY PT, R0, R5, 0x1, 0x1f ;  /* 0x0c201f0005007f89 */ /* 0x000e2200000e0000 */
[----:B------:R-:W-:Y:S02]  /*3dd0*/  @P0 IMAD R7, R4, R13, RZ ;  /* 0x0000000d04070224 */ /* 0x000fe400078e02ff */
[----:B0-----:R-:W-:Y:S01]  /*3de0*/  FADD.FTZ R0, R5, R0 ;  /* 0x0000000005007221 */ /* 0x001fe20000010000 */
[----:B------:R-:W-:-:S02]  /*3df0*/  CS2R R4, SRZ ;  /* 0x0000000000047805 */ /* 0x000fc4000001ff00 */
[----:B------:R-:W-:Y:S02]  /*3e00*/  @P0 SHF.R.S32.HI R5, RZ, 0x1f, R7 ;  /* 0x0000001fff050819 */ /* 0x000fe40000011407 */
[----:B------:R-:W-:Y:S01]  /*3e10*/  @P0 MOV R4, R7 ;  /* 0x0000000700040202 */ /* 0x000fe20000000f00 */
[----:B------:R-:W0:Y:S01]  /*3e20*/  SHFL.IDX PT, R0, R0, RZ, 0x1f ;  /* 0x00001fff00007589 */ /* 0x000e2200000e0000 */
[----:B------:R-:W-:Y:S05]  /*3e30*/  @P1 BRA `(.L_x_1915) ;  /* 0x0000000000481947 */ /* 0x000fea0003800000 */
[----:B0-----:R-:W-:-:S04]  /*3e40*/  FADD.FTZ R0, R0, 9.9999999747524270788e-07 ;  /* 0x358637bd00007421 */ /* 0x001fc80000010000 */
[----:B------:R0:W1:Y:S03]  /*3e50*/  MUFU.RCP R9, R0 ;  /* 0x0000000000097308 */ /* 0x0000660000001000 */
.L_x_1917:
[----:B------:R-:W-:-:S05]  /*3e60*/  IMAD.IADD R11, R3, 0x1, -R26 ;  /* 0x00000001030b7824 */ /* 0x000fca00078e0a1a */
[C---:B0-----:R-:W-:Y:S02]  /*3e70*/  LEA R0, R11.reuse, UR4, 0x2 ;  /* 0x000000040b007c11 */ /* 0x041fe4000f8e10ff */
[----:B-1----:R-:W-:-:S04]  /*3e80*/  LEA R6, R11, R12, 0x1 ;  /* 0x0000000c0b067211 */ /* 0x002fc800078e08ff */
[----:B------:R-:W1:Y:S02]  /*3e90*/  LDS R0, [R0] ;  /* 0x0000000000007984 */ /* 0x000e640000000800 */
[----:B-1----:R-:W-:-:S05]  /*3ea0*/  FMUL.FTZ R13, R0, R9 ;  /* 0x00000009000d7220 */ /* 0x002fca0000410000 */
[----:B------:R-:W-:-:S05]  /*3eb0*/  F2FP.F16.F32.PACK_AB R7, RZ, R13 ;  /* 0x0000000dff07723e */ /* 0x000fca00000000ff */
[----:B------:R0:W-:Y:S01]  /*3ec0*/  STS.U16 [R6], R7 ;  /* 0x0000000706007388 */ /* 0x0001e20000000400 */
[----:B------:R-:W-:Y:S05]  /*3ed0*/  @!P0 BRA `(.L_x_1916) ;  /* 0x0000000000148947 */ /* 0x000fea0003800000 */
[----:B------:R-:W-:-:S04]  /*3ee0*/  IADD3 R0, P1, R3, R4, RZ ;  /* 0x0000000403007210 */ /* 0x000fc80007f3e0ff */
[----:B0-----:R-:W-:Y:S02]  /*3ef0*/  LEA.HI.X.SX32 R7, R3, R5, 0x1, P1 ;  /* 0x0000000503077211 */ /* 0x001fe400008f0eff */
[----:B------:R-:W-:-:S04]  /*3f00*/  LEA R6, P1, R0, UR6, 0x2 ;  /* 0x0000000600067c11 */ /* 0x000fc8000f8210ff */
[----:B------:R-:W-:-:S05]  /*3f10*/  LEA.HI.X R7, R0, UR7, R7, 0x2, P1 ;  /* 0x0000000700077c11 */ /* 0x000fca00088f1407 */
[----:B------:R1:W-:Y:S04]  /*3f20*/  STG.E desc[UR36][R6.64], R13 ;  /* 0x0000000d06007986 */ /* 0x0003e8000c101924 */
.L_x_1916:
[----:B------:R-:W-:-:S05]  /*3f30*/  VIADD R3, R3, 0x100 ;  /* 0x0000010003037836 */ /* 0x000fca0000000000 */
[----:B------:R-:W-:-:S13]  /*3f40*/  ISETP.GT.AND P1, PT, R3, R17, PT ;  /* 0x000000110300720c */ /* 0x000fda0003f24270 */
[----:B------:R-:W-:Y:S05]  /*3f50*/  @!P1 BRA `(.L_x_1917) ;  /* 0xfffffffc00c09947 */ /* 0x000fea000383ffff */
.L_x_1915:
[----:B------:R-:W-:Y:S05]  /*3f60*/  BSYNC B0 ;  /* 0x0000000000007941 */ /* 0x000fea0003800000 */
.L_x_1914:
[----:B0-----:R-:W-:Y:S01]  /*3f70*/  SHF.R.S32.HI R0, RZ, 0x1f, R17 ;  /* 0x0000001fff007819 */ /* 0x001fe20000011411 */
[----:B------:R-:W-:Y:S01]  /*3f80*/  ULDC.64 UR6, c[0x0][0x240] ;  /* 0x0000900000067ab9 */ /* 0x000fe20000000a00 */
[----:B------:R-:W-:Y:S01]  /*3f90*/  LEA.HI R8, R8, R21, RZ, 0x4 ;  /* 0x0000001508087211 */ /* 0x000fe200078f20ff */
[----:B------:R-:W0:Y:S01]  /*3fa0*/  LDC R55, c[0x0][0x284] ;  /* 0x0000a100ff377b82 */ /* 0x000e220000000800 */
[----:B------:R-:W-:Y:S02]  /*3fb0*/  LEA.HI R0, R0, R17, RZ, 0x4 ;  /* 0x0000001100007211 */ /* 0x000fe400078f20ff */
[----:B------:R-:W-:Y:S02]  /*3fc0*/  CS2R R30, SRZ ;  /* 0x00000000001e7805 */ /* 0x000fe4000001ff00 */
[----:B------:R-:W-:Y:S02]  /*3fd0*/  ISETP.NE.U32.AND P0, PT, RZ, UR6, PT ;  /* 0x00000006ff007c0c */ /* 0x000fe4000bf05070 */
[----:B------:R-:W-:-:S02]  /*3fe0*/  CS2R R28, SRZ ;  /* 0x00000000001c7805 */ /* 0x000fc4000001ff00 */
[----:B------:R-:W-:Y:S01]  /*3ff0*/  LOP3.LUT R0, R0, 0xfffffff0, RZ, 0xc0, !PT ;  /* 0xfffffff000007812 */ /* 0x000fe200078ec0ff */
[----:B------:R-:W-:Y:S01]  /*4000*/  ULDC.64 UR8, c[0x0][0x250] ;  /* 0x0000940000087ab9 */ /* 0x000fe20000000a00 */
[----:B------:R-:W-:Y:S02]  /*4010*/  SHF.R.S32.HI R25, RZ, 0x4, R8 ;  /* 0x00000004ff197819 */ /* 0x000fe40000011408 */
[----:B------:R-:W-:Y:S02]  /*4020*/  ISETP.NE.AND.EX P0, PT, RZ, UR7, PT, P0 ;  /* 0x00000007ff007c0c */ /* 0x000fe4000bf05300 */
[----:B------:R-:W-:Y:S02]  /*4030*/  IADD3 R0, -R0, R17, RZ ;  /* 0x0000001100007210 */ /* 0x000fe40007ffe1ff */
[----:B------:R-:W-:Y:S02]  /*4040*/  LOP3.LUT R8, R8, 0x1ffffff0, RZ, 0xc0, !PT ;  /* 0x1ffffff008087812 */ /* 0x000fe400078ec0ff */
[----:B------:R-:W-:-:S03]  /*4050*/  ISETP.NE.OR P0, PT, R25, R0, !P0 ;  /* 0x000000001900720c */ /* 0x000fc60004705670 */
[----:B------:R-:W-:Y:S01]  /*4060*/  IMAD.IADD R8, R21, 0x1, -R8 ;  /* 0x0000000115087824 */ /* 0x000fe200078e0a08 */
[----:B------:R-:W-:-:S04]  /*4070*/  IADD3 R32, R26, R25, RZ ;  /* 0x000000191a207210 */ /* 0x000fc80007ffe0ff */
[----:B------:R-:W-:-:S05]  /*4080*/  SHF.L.U32 R14, R8, 0x3, RZ ;  /* 0x00000003080e7819 */ /* 0x000fca00000006ff */
[----:B------:R-:W2:Y:S01]  /*4090*/  @!P0 LDC.64 R4, c[0x0][0x240] ;  /* 0x00009000ff048b82 */ /* 0x000ea20000000a00 */
[----:B0-----:R-:W-:Y:S01]  /*40a0*/  VIMNMX R51, R17, R55, PT ;  /* 0x0000003711337248 */ /* 0x001fe20003fe0100 */
[----:B------:R-:W-:-:S03]  /*40b0*/  @!P0 IMAD R3, R19, 0x80, R14 ;  /* 0x0000008013038824 */ /* 0x000fc600078e020e */
[----:B------:R-:W-:Y:S01]  /*40c0*/  ISETP.GE.AND P1, PT, R32, R51, PT ;  /* 0x000000332000720c */ /* 0x000fe20003f26270 */
[-C--:B------:R-:W-:Y:S01]  /*40d0*/  IMAD R35, R20, R55.reuse, R14 ;  /* 0x0000003714237224 */ /* 0x080fe200078e020e */
[----:B------:R-:W-:Y:S01]  /*40e0*/  BSSY B0, `(.L_x_1918) ;  /* 0x0000094000007945 */ /* 0x000fe20003800000 */
[----:B------:R-:W-:Y:S01]  /*40f0*/  HFMA2.MMA R20, -RZ, RZ, 0, 0 ;  /* 0x00000000ff147435 */ /* 0x000fe200000001ff */
[----:B------:R-:W-:Y:S01]  /*4100*/  IMAD R27, R18, R55, RZ ;  /* 0x00000037121b7224 */ /* 0x000fe200078e02ff */
[----:B------:R-:W-:Y:S01]  /*4110*/  CS2R R36, SRZ ;  /* 0x0000000000247805 */ /* 0x000fe2000001ff00 */
[----:B-1----:R-:W-:Y:S01]  /*4120*/  IMAD.MOV.U32 R13, RZ, RZ, RZ ;  /* 0x000000ffff0d7224 */ /* 0x002fe200078e00ff */
[----:B------:R-:W-:Y:S01]  /*4130*/  SHF.R.S32.HI R18, RZ, 0x1f, R35 ;  /* 0x0000001fff127819 */ /* 0x000fe20000011423 */
[----:B------:R-:W-:Y:S02]  /*4140*/  IMAD.MOV.U32 R34, RZ, RZ, RZ ;  /* 0x000000ffff227224 */ /* 0x000fe400078e00ff */
[----:B------:R-:W-:-:S02]  /*4150*/  IMAD.MOV.U32 R33, RZ, RZ, RZ ;  /* 0x000000ffff217224 */ /* 0x000fc400078e00ff */
[----:B--2---:R-:W-:Y:S01]  /*4160*/  @!P0 IMAD.WIDE R4, R3, 0x2, R4 ;  /* 0x0000000203048825 */ /* 0x004fe200078e0204 */
[----:B------:R-:W-:-:S04]  /*4170*/  MOV R3, RZ ;  /* 0x000000ff00037202 */ /* 0x000fc80000000f00 */
[----:B------:R0:W5:Y:S01]  /*4180*/  @!P0 LDG.E.128 R28, desc[UR36][R4.64] ;  /* 0x00000024041c8981 */ /* 0x000162000c1e1d00 */
[----:B------:R-:W-:Y:S01]  /*4190*/  BAR.SYNC.DEFER_BLOCKING 0x0 ;  /* 0x0000000000007b1d */ /* 0x000fe20000010000 */
[C---:B------:R-:W-:Y:S01]  /*41a0*/  ISETP.NE.AND P0, PT, R25.reuse, R0, PT ;  /* 0x000000001900720c */ /* 0x040fe20003f05270 */
[----:B------:R-:W-:Y:S01]  /*41b0*/  HFMA2.MMA R0, -RZ, RZ, 0, 0 ;  /* 0x00000000ff007435 */ /* 0x000fe200000001ff */
[----:B------:R-:W-:-:S03]  /*41c0*/  IMAD R38, R25, 0x2, R12 ;  /* 0x0000000219267824 */ /* 0x000fc600078e020c */
[----:B------:R-:W-:Y:S08]  /*41d0*/  @P1 BRA `(.L_x_1919) ;  /* 0x0000000800101947 */ /* 0x000ff00003800000 */
[----:B------:R-:W-:Y:S01]  /*41e0*/  IADD3 R0, -R26, -0x2, -R25 ;  /* 0xfffffffe1a007810 */ /* 0x000fe20007ffe919 */
[----:B------:R-:W-:Y:S01]  /*41f0*/  BSSY B1, `(.L_x_1920) ;  /* 0x0000033000017945 */ /* 0x000fe20003800000 */
[----:B------:R-:W-:Y:S01]  /*4200*/  LOP3.LUT R3, RZ, R51, RZ, 0x33, !PT ;  /* 0x00000033ff037212 */ /* 0x000fe200078e33ff */
[----:B------:R-:W-:Y:S01]  /*4210*/  IMAD.MOV.U32 R20, RZ, RZ, RZ ;  /* 0x000000ffff147224 */ /* 0x000fe200078e00ff */
[----:B------:R-:W-:Y:S02]  /*4220*/  MOV R42, R32 ;  /* 0x00000020002a7202 */ /* 0x000fe40000000f00 */
[----:B------:R-:W-:Y:S02]  /*4230*/  CS2R R36, SRZ ;  /* 0x0000000000247805 */ /* 0x000fe4000001ff00 */
[----:B------:R-:W-:Y:S01]  /*4240*/  IADD3 R0, R0, -R3, RZ ;  /* 0x8000000300007210 */ /* 0x000fe20007ffe0ff */
[----:B------:R-:W-:Y:S01]  /*4250*/  IMAD.MOV.U32 R3, RZ, RZ, RZ ;  /* 0x000000ffff037224 */ /* 0x000fe200078e00ff */
[----:B------:R-:W-:-:S02]  /*4260*/  MOV R33, RZ ;  /* 0x000000ff00217202 */ /* 0x000fc40000000f00 */
[C---:B------:R-:W-:Y:S02]  /*4270*/  LOP3.LUT P1, RZ, R0.reuse, 0x10, RZ, 0xc0, !PT ;  /* 0x0000001000ff7812 */ /* 0x040fe4000782c0ff */
[----:B------:R-:W-:Y:S01]  /*4280*/  LOP3.LUT P2, RZ, R0, 0xfffffff0, RZ, 0xc0, !PT ;  /* 0xfffffff000ff7812 */ /* 0x000fe2000784c0ff */
[----:B------:R-:W-:Y:S01]  /*4290*/  IMAD.MOV.U32 R0, RZ, RZ, RZ ;  /* 0x000000ffff007224 */ /* 0x000fe200078e00ff */
[----:B------:R-:W-:Y:S02]  /*42a0*/  MOV R34, RZ ;  /* 0x000000ff00227202 */ /* 0x000fe40000000f00 */
[----:B------:R-:W-:-:S07]  /*42b0*/  MOV R13, RZ ;  /* 0x000000ff000d7202 */ /* 0x000fce0000000f00 */
[----:B------:R-:W-:Y:S05]  /*42c0*/  @P1 BRA `(.L_x_1921) ;  /* 0x0000000000941947 */ /* 0x000fea0003800000 */
[----:B0-----:R-:W-:Y:S01]  /*42d0*/  IMAD R5, R2, R55, RZ ;  /* 0x0000003702057224 */ /* 0x001fe200078e02ff */
[----:B------:R-:W-:Y:S01]  /*42e0*/  SHF.R.S32.HI R0, RZ, 0x1f, R32 ;  /* 0x0000001fff007819 */ /* 0x000fe20000011420 */
[----:B------:R-:W-:Y:S01]  /*42f0*/  ULDC.64 UR6, c[0x0][0x258] ;  /* 0x0000960000067ab9 */ /* 0x000fe20000000a00 */
[----:B------:R-:W-:Y:S02]  /*4300*/  ULDC UR5, c[0x0][0x288] ;  /* 0x0000a20000057ab9 */ /* 0x000fe40000000800 */
[----:B------:R-:W-:-:S04]  /*4310*/  IADD3 R3, P1, R5, R32, RZ ;  /* 0x0000002005037210 */ /* 0x000fc80007f3e0ff */
[----:B------:R-:W-:Y:S02]  /*4320*/  LEA.HI.X.SX32 R0, R5, R0, 0x1, P1 ;  /* 0x0000000005007211 */ /* 0x000fe400008f0eff */
[----:B------:R-:W-:-:S04]  /*4330*/  LEA R4, P1, R3, UR6, 0x2 ;  /* 0x0000000603047c11 */ /* 0x000fc8000f8210ff */
[----:B------:R-:W-:Y:S01]  /*4340*/  LEA.HI.X R5, R3, UR7, R0, 0x2, P1 ;  /* 0x0000000703057c11 */ /* 0x000fe200088f1400 */
[----:B------:R-:W-:-:S04]  /*4350*/  ULDC.64 UR6, c[0x0][0x250] ;  /* 0x0000940000067ab9 */ /* 0x000fc80000000a00 */
[----:B------:R-:W2:Y:S02]  /*4360*/  LDG.E R4, desc[UR36][R4.64] ;  /* 0x0000002404047981 */ /* 0x000ea4000c1e1900 */
[----:B--2---:R-:W-:-:S04]  /*4370*/  IMAD R3, R4, UR5, RZ ;  /* 0x0000000504037c24 */ /* 0x004fc8000f8e02ff */
[----:B------:R-:W-:-:S05]  /*4380*/  IMAD R3, R3, R55, R32 ;  /* 0x0000003703037224 */ /* 0x000fca00078e0220 */
[----:B------:R-:W-:-:S04]  /*4390*/  SHF.L.U32 R3, R3, 0x7, RZ ;  /* 0x0000000703037819 */ /* 0x000fc800000006ff */
[----:B------:R-:W-:-:S04]  /*43a0*/  IADD3 R0, P1, R35, R3, RZ ;  /* 0x0000000323007210 */ /* 0x000fc80007f3e0ff */
[----:B------:R-:W-:Y:S02]  /*43b0*/  LEA.HI.X.SX32 R3, R3, R18, 0x1, P1 ;  /* 0x0000001203037211 */ /* 0x000fe400008f0eff */
[----:B------:R-:W-:-:S04]  /*43c0*/  LEA R36, P1, R0, UR6, 0x1 ;  /* 0x0000000600247c11 */ /* 0x000fc8000f8208ff */
[----:B------:R-:W-:Y:S02]  /*43d0*/  LEA.HI.X R37, R0, UR7, R3, 0x1, P1 ;  /* 0x0000000700257c11 */ /* 0x000fe400088f0c03 */
[----:B------:R-:W0:Y:S04]  /*43e0*/  LDS.U16 R0, [R38] ;  /* 0x0000000026007984 */ /* 0x000e280000000400 */
[----:B------:R-:W2:Y:S01]  /*43f0*/  LDG.E.128 R40, desc[UR36][R36.64] ;  /* 0x0000002424287981 */ /* 0x000ea2000c1e1d00 */
[----:B0-----:R-:W-:Y:S02]  /*4400*/  HADD2.F32 R0, -RZ, R0.H0_H0 ;  /* 0x20000000ff007230 */ /* 0x001fe40000004100 */
[--C-:B--2---:R-:W-:Y:S02]  /*4410*/  HADD2.F32 R33, -RZ, R40.reuse.H0_H0 ;  /* 0x20000028ff217230 */ /* 0x104fe40000004100 */
[----:B------:R-:W-:-:S02]  /*4420*/  HADD2.F32 R3, -RZ, R40.H1_H1 ;  /* 0x30000028ff037230 */ /* 0x000fc40000004100 */
[--C-:B------:R-:W-:Y:S02]  /*4430*/  HADD2.F32 R5, -RZ, R41.reuse.H0_H0 ;  /* 0x20000029ff057230 */ /* 0x100fe40000004100 */
[C---:B------:R-:W-:Y:S01]  /*4440*/  FFMA.FTZ R20, R0.reuse, R33, RZ ;  /* 0x0000002100147223 */ /* 0x040fe200000100ff */
[----:B------:R-:W-:Y:S02]  /*4450*/  HADD2.F32 R7, -RZ, R41.H1_H1 ;  /* 0x30000029ff077230 */ /* 0x000fe40000004100 */
[C---:B------:R-:W-:Y:S01]  /*4460*/  FFMA.FTZ R33, R0.reuse, R3, RZ ;  /* 0x0000000300217223 */ /* 0x040fe200000100ff */
[--C-:B------:R-:W-:Y:S02]  /*4470*/  HADD2.F32 R9, -RZ, R42.reuse.H0_H0 ;  /* 0x2000002aff097230 */ /* 0x100fe40000004100 */
[C---:B------:R-:W-:Y:S01]  /*4480*/  FFMA.FTZ R3, R0.reuse, R5, RZ ;  /* 0x0000000500037223 */ /* 0x040fe200000100ff */
[----:B------:R-:W-:Y:S02]  /*4490*/  HADD2.F32 R11, -RZ, R42.H1_H1 ;  /* 0x3000002aff0b7230 */ /* 0x000fe40000004100 */
[----:B------:R-:W-:Y:S01]  /*44a0*/  FFMA.FTZ R34, R0, R7, RZ ;  /* 0x0000000700227223 */ /* 0x000fe200000100ff */
[----:B------:R-:W-:-:S02]  /*44b0*/  HADD2.F32 R13, -RZ, R43.H0_H0 ;  /* 0x2000002bff0d7230 */ /* 0x000fc40000004100 */
[C---:B------:R-:W-:Y:S01]  /*44c0*/  FFMA.FTZ R36, R0.reuse, R9, RZ ;  /* 0x0000000900247223 */ /* 0x040fe200000100ff */
[----:B------:R-:W-:Y:S02]  /*44d0*/  HADD2.F32 R15, -RZ, R43.H1_H1 ;  /* 0x3000002bff0f7230 */ /* 0x000fe40000004100 */
[----:B------:R-:W-:Y:S01]  /*44e0*/  FFMA.FTZ R37, R0, R11, RZ ;  /* 0x0000000b00257223 */ /* 0x000fe200000100ff */
[----:B------:R-:W-:Y:S01]  /*44f0*/  IADD3 R42, R32, 0x10, RZ ;  /* 0x00000010202a7810 */ /* 0x000fe20007ffe0ff */
[C---:B------:R-:W-:Y:S01]  /*4500*/  FFMA.FTZ R13, R0.reuse, R13, RZ ;  /* 0x0000000d000d7223 */ /* 0x040fe200000100ff */
[----:B------:R-:W-:-:S07]  /*4510*/  FFMA.FTZ R0, R0, R15, RZ ;  /* 0x0000000f00007223 */ /* 0x000fce00000100ff */
.L_x_1921:
[----:B------:R-:W-:Y:S05]  /*4520*/  BSYNC B1 ;  /* 0x0000000000017941 */ /* 0x000fea0003800000 */
.L_x_1920:
[----:B------:R-:W-:Y:S05]  /*4530*/  @!P2 BRA `(.L_x_1919) ;  /* 0x000000040038a947 */ /* 0x000fea0003800000 */
[----:B------:R-:W-:Y:S01]  /*4540*/  IMAD R7, R2, R55, RZ ;  /* 0x0000003702077224 */ /* 0x000fe200078e02ff */
[----:B------:R-:W-:Y:S01]  /*4550*/  SHF.R.S32.HI R6, RZ, 0x1f, R42 ;  /* 0x0000001fff067819 */ /* 0x000fe2000001142a */
[----:B0-----:R-:W-:Y:S01]  /*4560*/  IMAD R4, R42, 0x2, R39 ;  /* 0x000000022a047824 */ /* 0x001fe200078e0227 */
[----:B------:R-:W-:Y:S01]  /*4570*/  ULDC UR5, c[0x0][0x288] ;  /* 0x0000a20000057ab9 */ /* 0x000fe20000000800 */
[----:B------:R-:W-:Y:S01]  /*4580*/  ULDC.64 UR6, c[0x0][0x258] ;  /* 0x0000960000067ab9 */ /* 0x000fe20000000a00 */
[----:B------:R-:W-:Y:S01]  /*4590*/  IADD3 R50, P1, R7, R42, RZ ;  /* 0x0000002a07327210 */ /* 0x000fe20007f3e0ff */
[----:B------:R-:W-:Y:S01]  /*45a0*/  IMAD.MOV.U32 R43, RZ, RZ, RZ ;  /* 0x000000ffff2b7224 */ /* 0x000fe200078e00ff */
[----:B------:R-:W-:Y:S01]  /*45b0*/  IADD3 R5, R4, 0x20, RZ ;  /* 0x0000002004057810 */ /* 0x000fe20007ffe0ff */
[----:B------:R-:W-:Y:S01]  /*45c0*/  IMAD R4, R55, UR5, RZ ;  /* 0x0000000537047c24 */ /* 0x000fe2000f8e02ff */
[----:B------:R-:W-:Y:S02]  /*45d0*/  LEA.HI.X.SX32 R7, R7, R6, 0x1, P1 ;  /* 0x0000000607077211 */ /* 0x000fe400008f0eff */
[----:B------:R-:W-:Y:S01]  /*45e0*/  LEA R49, P1, R50, UR6, 0x2 ;  /* 0x0000000632317c11 */ /* 0x000fe2000f8210ff */
[----:B------:R-:W-:Y:S01]  /*45f0*/  IMAD R5, R26, -0x2, R5 ;  /* 0xfffffffe1a057824 */ /* 0x000fe200078e0205 */
[----:B------:R-:W-:-:S02]  /*4600*/  SHF.L.U32 R52, R42, 0x7, RZ ;  /* 0x000000072a347819 */ /* 0x000fc400000006ff */
[----:B------:R-:W-:Y:S01]  /*4610*/  LEA.HI.X R50, R50, UR7, R7, 0x2, P1 ;  /* 0x0000000732327c11 */ /* 0x000fe200088f1407 */
[----:B------:R-:W-:Y:S01]  /*4620*/  VIADD R44, R5, UR4 ;  /* 0x00000004052c7c36 */ /* 0x000fe20008000000 */
[----:B------:R-:W-:Y:S02]  /*4630*/  IADD3 R53, R52, 0x800, RZ ;  /* 0x0000080034357810 */ /* 0x000fe40007ffe0ff */
[----:B------:R-:W-:-:S07]  /*4640*/  SHF.L.U32 R15, R4, 0x7, RZ ;  /* 0x00000007040f7819 */ /* 0x000fce00000006ff */
.L_x_1922:
[----:B------:R-:W-:Y:S01]  /*4650*/  MOV R40, R49 ;  /* 0x0000003100287202 */ /* 0x000fe20000000f00 */
[----:B------:R-:W0:Y:S01]  /*4660*/  LDS.U16 R45, [R44+-0x20] ;  /* 0xffffe0002c2d7984 */ /* 0x000e220000000400 */
[----:B------:R-:W-:-:S03]  /*4670*/  MOV R41, R50 ;  /* 0x0000003200297202 */ /* 0x000fc60000000f00 */
[----:B------:R1:W2:Y:S04]  /*4680*/  LDS.U16 R47, [R44] ;  /* 0x000000002c2f7984 */ /* 0x0002a80000000400 */
[----:B------:R-:W3:Y:S04]  /*4690*/  LDG.E R4, desc[UR36][R40.64] ;  /* 0x0000002428047981 */ /* 0x000ee8000c1e1900 */
[----:B------:R-:W4:Y:S01]  /*46a0*/  LDG.E R6, desc[UR36][R40.64+0x40] ;  /* 0x0000402428067981 */ /* 0x000f22000c1e1900 */
[----:B---3--:R-:W-:-:S04]  /*46b0*/  IMAD R4, R15, R4, R52 ;  /* 0x000000040f047224 */ /* 0x008fc800078e0234 */
[----:B------:R-:W-:Y:S02]  /*46c0*/  IMAD.IADD R4, R4, 0x1, R43 ;  /* 0x0000000104047824 */ /* 0x000fe400078e022b */
[----:B----4-:R-:W-:-:S03]  /*46d0*/  IMAD R6, R15, R6, R53 ;  /* 0x000000060f067224 */ /* 0x010fc600078e0235 */
[----:B------:R-:W-:Y:S02]  /*46e0*/  IADD3 R5, P1, R35, R4, RZ ;  /* 0x0000000423057210 */ /* 0x000fe40007f3e0ff */
[----:B------:R-:W-:Y:S02]  /*46f0*/  IADD3 R6, R6, R43, RZ ;  /* 0x0000002b06067210 */ /* 0x000fe40007ffe0ff */
[----:B------:R-:W-:Y:S02]  /*4700*/  LEA.HI.X.SX32 R4, R4, R18, 0x1, P1 ;  /* 0x0000001204047211 */ /* 0x000fe400008f0eff */
[----:B------:R-:W-:-:S04]  /*4710*/  LEA R8, P1, R5, UR8, 0x1 ;  /* 0x0000000805087c11 */ /* 0x000fc8000f8208ff */
[----:B------:R-:W-:Y:S02]  /*4720*/  LEA.HI.X R9, R5, UR9, R4, 0x1, P1 ;  /* 0x0000000905097c11 */ /* 0x000fe400088f0c04 */
[----:B------:R-:W-:-:S04]  /*4730*/  IADD3 R5, P1, R35, R6, RZ ;  /* 0x0000000623057210 */ /* 0x000fc80007f3e0ff */
[----:B------:R-:W-:Y:S01]  /*4740*/  LEA.HI.X.SX32 R6, R6, R18, 0x1, P1 ;  /* 0x0000001206067211 */ /* 0x000fe200008f0eff */
[----:B------:R-:W3:Y:S01]  /*4750*/  LDG.E.128 R8, desc[UR36][R8.64] ;  /* 0x0000002408087981 */ /* 0x000ee2000c1e1d00 */
[----:B------:R-:W-:-:S04]  /*4760*/  LEA R4, P1, R5, UR8, 0x1 ;  /* 0x0000000805047c11 */ /* 0x000fc8000f8208ff */
[----:B------:R-:W-:-:S06]  /*4770*/  LEA.HI.X R5, R5, UR9, R6, 0x1, P1 ;  /* 0x0000000905057c11 */ /* 0x000fcc00088f0c06 */
[----:B------:R-:W4:Y:S01]  /*4780*/  LDG.E.128 R4, desc[UR36][R4.64] ;  /* 0x0000002404047981 */ /* 0x000f22000c1e1d00 */
[----:B------:R-:W-:Y:S01]  /*4790*/  IADD3 R49, P1, R40, 0x80, RZ ;  /* 0x0000008028317810 */ /* 0x000fe20007f3e0ff */
[----:B------:R-:W-:Y:S01]  /*47a0*/  VIADD R42, R42, 0x20 ;  /* 0x000000202a2a7836 */ /* 0x000fe20000000000 */
[----:B-1----:R-:W-:Y:S01]  /*47b0*/  IADD3 R44, R44, 0x40, RZ ;  /* 0x000000402c2c7810 */ /* 0x002fe20007ffe0ff */
[----:B0-----:R-:W-:Y:S01]  /*47c0*/  HADD2.F32 R45, -RZ, R45.H0_H0 ;  /* 0x2000002dff2d7230 */ /* 0x001fe20000004100 */
[----:B------:R-:W-:Y:S01]  /*47d0*/  IADD3.X R50, RZ, R41, RZ, P1, !PT ;  /* 0x00000029ff327210 */ /* 0x000fe20000ffe4ff */
[----:B--2---:R-:W-:Y:S01]  /*47e0*/  HADD2.F32 R47, -RZ, R47.H0_H0 ;  /* 0x2000002fff2f7230 */ /* 0x004fe20000004100 */
[----:B------:R-:W-:Y:S02]  /*47f0*/  ISETP.GE.AND P1, PT, R42, R51, PT ;  /* 0x000000332a00720c */ /* 0x000fe40003f26270 */
[----:B------:R-:W-:Y:S01]  /*4800*/  IADD3 R43, R43, 0x1000, RZ ;  /* 0x000010002b2b7810 */ /* 0x000fe20007ffe0ff */
[----:B---3--:R-:W-:-:S02]  /*4810*/  HADD2.F32 R40, -RZ, R8.H0_H0 ;  /* 0x20000008ff287230 */ /* 0x008fc40000004100 */
[----:B------:R-:W-:Y:S02]  /*4820*/  HADD2.F32 R48, -RZ, R11.H0_H0 ;  /* 0x2000000bff307230 */ /* 0x000fe40000004100 */
[----:B------:R-:W-:Y:S02]  /*4830*/  HADD2.F32 R8, -RZ, R8.H1_H1 ;  /* 0x30000008ff087230 */ /* 0x000fe40000004100 */
[C---:B------:R-:W-:Y:S01]  /*4840*/  FFMA.FTZ R20, R45.reuse, R40, R20 ;  /* 0x000000282d147223 */ /* 0x040fe20000010014 */
        /* <DEDUP_REMOVED lines=10> */
[--C-:B----4-:R-:W-:Y:S02]  /*48f0*/  HADD2.F32 R11, -RZ, R4.reuse.H0_H0 ;  /* 0x20000004ff0b7230 */ /* 0x110fe40000004100 */
[----:B------:R-:W-:Y:S01]  /*4900*/  FFMA.FTZ R36, R45, R41, R36 ;  /* 0x000000292d247223 */ /* 0x000fe20000010024 */
[----:B------:R-:W-:-:S02]  /*4910*/  HADD2.F32 R33, -RZ, R4.H1_H1 ;  /* 0x30000004ff217230 */ /* 0x000fc40000004100 */
[----:B------:R-:W-:Y:S01]  /*4920*/  FFMA.FTZ R10, R45, R10, R37 ;  /* 0x0000000a2d0a7223 */ /* 0x000fe20000010025 */
[--C-:B------:R-:W-:Y:S02]  /*4930*/  HADD2.F32 R4, -RZ, R5.reuse.H0_H0 ;  /* 0x20000005ff047230 */ /* 0x100fe40000004100 */
[C---:B------:R-:W-:Y:S01]  /*4940*/  FFMA.FTZ R20, R47.reuse, R11, R20 ;  /* 0x0000000b2f147223 */ /* 0x040fe20000010014 */
[----:B------:R-:W-:Y:S02]  /*4950*/  HADD2.F32 R34, -RZ, R5.H1_H1 ;  /* 0x30000005ff227230 */ /* 0x000fe40000004100 */
[C---:B------:R-:W-:Y:S01]  /*4960*/  FFMA.FTZ R33, R47.reuse, R33, R8 ;  /* 0x000000212f217223 */ /* 0x040fe20000010008 */
[--C-:B------:R-:W-:Y:S02]  /*4970*/  HADD2.F32 R5, -RZ, R6.reuse.H0_H0 ;  /* 0x20000006ff057230 */ /* 0x100fe40000004100 */
[----:B------:R-:W-:Y:S01]  /*4980*/  FFMA.FTZ R3, R47, R4, R3 ;  /* 0x000000042f037223 */ /* 0x000fe20000010003 */
[----:B------:R-:W-:-:S02]  /*4990*/  HADD2.F32 R37, -RZ, R6.H1_H1 ;  /* 0x30000006ff257230 */ /* 0x000fc40000004100 */
[C---:B------:R-:W-:Y:S01]  /*49a0*/  FFMA.FTZ R34, R47.reuse, R34, R9 ;  /* 0x000000222f227223 */ /* 0x040fe20000010009 */
[--C-:B------:R-:W-:Y:S02]  /*49b0*/  HADD2.F32 R6, -RZ, R7.reuse.H0_H0 ;  /* 0x20000007ff067230 */ /* 0x100fe40000004100 */
[C---:B------:R-:W-:Y:S01]  /*49c0*/  FFMA.FTZ R36, R47.reuse, R5, R36 ;  /* 0x000000052f247223 */ /* 0x040fe20000010024 */
[----:B------:R-:W-:Y:S02]  /*49d0*/  HADD2.F32 R7, -RZ, R7.H1_H1 ;  /* 0x30000007ff077230 */ /* 0x000fe40000004100 */
[C---:B------:R-:W-:Y:S01]  /*49e0*/  FFMA.FTZ R37, R47.reuse, R37, R10 ;  /* 0x000000252f257223 */ /* 0x040fe2000001000a */
[C---:B------:R-:W-:Y:S02]  /*49f0*/  FFMA.FTZ R13, R47.reuse, R6, R13 ;  /* 0x000000062f0d7223 */ /* 0x040fe4000001000d */
[----:B------:R-:W-:Y:S01]  /*4a00*/  FFMA.FTZ R0, R47, R7, R0 ;  /* 0x000000072f007223 */ /* 0x000fe20000010000 */
[----:B------:R-:W-:Y:S06]  /*4a10*/  @!P1 BRA `(.L_x_1922) ;  /* 0xfffffffc000c9947 */ /* 0x000fec000383ffff */
.L_x_1919:
[----:B------:R-:W-:Y:S05]  /*4a20*/  BSYNC B0 ;  /* 0x0000000000007941 */ /* 0x000fea0003800000 */
.L_x_1918:
[----:B------:R-:W-:Y:S01]  /*4a30*/  ISETP.GE.AND P1, PT, R32, R17, PT ;  /* 0x000000112000720c */ /* 0x000fe20003f26270 */
[----:B------:R-:W-:Y:S01]  /*4a40*/  ULDC UR12, c[0x0][0x288] ;  /* 0x0000a200000c7ab9 */ /* 0x000fe20000000800 */
[----:B------:R-:W-:Y:S01]  /*4a50*/  ULDC.64 UR8, c[0x0][0x258] ;  /* 0x0000960000087ab9 */ /* 0x000fe20000000a00 */
[----:B------:R-:W-:Y:S01]  /*4a60*/  ULDC.64 UR10, c[0x0][0x250] ;  /* 0x00009400000a7ab9 */ /* 0x000fe20000000a00 */
[----:B------:R-:W-:Y:S09]  /*4a70*/  BSSY B0, `(.L_x_1923) ;  /* 0x00000cd000007945 */ /* 0x000ff20003800000 */
[----:B------:R-:W-:Y:S05]  /*4a80*/  @P1 BRA `(.L_x_1924) ;  /* 0x0000000c002c1947 */ /* 0x000fea0003800000 */
[----:B0-----:R-:W-:Y:S01]  /*4a90*/  LOP3.LUT R4, RZ, R25, RZ, 0x33, !PT ;  /* 0x00000019ff047212 */ /* 0x001fe200078e33ff */
[----:B------:R-:W-:Y:S03]  /*4aa0*/  BSSY B1, `(.L_x_1925) ;  /* 0x0000044000017945 */ /* 0x000fe60003800000 */
[----:B------:R-:W-:-:S04]  /*4ab0*/  IADD3 R41, -R26, R17, R4 ;  /* 0x000000111a297210 */ /* 0x000fc80007ffe104 */
[----:B------:R-:W-:-:S13]  /*4ac0*/  LOP3.LUT P1, RZ, R41, 0x10, RZ, 0xc0, !PT ;  /* 0x0000001029ff7812 */ /* 0x000fda000782c0ff */
[----:B------:R-:W-:Y:S05]  /*4ad0*/  @P1 BRA `(.L_x_1926) ;  /* 0x0000000400001947 */ /* 0x000fea0003800000 */
[----:B------:R-:W-:Y:S01]  /*4ae0*/  ISETP.GE.AND P1, PT, R32, R55, PT ;  /* 0x000000372000720c */ /* 0x000fe20003f26270 */
[----:B------:R-:W-:-:S12]  /*4af0*/  BSSY B2, `(.L_x_1927) ;  /* 0x000003d000027945 */ /* 0x000fd80003800000 */
[----:B------:R-:W-:Y:S05]  /*4b00*/  @!P1 BRA `(.L_x_1928) ;  /* 0x0000000000ec9947 */ /* 0x000fea0003800000 */
[----:B------:R-:W-:Y:S01]  /*4b10*/  IABS R7, R55 ;  /* 0x0000003700077213 */ /* 0x000fe20000000000 */
[----:B------:R-:W-:Y:S01]  /*4b20*/  ULDC.64 UR6, c[0x0][0x258] ;  /* 0x0000960000067ab9 */ /* 0x000fe20000000a00 */
[----:B------:R-:W-:Y:S01]  /*4b30*/  IABS R10, R32 ;  /* 0x00000020000a7213 */ /* 0x000fe20000000000 */
[----:B------:R-:W-:Y:S01]  /*4b40*/  ULDC UR5, c[0x0][0x288] ;  /* 0x0000a20000057ab9 */ /* 0x000fe20000000800 */
[----:B------:R-:W0:Y:S01]  /*4b50*/  I2F.RP R6, R7 ;  /* 0x0000000700067306 */ /* 0x000e220000209400 */
[----:B------:R-:W-:Y:S01]  /*4b60*/  ISETP.GE.AND P2, PT, R32, RZ, PT ;  /* 0x000000ff2000720c */ /* 0x000fe20003f46270 */
[----:B------:R-:W1:Y:S01]  /*4b70*/  LDS.U16 R38, [R38] ;  /* 0x0000000026267984 */ /* 0x000e620000000400 */
[----:B------:R-:W-:-:S05]  /*4b80*/  ISETP.NE.AND P3, PT, R55, RZ, PT ;  /* 0x000000ff3700720c */ /* 0x000fca0003f65270 */
[----:B0-----:R-:W0:Y:S02]  /*4b90*/  MUFU.RCP R6, R6 ;  /* 0x0000000600067308 */ /* 0x001e240000001000 */
[----:B0-----:R-:W-:-:S06]  /*4ba0*/  VIADD R8, R6, 0xffffffe ;  /* 0x0ffffffe06087836 */ /* 0x001fcc0000000000 */
[----:B------:R-:W0:Y:S02]  /*4bb0*/  F2I.FTZ.U32.TRUNC.NTZ R5, R8 ;  /* 0x0000000800057305 */ /* 0x000e24000021f000 */
[----:B0-----:R-:W-:-:S05]  /*4bc0*/  IADD3 R4, RZ, -R5, RZ ;  /* 0x80000005ff047210 */ /* 0x001fca0007ffe0ff */
        /* <DEDUP_REMOVED lines=12> */
[----:B------:R-:W-:-:S04]  /*4c90*/  MOV R6, R4 ;  /* 0x0000000400067202 */ /* 0x000fc80000000f00 */
[----:B------:R-:W-:Y:S02]  /*4ca0*/  @!P2 IADD3 R6, -R6, RZ, RZ ;  /* 0x000000ff0606a210 */ /* 0x000fe40007ffe1ff */
[----:B------:R-:W-:-:S04]  /*4cb0*/  @!P3 LOP3.LUT R6, RZ, R55, RZ, 0x33, !PT ;  /* 0x00000037ff06b212 */ /* 0x000fc800078e33ff */
[----:B------:R-:W-:Y:S02]  /*4cc0*/  SHF.R.S32.HI R4, RZ, 0x1f, R6 ;  /* 0x0000001fff047819 */ /* 0x000fe40000011406 */
[----:B------:R-:W-:-:S04]  /*4cd0*/  IADD3 R5, P1, R7, R6, RZ ;  /* 0x0000000607057210 */ /* 0x000fc80007f3e0ff */
[----:B------:R-:W-:Y:S02]  /*4ce0*/  LEA.HI.X.SX32 R8, R7, R4, 0x1, P1 ;  /* 0x0000000407087211 */ /* 0x000fe400008f0eff */
[----:B------:R-:W-:-:S04]  /*4cf0*/  LEA R4, P1, R5, UR6, 0x2 ;  /* 0x0000000605047c11 */ /* 0x000fc8000f8210ff */
[----:B------:R-:W-:Y:S01]  /*4d00*/  LEA.HI.X R5, R5, UR7, R8, 0x2, P1 ;  /* 0x0000000705057c11 */ /* 0x000fe200088f1408 */
[----:B------:R-:W-:-:S04]  /*4d10*/  ULDC.64 UR6, c[0x0][0x250] ;  /* 0x0000940000067ab9 */ /* 0x000fc80000000a00 */
[----:B------:R-:W2:Y:S02]  /*4d20*/  LDG.E R4, desc[UR36][R4.64] ;  /* 0x0000002404047981 */ /* 0x000ea4000c1e1900 */
[----:B--2---:R-:W-:-:S04]  /*4d30*/  IMAD R7, R4, UR5, RZ ;  /* 0x0000000504077c24 */ /* 0x004fc8000f8e02ff */
[----:B------:R-:W-:-:S04]  /*4d40*/  IMAD R7, R7, R55, R6 ;  /* 0x0000003707077224 */ /* 0x000fc800078e0206 */
[----:B------:R-:W-:-:S05]  /*4d50*/  IMAD.SHL.U32 R7, R7, 0x80, RZ ;  /* 0x0000008007077824 */ /* 0x000fca00078e00ff */
[----:B------:R-:W-:-:S04]  /*4d60*/  IADD3 R8, P1, R35, R7, RZ ;  /* 0x0000000723087210 */ /* 0x000fc80007f3e0ff */
[----:B------:R-:W-:Y:S02]  /*4d70*/  LEA.HI.X.SX32 R7, R7, R18, 0x1, P1 ;  /* 0x0000001207077211 */ /* 0x000fe400008f0eff */
[----:B------:R-:W-:-:S04]  /*4d80*/  LEA R6, P1, R8, UR6, 0x1 ;  /* 0x0000000608067c11 */ /* 0x000fc8000f8208ff */
[----:B------:R-:W-:-:S05]  /*4d90*/  LEA.HI.X R7, R8, UR7, R7, 0x1, P1 ;  /* 0x0000000708077c11 */ /* 0x000fca00088f0c07 */
[----:B------:R-:W2:Y:S01]  /*4da0*/  LDG.E.128 R8, desc[UR36][R6.64] ;  /* 0x0000002406087981 */ /* 0x000ea2000c1e1d00 */
[----:B-1----:R-:W-:Y:S02]  /*4db0*/  HADD2.F32 R5, -RZ, R38.H0_H0 ;  /* 0x20000026ff057230 */ /* 0x002fe40000004100 */
[----:B--2---:R-:W-:Y:S02]  /*4dc0*/  HADD2.F32 R4, -RZ, R8.H0_H0 ;  /* 0x20000008ff047230 */ /* 0x004fe40000004100 */
[----:B------:R-:W-:Y:S02]  /*4dd0*/  HADD2.F32 R40, -RZ, R9.H0_H0 ;  /* 0x20000009ff287230 */ /* 0x000fe40000004100 */
        /* <DEDUP_REMOVED lines=13> */
[----:B------:R-:W-:-:S07]  /*4eb0*/  FFMA.FTZ R0, R5, R11, R0 ;  /* 0x0000000b05007223 */ /* 0x000fce0000010000 */
.L_x_1928:
[----:B------:R-:W-:Y:S05]  /*4ec0*/  BSYNC B2 ;  /* 0x0000000000027941 */ /* 0x000fea0003800000 */
.L_x_1927:
[----:B------:R-:W-:-:S07]  /*4ed0*/  IADD3 R32, R32, 0x10, RZ ;  /* 0x0000001020207810 */ /* 0x000fce0007ffe0ff */
.L_x_1926:
[----:B------:R-:W-:Y:S05]  /*4ee0*/  BSYNC B1 ;  /* 0x0000000000017941 */ /* 0x000fea0003800000 */
.L_x_1925:
[----:B------:R-:W-:-:S13]  /*4ef0*/  LOP3.LUT P1, RZ, R41, 0xfffffff0, RZ, 0xc0, !PT ;  /* 0xfffffff029ff7812 */ /* 0x000fda000782c0ff */
[----:B------:R-:W-:Y:S05]  /*4f00*/  @!P1 BRA `(.L_x_1924) ;  /* 0x00000008000c9947 */ /* 0x000fea0003800000 */
[----:B------:R-:W-:Y:S01]  /*4f10*/  LEA R39, R32, R39, 0x1 ;  /* 0x0000002720277211 */ /* 0x000fe200078e08ff */
[----:B------:R-:W-:-:S04]  /*4f20*/  IMAD.MOV.U32 R8, RZ, RZ, RZ ;  /* 0x000000ffff087224 */ /* 0x000fc800078e00ff */
[----:B------:R-:W-:-:S05]  /*4f30*/  IMAD R39, R26, -0x2, R39 ;  /* 0xfffffffe1a277824 */ /* 0x000fca00078e0227 */
[----:B------:R-:W-:-:S07]  /*4f40*/  IADD3 R39, R39, UR4, RZ ;  /* 0x0000000427277c10 */ /* 0x000fce000fffe0ff */
.L_x_1933:
[----:B------:R-:W0:Y:S01]  /*4f50*/  LDC R45, c[0x0][0x284] ;  /* 0x0000a100ff2d7b82 */ /* 0x000e220000000800 */
[C---:B------:R-:W-:Y:S01]  /*4f60*/  IADD3 R15, R32.reuse, 0x10, RZ ;  /* 0x00000010200f7810 */ /* 0x040fe20007ffe0ff */
[----:B------:R-:W-:Y:S01]  /*4f70*/  BSSY B1, `(.L_x_1929) ;  /* 0x000003d000017945 */ /* 0x000fe20003800000 */
[----:B------:R-:W-:Y:S01]  /*4f80*/  IMAD.IADD R11, R39, 0x1, R8 ;  /* 0x00000001270b7824 */ /* 0x000fe200078e0208 */
[-C--:B0-----:R-:W-:Y:S02]  /*4f90*/  ISETP.GE.AND P2, PT, R32, R45.reuse, PT ;  /* 0x0000002d2000720c */ /* 0x081fe40003f46270 */
[----:B------:R-:W-:-:S11]  /*4fa0*/  ISETP.GE.AND P1, PT, R15, R45, PT ;  /* 0x0000002d0f00720c */ /* 0x000fd60003f26270 */
[----:B------:R-:W-:Y:S05]  /*4fb0*/  @!P2 BRA `(.L_x_1930) ;  /* 0x0000000000e0a947 */ /* 0x000fea0003800000 */
[----:B------:R-:W-:Y:S02]  /*4fc0*/  IABS R7, R45 ;  /* 0x0000002d00077213 */ /* 0x000fe40000000000 */
[----:B------:R-:W-:Y:S02]  /*4fd0*/  IABS R10, R32 ;  /* 0x00000020000a7213 */ /* 0x000fe40000000000 */
[----:B------:R-:W0:Y:S01]  /*4fe0*/  I2F.RP R6, R7 ;  /* 0x0000000700067306 */ /* 0x000e220000209400 */
[----:B------:R-:W-:Y:S02]  /*4ff0*/  ISETP.GE.AND P3, PT, R32, RZ, PT ;  /* 0x000000ff2000720c */ /* 0x000fe40003f66270 */
[----:B------:R-:W-:-:S05]  /*5000*/  ISETP.NE.AND P4, PT, R45, RZ, PT ;  /* 0x000000ff2d00720c */ /* 0x000fca0003f85270 */
[----:B0-----:R-:W0:Y:S02]  /*5010*/  MUFU.RCP R6, R6 ;  /* 0x0000000600067308 */ /* 0x001e240000001000 */
[----:B0-----:R-:W-:-:S06]  /*5020*/  IADD3 R9, R6, 0xffffffe, RZ ;  /* 0x0ffffffe06097810 */ /* 0x001fcc0007ffe0ff */
[----:B------:R-:W0:Y:S02]  /*5030*/  F2I.FTZ.U32.TRUNC.NTZ R5, R9 ;  /* 0x0000000900057305 */ /* 0x000e24000021f000 */
[----:B0-----:R-:W-:-:S05]  /*5040*/  IADD3 R4, RZ, -R5, RZ ;  /* 0x80000005ff047210 */ /* 0x001fca0007ffe0ff */
        /* <DEDUP_REMOVED lines=31> */
[----:B--2---:R-:W-:Y:S02]  /*5240*/  HADD2.F32 R4, -RZ, R40.H0_H0 ;  /* 0x20000028ff047230 */ /* 0x004fe40000004100 */
[----:B------:R-:W-:-:S02]  /*5250*/  HADD2.F32 R10, -RZ, R41.H0_H0 ;  /* 0x20000029ff0a7230 */ /* 0x000fc40000004100 */
[----:B------:R-:W-:Y:S02]  /*5260*/  HADD2.F32 R5, -RZ, R42.H0_H0 ;  /* 0x2000002aff057230 */ /* 0x000fe40000004100 */
[C---:B------:R-:W-:Y:S01]  /*5270*/  FFMA.FTZ R20, R9.reuse, R4, R20 ;  /* 0x0000000409147223 */ /* 0x040fe20000010014 */
[----:B------:R-:W-:Y:S02]  /*5280*/  HADD2.F32 R38, -RZ, R43.H0_H0 ;  /* 0x2000002bff267230 */ /* 0x000fe40000004100 */
[C---:B------:R-:W-:Y:S01]  /*5290*/  FFMA.FTZ R3, R9.reuse, R10, R3 ;  /* 0x0000000a09037223 */ /* 0x040fe20000010003 */
[----:B------:R-:W-:Y:S02]  /*52a0*/  HADD2.F32 R40, -RZ, R40.H1_H1 ;  /* 0x30000028ff287230 */ /* 0x000fe40000004100 */
[C---:B------:R-:W-:Y:S01]  /*52b0*/  FFMA.FTZ R36, R9.reuse, R5, R36 ;  /* 0x0000000509247223 */ /* 0x040fe20000010024 */
[----:B------:R-:W-:Y:S02]  /*52c0*/  HADD2.F32 R41, -RZ, R41.H1_H1 ;  /* 0x30000029ff297230 */ /* 0x000fe40000004100 */
[----:B------:R-:W-:Y:S01]  /*52d0*/  FFMA.FTZ R13, R9, R38, R13 ;  /* 0x00000026090d7223 */ /* 0x000fe2000001000d */
[----:B------:R-:W-:-:S02]  /*52e0*/  HADD2.F32 R42, -RZ, R42.H1_H1 ;  /* 0x3000002aff2a7230 */ /* 0x000fc40000004100 */
[C---:B------:R-:W-:Y:S01]  /*52f0*/  FFMA.FTZ R33, R9.reuse, R40, R33 ;  /* 0x0000002809217223 */ /* 0x040fe20000010021 */
[----:B------:R-:W-:Y:S02]  /*5300*/  HADD2.F32 R43, -RZ, R43.H1_H1 ;  /* 0x3000002bff2b7230 */ /* 0x000fe40000004100 */
[C---:B------:R-:W-:Y:S01]  /*5310*/  FFMA.FTZ R34, R9.reuse, R41, R34 ;  /* 0x0000002909227223 */ /* 0x040fe20000010022 */
[C---:B------:R-:W-:Y:S02]  /*5320*/  FFMA.FTZ R37, R9.reuse, R42, R37 ;  /* 0x0000002a09257223 */ /* 0x040fe40000010025 */
[----:B------:R-:W-:-:S07]  /*5330*/  FFMA.FTZ R0, R9, R43, R0 ;  /* 0x0000002b09007223 */ /* 0x000fce0000010000 */
.L_x_1930:
[----:B------:R-:W-:Y:S05]  /*5340*/  BSYNC B1 ;  /* 0x0000000000017941 */ /* 0x000fea0003800000 */
.L_x_1929:
[----:B------:R-:W-:Y:S04]  /*5350*/  BSSY B1, `(.L_x_1931) ;  /* 0x000003a000017945 */ /* 0x000fe80003800000 */
        /* <DEDUP_REMOVED lines=20> */
[----:B------:R-:W-:Y:S01]  /*54a0*/  @!P1 IADD3 R4, R4, -R7, RZ ;  /* 0x8000000704049210 */ /* 0x000fe20007ffe0ff */
[----:B------:R-:W-:-:S04]  /*54b0*/  IMAD R7, R2, R45, RZ ;  /* 0x0000002d02077224 */ /* 0x000fc800078e02ff */
        /* <DEDUP_REMOVED lines=16> */
[----:B------:R-:W0:Y:S04]  /*55c0*/  LDS.U16 R9, [R11+0x20] ;  /* 0x000020000b097984 */ /* 0x000e280000000400 */
        /* <DEDUP_REMOVED lines=18> */
.L_x_1932:
[----:B------:R-:W-:Y:S05]  /*56f0*/  BSYNC B1 ;  /* 0x0000000000017941 */ /* 0x000fea0003800000 */
.L_x_1931:
[----:B------:R-:W-:Y:S01]  /*5700*/  VIADD R32, R32, 0x20 ;  /* 0x0000002020207836 */ /* 0x000fe20000000000 */
[----:B------:R-:W-:-:S04]  /*5710*/  IADD3 R8, R8, 0x40, RZ ;  /* 0x0000004008087810 */ /* 0x000fc80007ffe0ff */
[----:B------:R-:W-:-:S13]  /*5720*/  ISETP.GE.AND P1, PT, R32, R17, PT ;  /* 0x000000112000720c */ /* 0x000fda0003f26270 */
[----:B------:R-:W-:Y:S05]  /*5730*/  @!P1 BRA `(.L_x_1933) ;  /* 0xfffffff800049947 */ /* 0x000fea000383ffff */
.L_x_1924:
[----:B------:R-:W-:Y:S05]  /*5740*/  BSYNC B0 ;  /* 0x0000000000007941 */ /* 0x000fea0003800000 */
.L_x_1923:
[----:B------:R-:W-:Y:S04]  /*5750*/  BSSY B0, `(.L_x_1934) ;  /* 0x000005a000007945 */ /* 0x000fe80003800000 */
[----:B------:R-:W-:Y:S05]  /*5760*/  @P0 BRA `(.L_x_1935) ;  /* 0x0000000400600947 */ /* 0x000fea0003800000 */
[----:B------:R-:W1:Y:S01]  /*5770*/  LDC R6, c[0x0][0x308] ;  /* 0x0000c200ff067b82 */ /* 0x000e620000000800 */
[----:B------:R-:W-:Y:S02]  /*5780*/  ULDC.64 UR6, c[0x0][0x2f0] ;  /* 0x0000bc0000067ab9 */ /* 0x000fe40000000a00 */
[----:B------:R-:W-:-:S04]  /*5790*/  ISETP.NE.U32.AND P0, PT, RZ, UR6, PT ;  /* 0x00000006ff007c0c */ /* 0x000fc8000bf05070 */
[----:B------:R-:W-:Y:S01]  /*57a0*/  ISETP.NE.AND.EX P0, PT, RZ, UR7, PT, P0 ;  /* 0x00000007ff007c0c */ /* 0x000fe2000bf05300 */
[--C-:B------:R-:W-:Y:S01]  /*57b0*/  IMAD.IADD R15, R24, 0x1, R14.reuse ;  /* 0x00000001180f7824 */ /* 0x100fe200078e020e */
[----:B------:R-:W-:Y:S01]  /*57c0*/  IADD3 R17, -R26, R17, RZ ;  /* 0x000000111a117210 */ /* 0x000fe20007ffe1ff */
[----:B------:R-:W-:Y:S01]  /*57d0*/  IMAD R27, R27, 0x80, R14 ;  /* 0x000000801b1b7824 */ /* 0x000fe200078e020e */
[----:B------:R-:W-:Y:S01]  /*57e0*/  SHF.L.U32 R22, R22, 0x7, RZ ;  /* 0x0000000716167819 */ /* 0x000fe200000006ff */
[----:B------:R-:W-:-:S08]  /*57f0*/  ULDC.64 UR6, c[0x0][0x250] ;  /* 0x0000940000067ab9 */ /* 0x000fd00000000a00 */
[----:B------:R-:W2:Y:S01]  /*5800*/  @P0 LDC R2, c[0x0][0x288] ;  /* 0x0000a200ff020b82 */ /* 0x000ea20000000800 */
[----:B-1----:R-:W-:-:S07]  /*5810*/  ISETP.NE.AND P2, PT, R6, 0x2, PT ;  /* 0x000000020600780c */ /* 0x002fce0003f45270 */
[----:B0-----:R-:W0:Y:S08]  /*5820*/  @P0 LDC.64 R4, c[0x0][0x2e8] ;  /* 0x0000ba00ff040b82 */ /* 0x001e300000000a00 */
[----:B------:R-:W1:Y:S01]  /*5830*/  @P2 LDC.64 R8, c[0x0][0x238] ;  /* 0x00008e00ff082b82 */ /* 0x000e620000000a00 */
[----:B--2---:R-:W-:-:S05]  /*5840*/  @P0 IMAD R7, R16, R2, R19 ;  /* 0x0000000210070224 */ /* 0x004fca00078e0213 */
[----:B------:R-:W-:-:S05]  /*5850*/  @P0 LEA R7, R7, R14, 0x7 ;  /* 0x0000000e07070211 */ /* 0x000fca00078e38ff */
[----:B0-----:R-:W-:-:S06]  /*5860*/  @P0 IMAD.WIDE R4, R7, 0x2, R4 ;  /* 0x0000000207040825 */ /* 0x001fcc00078e0204 */
[----:B------:R-:W5:Y:S01]  /*5870*/  @P0 LDG.E.128 R4, desc[UR36][R4.64] ;  /* 0x0000002404040981 */ /* 0x000f62000c1e1d00 */
[----:B-1----:R-:W-:-:S05]  /*5880*/  @P2 IMAD.WIDE R8, R15, 0x2, R8 ;  /* 0x000000020f082825 */ /* 0x002fca00078e0208 */
[----:B------:R0:W5:Y:S01]  /*5890*/  @P2 LDG.E.128 R40, desc[UR36][R8.64] ;  /* 0x0000002408282981 */ /* 0x000162000c1e1d00 */
[----:B------:R-:W-:Y:S02]  /*58a0*/  LEA R12, R17, R12, 0x1 ;  /* 0x0000000c110c7211 */ /* 0x000fe400078e08ff */
[----:B------:R-:W-:Y:S02]  /*58b0*/  SHF.R.S32.HI R11, RZ, 0x1f, R27 ;  /* 0x0000001fff0b7819 */ /* 0x000fe4000001141b */
[C---:B------:R-:W-:Y:S01]  /*58c0*/  IADD3 R27, P1, R22.reuse, R27, RZ ;  /* 0x0000001b161b7210 */ /* 0x040fe20007f3e0ff */
[----:B------:R0:W1:Y:S03]  /*58d0*/  LDS.U16 R26, [R12] ;  /* 0x000000000c1a7984 */ /* 0x0000660000000400 */
[----:B------:R-:W-:Y:S02]  /*58e0*/  LEA.HI.X.SX32 R22, R22, R11, 0x1, P1 ;  /* 0x0000000b16167211 */ /* 0x000fe400008f0eff */
[----:B------:R-:W-:-:S04]  /*58f0*/  LEA R10, P1, R27, UR6, 0x1 ;  /* 0x000000061b0a7c11 */ /* 0x000fc8000f8208ff */
[----:B------:R-:W-:Y:S01]  /*5900*/  LEA.HI.X R11, R27, UR7, R22, 0x1, P1 ;  /* 0x000000071b0b7c11 */ /* 0x000fe200088f0c16 */
[----:B0-----:R-:W-:Y:S08]  /*5910*/  @P2 BRA `(.L_x_1936) ;  /* 0x00000000008c2947 */ /* 0x001ff00003800000 */
[----:B------:R-:W-:Y:S02]  /*5920*/  ULDC.64 UR6, c[0x0][0x238] ;  /* 0x00008e0000067ab9 */ /* 0x000fe40000000a00 */
[----:B------:R-:W-:-:S04]  /*5930*/  IADD3 R8, P1, R15, UR6, RZ ;  /* 0x000000060f087c10 */ /* 0x000fc8000ff3e0ff */
[----:B------:R-:W-:Y:S01]  /*5940*/  LEA.HI.X.SX32 R9, R15, UR7, 0x1, P1 ;  /* 0x000000070f097c11 */ /* 0x000fe200088f0eff */
[----:B------:R-:W0:Y:S04]  /*5950*/  LDC.64 R16, c[0x0][0x2f8] ;  /* 0x0000be00ff107b82 */ /* 0x000e280000000a00 */
[----:B------:R-:W2:Y:S04]  /*5960*/  LDG.E.64 R38, desc[UR36][R8.64] ;  /* 0x0000002408267981 */ /* 0x000ea8000c1e1b00 */
[----:B0-----:R-:W3:Y:S01]  /*5970*/  LDG.E R17, desc[UR36][R16.64+0x8] ;  /* 0x0000082410117981 */ /* 0x001ee2000c1e1900 */
[C---:B--2---:R-:W-:Y:S01]  /*5980*/  SHF.R.U64 R24, R38.reuse, 0x10, R39 ;  /* 0x0000001026187819 */ /* 0x044fe20000001227 */
[----:B------:R-:W3:Y:S01]  /*5990*/  I2F.S8 R12, R38 ;  /* 0x00000026000c7306 */ /* 0x000ee20000001400 */
[----:B------:R-:W-:-:S02]  /*59a0*/  PRMT R2, R38, 0x9910, RZ ;  /* 0x0000991026027816 */ /* 0x000fc400000000ff */
[----:B------:R-:W-:Y:S02]  /*59b0*/  PRMT R15, R39, 0x9910, RZ ;  /* 0x00009910270f7816 */ /* 0x000fe400000000ff */
[----:B------:R-:W-:Y:S02]  /*59c0*/  PRMT R8, R24, 0x9910, RZ ;  /* 0x0000991018087816 */ /* 0x000fe400000000ff */
[--C-:B------:R-:W-:Y:S01]  /*59d0*/  SHF.R.U32.HI R19, RZ, 0x10, R39.reuse ;  /* 0x00000010ff137819 */ /* 0x100fe20000011627 */
[----:B------:R-:W0:Y:S01]  /*59e0*/  I2F.S8 R9, R24 ;  /* 0x0000001800097306 */ /* 0x000e220000001400 */
[----:B------:R-:W-:Y:S02]  /*59f0*/  SHF.R.S32.HI R22, RZ, 0x18, R39 ;  /* 0x00000018ff167819 */ /* 0x000fe40000011427 */
[----:B------:R-:W-:Y:S02]  /*5a00*/  SHF.R.S32.HI R2, RZ, 0x8, R2 ;  /* 0x00000008ff027819 */ /* 0x000fe40000011402 */
[----:B------:R-:W-:-:S02]  /*5a10*/  SHF.R.S32.HI R15, RZ, 0x8, R15 ;  /* 0x00000008ff0f7819 */ /* 0x000fc4000001140f */
[----:B------:R-:W-:Y:S01]  /*5a20*/  SHF.R.S32.HI R8, RZ, 0x8, R8 ;  /* 0x00000008ff087819 */ /* 0x000fe20000011408 */
[----:B------:R-:W2:Y:S01]  /*5a30*/  I2F.S8 R19, R19 ;  /* 0x0000001300137306 */ /* 0x000ea20000001400 */
[-C--:B---3--:R-:W-:Y:S01]  /*5a40*/  FMUL.FTZ R12, R12, R17.reuse ;  /* 0x000000110c0c7220 */ /* 0x088fe20000410000 */
[----:B0-----:R-:W-:-:S06]  /*5a50*/  FMUL.FTZ R16, R9, R17 ;  /* 0x0000001109107220 */ /* 0x001fcc0000410000 */
[----:B------:R-:W0:Y:S01]  /*5a60*/  I2F.S8 R18, R39 ;  /* 0x0000002700127306 */ /* 0x000e220000001400 */
[----:B--2---:R-:W-:-:S07]  /*5a70*/  FMUL.FTZ R24, R19, R17 ;  /* 0x0000001113187220 */ /* 0x004fce0000410000 */
[----:B------:R-:W2:Y:S01]  /*5a80*/  I2F.S16 R22, R22 ;  /* 0x0000001600167306 */ /* 0x000ea20000101400 */
[----:B0-----:R-:W-:-:S07]  /*5a90*/  FMUL.FTZ R18, R18, R17 ;  /* 0x0000001112127220 */ /* 0x001fce0000410000 */
[----:B------:R-:W0:Y:S01]  /*5aa0*/  I2F.S16 R2, R2 ;  /* 0x0000000200027306 */ /* 0x000e220000101400 */
[----:B--2---:R-:W-:-:S07]  /*5ab0*/  FMUL.FTZ R27, R22, R17 ;  /* 0x00000011161b7220 */ /* 0x004fce0000410000 */
[----:B------:R-:W2:Y:S01]  /*5ac0*/  I2F.S16 R15, R15 ;  /* 0x0000000f000f7306 */ /* 0x000ea20000101400 */
[----:B-----5:R-:W-:Y:S01]  /*5ad0*/  F2FP.F16.F32.PACK_AB R43, R27, R24 ;  /* 0x000000181b2b723e */ /* 0x020fe200000000ff */
[----:B0-----:R-:W-:-:S06]  /*5ae0*/  FMUL.FTZ R9, R2, R17 ;  /* 0x0000001102097220 */ /* 0x001fcc0000410000 */
[----:B------:R-:W0:Y:S01]  /*5af0*/  I2F.S16 R8, R8 ;  /* 0x0000000800087306 */ /* 0x000e220000101400 */
[----:B------:R-:W-:Y:S01]  /*5b00*/  F2FP.F16.F32.PACK_AB R40, R9, R12 ;  /* 0x0000000c0928723e */ /* 0x000fe200000000ff */
[----:B--2---:R-:W-:-:S05]  /*5b10*/  FMUL.FTZ R19, R15, R17 ;  /* 0x000000110f137220 */ /* 0x004fca0000410000 */
[----:B------:R-:W-:Y:S01]  /*5b20*/  F2FP.F16.F32.PACK_AB R42, R19, R18 ;  /* 0x00000012132a723e */ /* 0x000fe200000000ff */
[----:B0-----:R-:W-:-:S05]  /*5b30*/  FMUL.FTZ R17, R8, R17 ;  /* 0x0000001108117220 */ /* 0x001fca0000410000 */
[----:B------:R-:W-:-:S07]  /*5b40*/  F2FP.F16.F32.PACK_AB R41, R17, R16 ;  /* 0x000000101129723e */ /* 0x000fce00000000ff */
.L_x_1936:
[----:B-----5:R-:W-:Y:S01]  /*5b50*/  HFMA2.MMA R28, R40, 1, 1, R28 ;  /* 0x3c003c00281c7835 */ /* 0x020fe2000000001c */
[----:B------:R-:W-:Y:S01]  /*5b60*/  HADD2 R29, R41, R29 ;  /* 0x0000001d291d7230 */ /* 0x000fe20000000000 */
[----:B------:R-:W-:Y:S01]  /*5b70*/  HFMA2.MMA R30, R42, 1, 1, R30 ;  /* 0x3c003c002a1e7835 */ /* 0x000fe2000000001e */
[----:B------:R-:W-:-:S04]  /*5b80*/  HADD2 R31, R43, R31 ;  /* 0x0000001f2b1f7230 */ /* 0x000fc80000000000 */
[----:B------:R-:W-:Y:S01]  /*5b90*/  @P0 HFMA2.MMA R29, R29, R5, -RZ ;  /* 0x000000051d1d0235 */ /* 0x000fe200001000ff */
[----:B-1----:R-:W-:Y:S01]  /*5ba0*/  HADD2.F32 R5, -RZ, R26.H0_H0 ;  /* 0x2000001aff057230 */ /* 0x002fe20000004100 */
[----:B------:R-:W-:Y:S01]  /*5bb0*/  @P0 HFMA2.MMA R31, R31, R7, -RZ ;  /* 0x000000071f1f0235 */ /* 0x000fe200001000ff */
[----:B------:R-:W-:Y:S02]  /*5bc0*/  @P0 HMUL2 R28, R28, R4 ;  /* 0x000000041c1c0232 */ /* 0x000fe40000000000 */
[----:B------:R-:W-:-:S03]  /*5bd0*/  @P0 HMUL2 R30, R30, R6 ;  /* 0x000000061e1e0232 */ /* 0x000fc60000000000 */
[--C-:B------:R-:W-:Y:S02]  /*5be0*/  HADD2.F32 R2, -RZ, R28.reuse.H0_H0 ;  /* 0x2000001cff027230 */ /* 0x100fe40000004100 */
[----:B------:R1:W-:Y:S01]  /*5bf0*/  STG.E.128 desc[UR36][R10.64], R28 ;  /* 0x0000001c0a007986 */ /* 0x0003e2000c101d24 */
[----:B------:R-:W-:Y:S02]  /*5c00*/  HADD2.F32 R4, -RZ, R28.H1_H1 ;  /* 0x3000001cff047230 */ /* 0x000fe40000004100 */
[--C-:B------:R-:W-:Y:S02]  /*5c10*/  HADD2.F32 R6, -RZ, R29.reuse.H0_H0 ;  /* 0x2000001dff067230 */ /* 0x100fe40000004100 */
[C---:B------:R-:W-:Y:S01]  /*5c20*/  FFMA.FTZ R20, R5.reuse, R2, R20 ;  /* 0x0000000205147223 */ /* 0x040fe20000010014 */
[----:B------:R-:W-:Y:S02]  /*5c30*/  HADD2.F32 R7, -RZ, R29.H1_H1 ;  /* 0x3000001dff077230 */ /* 0x000fe40000004100 */
[----:B------:R-:W-:Y:S01]  /*5c40*/  FFMA.FTZ R33, R5, R4, R33 ;  /* 0x0000000405217223 */ /* 0x000fe20000010021 */
[----:B------:R-:W-:-:S02]  /*5c50*/  HADD2.F32 R9, -RZ, R30.H0_H0 ;  /* 0x2000001eff097230 */ /* 0x000fc40000004100 */
        /* <DEDUP_REMOVED lines=8> */
[----:B-1----:R-:W-:-:S07]  /*5ce0*/  FFMA.FTZ R0, R5, R15, R0 ;  /* 0x0000000f05007223 */ /* 0x002fce0000010000 */
.L_x_1935:
[----:B------:R-:W-:Y:S05]  /*5cf0*/  BSYNC B0 ;  /* 0x0000000000007941 */ /* 0x000fea0003800000 */
.L_x_1934:
[C---:B------:R-:W-:Y:S01]  /*5d00*/  LOP3.LUT R2, R21.reuse, 0xffffff80, RZ, 0xc0, !PT ;  /* 0xffffff8015027812 */ /* 0x040fe200078ec0ff */
[----:B------:R-:W-:Y:S01]  /*5d10*/  BAR.SYNC.DEFER_BLOCKING 0x0 ;  /* 0x0000000000007b1d */ /* 0x000fe20000010000 */
[C---:B0-----:R-:W-:Y:S02]  /*5d20*/  LOP3.LUT R4, R21.reuse, 0xffffffc0, RZ, 0xc0, !PT ;  /* 0xffffffc015047812 */ /* 0x041fe400078ec0ff */
[----:B------:R-:W-:Y:S02]  /*5d30*/  ISETP.NE.AND P6, PT, R2, 0x80, PT ;  /* 0x000000800200780c */ /* 0x000fe40003fc5270 */
[----:B------:R-:W-:Y:S01]  /*5d40*/  ISETP.NE.AND P5, PT, R4, 0x40, PT ;  /* 0x000000400400780c */ /* 0x000fe20003fa5270 */
[----:B------:R-:W-:Y:S01]  /*5d50*/  BSSY B0, `(.L_x_1937) ;  /* 0x0000013000007945 */ /* 0x000fe20003800000 */
[C---:B------:R-:W-:Y:S02]  /*5d60*/  ISETP.GT.AND P0, PT, R21.reuse, 0x3f, PT ;  /* 0x0000003f1500780c */ /* 0x040fe40003f04270 */
[----:B------:R-:W-:-:S02]  /*5d70*/  LOP3.LUT R5, R21, 0xffffffe0, RZ, 0xc0, !PT ;  /* 0xffffffe015057812 */ /* 0x000fc400078ec0ff */
[----:B------:R-:W-:Y:S02]  /*5d80*/  LEA R25, R25, R14, 0x7 ;  /* 0x0000000e19197211 */ /* 0x000fe400078e38ff */
[C---:B------:R-:W-:Y:S02]  /*5d90*/  LOP3.LUT R4, R21.reuse, 0xfffffff0, RZ, 0xc0, !PT ;  /* 0xfffffff015047812 */ /* 0x040fe400078ec0ff */
[----:B------:R-:W-:Y:S01]  /*5da0*/  P2R R2, PR, RZ, 0x1 ;  /* 0x00000001ff027803 */ /* 0x000fe20000000000 */
[----:B------:R-:W-:Y:S01]  /*5db0*/  VIADD R2, R21, 0xf ;  /* 0x0000000f15027836 */ /* 0x000fe20000000000 */
[----:B------:R-:W-:Y:S02]  /*5dc0*/  ISETP.NE.AND P4, PT, R5, 0x20, PT ;  /* 0x000000200500780c */ /* 0x000fe40003f85270 */
[C---:B------:R-:W-:Y:S02]  /*5dd0*/  ISETP.GT.AND P3, PT, R21.reuse, 0x7f, PT ;  /* 0x0000007f1500780c */ /* 0x040fe40003f64270 */
[----:B------:R-:W-:-:S02]  /*5de0*/  ISETP.GT.AND P2, PT, R21, 0x1f, PT ;  /* 0x0000001f1500780c */ /* 0x000fc40003f44270 */
[----:B------:R-:W-:Y:S02]  /*5df0*/  ISETP.GT.AND P1, PT, R21, 0xf, PT ;  /* 0x0000000f1500780c */ /* 0x000fe40003f24270 */
        /* <DEDUP_REMOVED lines=8> */
.L_x_1938:
[----:B------:R-:W-:Y:S05]  /*5e80*/  BSYNC B0 ;  /* 0x0000000000007941 */ /* 0x000fea0003800000 */
.L_x_1937:
[----:B------:R-:W-:Y:S01]  /*5e90*/  BAR.SYNC.DEFER_BLOCKING 0x0 ;  /* 0x0000000000007b1d */ /* 0x000fe20000010000 */
[----:B------:R-:W-:-:S05]  /*5ea0*/  ISETP.GT.U32.AND P6, PT, R2, 0x1e, PT ;  /* 0x0000001e0200780c */ /* 0x000fca0003fc4070 */
[----:B------:R-:W-:Y:S04]  /*5eb0*/  BSSY B0, `(.L_x_1939) ;  /* 0x0000013000007945 */ /* 0x000fe80003800000 */
[----:B------:R-:W-:Y:S05]  /*5ec0*/  @P3 BRA `(.L_x_1940) ;  /* 0x0000000000443947 */ /* 0x000fea0003800000 */
[----:B0-----:R-:W0:Y:S02]  /*5ed0*/  LDS.128 R4, [R25] ;  /* 0x0000000019047984 */ /* 0x001e240000000c00 */
[----:B0-----:R-:W-:Y:S02]  /*5ee0*/  HADD2.F32 R9, -RZ, R4.H0_H0 ;  /* 0x20000004ff097230 */ /* 0x001fe40000004100 */
[----:B------:R-:W-:Y:S02]  /*5ef0*/  HADD2.F32 R2, -RZ, R5.H0_H0 ;  /* 0x20000005ff027230 */ /* 0x000fe40000004100 */
        /* <DEDUP_REMOVED lines=14> */
.L_x_1940:
[----:B------:R-:W-:Y:S05]  /*5fe0*/  BSYNC B0 ;  /* 0x0000000000007941 */ /* 0x000fea0003800000 */
.L_x_1939:
        /* <DEDUP_REMOVED lines=8> */
.L_x_1942:
[----:B------:R-:W-:Y:S05]  /*6070*/  BSYNC B0 ;  /* 0x0000000000007941 */ /* 0x000fea0003800000 */
.L_x_1941:
[----:B------:R-:W-:Y:S01]  /*6080*/  BAR.SYNC.DEFER_BLOCKING 0x0 ;  /* 0x0000000000007b1d */ /* 0x000fe20000010000 */
[----:B------:R-:W-:-:S05]  /*6090*/  ISETP.GT.AND P3, PT, R21, 0x3f, PT ;  /* 0x0000003f1500780c */ /* 0x000fca0003f64270 */
[----:B------:R-:W-:Y:S08]  /*60a0*/  BSSY B0, `(.L_x_1943) ;  /* 0x0000013000007945 */ /* 0x000ff00003800000 */
[----:B------:R-:W-:Y:S05]  /*60b0*/  @P3 BRA `(.L_x_1944) ;  /* 0x0000000000443947 */ /* 0x000fea0003800000 */
[----:B01----:R-:W0:Y:S02]  /*60c0*/  LDS.128 R4, [R25] ;  /* 0x0000000019047984 */ /* 0x003e240000000c00 */
        /* <DEDUP_REMOVED lines=16> */
.L_x_1944:
[----:B------:R-:W-:Y:S05]  /*61d0*/  BSYNC B0 ;  /* 0x0000000000007941 */ /* 0x000fea0003800000 */
.L_x_1943:
[----:B------:R-:W-:Y:S06]  /*61e0*/  BAR.SYNC.DEFER_BLOCKING 0x0 ;  /* 0x0000000000007b1d */ /* 0x000fec0000010000 */
[----:B------:R-:W-:Y:S04]  /*61f0*/  BSSY B0, `(.L_x_1945) ;  /* 0x0000007000007945 */ /* 0x000fe80003800000 */
[----:B------:R-:W-:Y:S05]  /*6200*/  @P4 BRA `(.L_x_1946) ;  /* 0x0000000000144947 */ /* 0x000fea0003800000 */
[----:B01----:R-:W-:Y:S02]  /*6210*/  F2FP.F16.F32.PACK_AB R4, R33, R20 ;  /* 0x000000142104723e */ /* 0x003fe400000000ff */
[----:B------:R-:W-:Y:S02]  /*6220*/  F2FP.F16.F32.PACK_AB R5, R34, R3 ;  /* 0x000000032205723e */ /* 0x000fe400000000ff */
[----:B------:R-:W-:Y:S02]  /*6230*/  F2FP.F16.F32.PACK_AB R6, R37, R36 ;  /* 0x000000242506723e */ /* 0x000fe400000000ff */
[----:B------:R-:W-:-:S05]  /*6240*/  F2FP.F16.F32.PACK_AB R7, R0, R13 ;  /* 0x0000000d0007723e */ /* 0x000fca00000000ff */
[----:B------:R2:W-:Y:S02]  /*6250*/  STS.128 [R25+-0x200], R4 ;  /* 0xfffe000419007388 */ /* 0x0005e40000000c00 */
.L_x_1946:
[----:B------:R-:W-:Y:S05]  /*6260*/  BSYNC B0 ;  /* 0x0000000000007941 */ /* 0x000fea0003800000 */
.L_x_1945:
[----:B------:R-:W-:Y:S06]  /*6270*/  BAR.SYNC.DEFER_BLOCKING 0x0 ;  /* 0x0000000000007b1d */ /* 0x000fec0000010000 */
[----:B------:R-:W-:Y:S04]  /*6280*/  BSSY B0, `(.L_x_1947) ;  /* 0x0000013000007945 */ /* 0x000fe80003800000 */
[----:B------:R-:W-:Y:S05]  /*6290*/  @P2 BRA `(.L_x_1948) ;  /* 0x0000000000442947 */ /* 0x000fea0003800000 */
[----:B012---:R-:W0:Y:S02]  /*62a0*/  LDS.128 R4, [R25] ;  /* 0x0000000019047984 */ /* 0x007e240000000c00 */
        /* <DEDUP_REMOVED lines=16> */
.L_x_1948:
[----:B------:R-:W-:Y:S05]  /*63b0*/  BSYNC B0 ;  /* 0x0000000000007941 */ /* 0x000fea0003800000 */
.L_x_1947:
[----:B------:R-:W-:Y:S06]  /*63c0*/  BAR.SYNC.DEFER_BLOCKING 0x0 ;  /* 0x0000000000007b1d */ /* 0x000fec0000010000 */
[----:B------:R-:W-:Y:S04]  /*63d0*/  BSSY B0, `(.L_x_1949) ;  /* 0x0000007000007945 */ /* 0x000fe80003800000 */
[----:B------:R-:W-:Y:S05]  /*63e0*/  @P0 BRA `(.L_x_1950) ;  /* 0x0000000000140947 */ /* 0x000fea0003800000 */
[----:B012---:R-:W-:Y:S02]  /*63f0*/  F2FP.F16.F32.PACK_AB R4, R33, R20 ;  /* 0x000000142104723e */ /* 0x007fe400000000ff */
[----:B------:R-:W-:Y:S02]  /*6400*/  F2FP.F16.F32.PACK_AB R5, R34, R3 ;  /* 0x000000032205723e */ /* 0x000fe400000000ff */
[----:B------:R-:W-:Y:S02]  /*6410*/  F2FP.F16.F32.PACK_AB R6, R37, R36 ;  /* 0x000000242506723e */ /* 0x000fe400000000ff */
[----:B------:R-:W-:-:S05]  /*6420*/  F2FP.F16.F32.PACK_AB R7, R0, R13 ;  /* 0x0000000d0007723e */ /* 0x000fca00000000ff */
[----:B------:R3:W-:Y:S02]  /*6430*/  STS.128 [R25+-0x100], R4 ;  /* 0xffff000419007388 */ /* 0x0007e40000000c00 */
.L_x_1950:
[----:B------:R-:W-:Y:S05]  /*6440*/  BSYNC B0 ;  /* 0x0000000000007941 */ /* 0x000fea0003800000 */
.L_x_1949:
[----:B------:R-:W-:Y:S06]  /*6450*/  BAR.SYNC.DEFER_BLOCKING 0x0 ;  /* 0x0000000000007b1d */ /* 0x000fec0000010000 */
[----:B------:R-:W-:Y:S04]  /*6460*/  BSSY B0, `(.L_x_1951) ;  /* 0x0000013000007945 */ /* 0x000fe80003800000 */
[----:B------:R-:W-:Y:S05]  /*6470*/  @P1 BRA `(.L_x_1952) ;  /* 0x0000000000441947 */ /* 0x000fea0003800000 */
[----:B0123--:R-:W0:Y:S02]  /*6480*/  LDS.128 R24, [R25] ;  /* 0x0000000019187984 */ /* 0x00fe240000000c00 */
[----:B0-----:R-:W-:Y:S02]  /*6490*/  HADD2.F32 R5, -RZ, R24.H0_H0 ;  /* 0x20000018ff057230 */ /* 0x001fe40000004100 */
[----:B------:R-:W-:Y:S02]  /*64a0*/  HADD2.F32 R9, -RZ, R26.H0_H0 ;  /* 0x2000001aff097230 */ /* 0x000fe40000004100 */
[----:B------:R-:W-:Y:S02]  /*64b0*/  HADD2.F32 R4, -RZ, R27.H0_H0 ;  /* 0x2000001bff047230 */ /* 0x000fe40000004100 */
[----:B------:R-:W-:Y:S01]  /*64c0*/  FADD.FTZ R20, R20, R5 ;  /* 0x0000000514147221 */ /* 0x000fe20000010000 */
[----:B------:R-:W-:Y:S02]  /*64d0*/  HADD2.F32 R24, -RZ, R24.H1_H1 ;  /* 0x30000018ff187230 */ /* 0x000fe40000004100 */
[----:B------:R-:W-:Y:S01]  /*64e0*/  FADD.FTZ R36, R36, R9 ;  /* 0x0000000924247221 */ /* 0x000fe20000010000 */
[----:B------:R-:W-:-:S02]  /*64f0*/  HADD2.F32 R2, -RZ, R25.H0_H0 ;  /* 0x20000019ff027230 */ /* 0x000fc40000004100 */
        /* <DEDUP_REMOVED lines=9> */
.L_x_1952:
[----:B------:R-:W-:Y:S05]  /*6590*/  BSYNC B0 ;  /* 0x0000000000007941 */ /* 0x000fea0003800000 */
.L_x_1951:
[----:B------:R-:W-:Y:S06]  /*65a0*/  BAR.SYNC.DEFER_BLOCKING 0x0 ;  /* 0x0000000000007b1d */ /* 0x000fec0000010000 */
[----:B------:R-:W-:Y:S05]  /*65b0*/  @P6 EXIT ;  /* 0x000000000000694d */ /* 0x000fea0003800000 */
[----:B------:R-:W4:Y:S02]  /*65c0*/  LDC R2, c[0x0][0x308] ;  /* 0x0000c200ff027b82 */ /* 0x000f240000000800 */
[----:B----4-:R-:W-:-:S13]  /*65d0*/  ISETP.NE.AND P0, PT, R2, 0x2, PT ;  /* 0x000000020200780c */ /* 0x010fda0003f05270 */
[----:B------:R-:W-:Y:S05]  /*65e0*/  @!P0 BRA `(.L_x_1953) ;  /* 0x0000000000308947 */ /* 0x000fea0003800000 */
[----:B0123--:R-:W0:Y:S01]  /*65f0*/  LDC.64 R4, c[0x0][0x210] ;  /* 0x00008400ff047b82 */ /* 0x00fe220000000a00 */
        /* <DEDUP_REMOVED lines=11> */
.L_x_1953:
[----:B0123--:R-:W0:Y:S01]  /*66b0*/  LDC.64 R4, c[0x0][0x300] ;  /* 0x0000c000ff047b82 */ /* 0x00fe220000000a00 */
[----:B------:R-:W-:Y:S01]  /*66c0*/  IMAD.IADD R14, R23, 0x1, R14 ;  /* 0x00000001170e7824 */ /* 0x000fe200078e020e */
[----:B------:R-:W-:Y:S01]  /*66d0*/  ULDC.64 UR4, c[0x0][0x210] ;  /* 0x0000840000047ab9 */ /* 0x000fe20000000a00 */
[----:B0-----:R-:W2:Y:S02]  /*66e0*/  LDG.E R4, desc[UR36][R4.64] ;  /* 0x0000002404047981 */ /* 0x001ea4000c1e1900 */
[C---:B--2---:R-:W-:Y:S01]  /*66f0*/  FMUL.FTZ R33, R4.reuse, R33 ;  /* 0x0000002104217220 */ /* 0x044fe20000410000 */
        /* <DEDUP_REMOVED lines=16> */
[----:B------:R-:W-:Y:S02]  /*6800*/  SHF.L.U64.HI R8, R9, 0x8, RZ ;  /* 0x0000000809087819 */ /* 0x000fe400000102ff */
[----:B0-----:R-:W-:Y:S01]  /*6810*/  PRMT R6, R34, 0x8880, RZ ;  /* 0x0000888022067816 */ /* 0x001fe200000000ff */
[----:B------:R-:W0:Y:S01]  /*6820*/  F2I.S8.NTZ R20, R20 ;  /* 0x0000001400147305 */ /* 0x000e220000202100 */
[----:B------:R-:W-:Y:S02]  /*6830*/  LOP3.LUT R7, R3, 0xff, RZ, 0xc0, !PT ;  /* 0x000000ff03077812 */ /* 0x000fe400078ec0ff */
[----:B------:R-:W-:-:S02]  /*6840*/  PRMT R4, R6, 0x7710, RZ ;  /* 0x0000771006047816 */ /* 0x000fc400000000ff */
[----:B------:R-:W-:Y:S02]  /*6850*/  SHF.L.U64.HI R3, R7, 0x10, RZ ;  /* 0x0000001007037819 */ /* 0x000fe400000102ff */
[----:B------:R-:W-:Y:S01]  /*6860*/  LOP3.LUT R6, R4, 0xff, RZ, 0xc0, !PT ;  /* 0x000000ff04067812 */ /* 0x000fe200078ec0ff */
[----:B------:R-:W2:Y:S01]  /*6870*/  F2I.S8.NTZ R37, R37 ;  /* 0x0000002500257305 */ /* 0x000ea20000202100 */
[----:B-1----:R-:W-:Y:S02]  /*6880*/  PRMT R2, R36, 0x8880, RZ ;  /* 0x0000888024027816 */ /* 0x002fe400000000ff */
[----:B------:R-:W-:Y:S02]  /*6890*/  SHF.L.U64.HI R4, R6, 0x18, RZ ;  /* 0x0000001806047819 */ /* 0x000fe400000102ff */
[----:B------:R-:W-:Y:S02]  /*68a0*/  PRMT R2, R2, 0x7710, RZ ;  /* 0x0000771002027816 */ /* 0x000fe400000000ff */
[----:B0-----:R-:W-:Y:S01]  /*68b0*/  PRMT R20, R20, 0x8880, RZ ;  /* 0x0000888014147816 */ /* 0x001fe200000000ff */
[----:B------:R-:W0:Y:S01]  /*68c0*/  F2I.S8.NTZ R13, R13 ;  /* 0x0000000d000d7305 */ /* 0x000e220000202100 */
[----:B------:R-:W-:-:S02]  /*68d0*/  LOP3.LUT R4, R4, R3, R8, 0xfe, !PT ;  /* 0x0000000304047212 */ /* 0x000fc400078efe08 */
[----:B------:R-:W-:Y:S02]  /*68e0*/  LOP3.LUT R3, R2, 0xff, RZ, 0xc0, !PT ;  /* 0x000000ff02037812 */ /* 0x000fe400078ec0ff */
[----:B------:R-:W-:Y:S02]  /*68f0*/  SHF.L.U32 R7, R7, 0x10, RZ ;  /* 0x0000001007077819 */ /* 0x000fe400000006ff */
[----:B--2---:R-:W-:Y:S01]  /*6900*/  PRMT R37, R37, 0x8880, RZ ;  /* 0x0000888025257816 */ /* 0x004fe200000000ff */
[----:B------:R1:W2:Y:S01]  /*6910*/  F2I.S8.NTZ R5, R0 ;  /* 0x0000000000057305 */ /* 0x0002a20000202100 */
[----:B------:R-:W-:Y:S02]  /*6920*/  LOP3.LUT R3, R3, 0xffffff00, R4, 0xf8, !PT ;  /* 0xffffff0003037812 */ /* 0x000fe400078ef804 */
[----:B------:R-:W-:Y:S02]  /*6930*/  PRMT R2, R37, 0x7710, RZ ;  /* 0x0000771025027816 */ /* 0x000fe400000000ff */
[----:B------:R-:W-:-:S02]  /*6940*/  IADD3 R4, P0, R14, UR4, RZ ;  /* 0x000000040e047c10 */ /* 0x000fc4000ff1e0ff */
[----:B0-----:R-:W-:Y:S02]  /*6950*/  PRMT R13, R13, 0x8880, RZ ;  /* 0x000088800d0d7816 */ /* 0x001fe400000000ff */
[----:B-1----:R-:W-:Y:S02]  /*6960*/  PRMT R0, R20, 0x7710, RZ ;  /* 0x0000771014007816 */ /* 0x002fe400000000ff */
[----:B------:R-:W-:Y:S02]  /*6970*/  PRMT R2, R2, 0x7604, RZ ;  /* 0x0000760402027816 */ /* 0x000fe400000000ff */
[----:B------:R-:W-:Y:S02]  /*6980*/  PRMT R8, R0, 0x6540, R9 ;  /* 0x0000654000087816 */ /* 0x000fe40000000009 */
[----:B------:R-:W-:Y:S02]  /*6990*/  PRMT R0, R13, 0x7710, RZ ;  /* 0x000077100d007816 */ /* 0x000fe400000000ff */
[----:B------:R-:W-:-:S02]  /*69a0*/  LOP3.LUT R3, R2, 0xffff00ff, R3, 0xf8, !PT ;  /* 0xffff00ff02037812 */ /* 0x000fc400078ef803 */
[----:B------:R-:W-:Y:S02]  /*69b0*/  PRMT R0, R0, 0x7054, RZ ;  /* 0x0000705400007816 */ /* 0x000fe400000000ff */
[----:B--2---:R-:W-:Y:S02]  /*69c0*/  PRMT R5, R5, 0x8880, RZ ;  /* 0x0000888005057816 */ /* 0x004fe400000000ff */
        /* <DEDUP_REMOVED lines=8> */
.L_x_1901:
[----:B------:R-:W-:Y:S01]  /*6a50*/  MOV R12, 0x10 ;  /* 0x00000010000c7802 */ /* 0x000fe20000000f00 */
[----:B------:R-:W-:Y:S01]  /*6a60*/  IMAD.MOV.U32 R15, RZ, RZ, -0x1 ;  /* 0xffffffffff0f7424 */ /* 0x000fe200078e00ff */
[----:B------:R-:W-:-:S07]  /*6a70*/  MOV R11, 0x1f ;  /* 0x0000001f000b7802 */ /* 0x000fce0000000f00 */
[----:B0----5:R-:W-:Y:S05]  /*6a80*/  WARPSYNC.COLLECTIVE R15, `(.L_x_1954) ;  /* 0x000000000f087348 */ /* 0x021fea0003c00000 */
[----:B------:R1:W2:Y:S02]  /*6a90*/  SHFL.BFLY P6, R14, R13, R12, R11 ;  /* 0x0c00000c0d0e7389 */ /* 0x0002a400000c000b */
[----:B012--5:R-:W-:Y:S01]  /*6aa0*/  ENDCOLLECTIVE ;  /* 0x000000000000791b */ /* 0x027fe20003800000 */
.L_x_1954:
[----:B------:R-:W-:Y:S01]  /*6ab0*/  MOV R12, 0x8 ;  /* 0x00000008000c7802 */ /* 0x000fe20000000f00 */
[----:B------:R-:W-:-:S05]  /*6ac0*/  FADD.FTZ R0, R13, R14 ;  /* 0x0000000e0d007221 */ /* 0x000fca0000010000 */
[----:B------:R-:W-:-:S07]  /*6ad0*/  MOV R13, R0 ;  /* 0x00000000000d7202 */ /* 0x000fce0000000f00 */
[----:B------:R-:W-:Y:S05]  /*6ae0*/  WARPSYNC.COLLECTIVE R15, `(.L_x_1955) ;  /* 0x000000000f087348 */ /* 0x000fea0003c00000 */
[----:B------:R0:W1:Y:S02]  /*6af0*/  SHFL.BFLY P6, R14, R13, R12, R11 ;  /* 0x0c00000c0d0e7389 */ /* 0x00006400000c000b */
[----:B01----:R-:W-:Y:S01]  /*6b00*/  ENDCOLLECTIVE ;  /* 0x000000000000791b */ /* 0x003fe20003800000 */
.L_x_1955:
[----:B------:R-:W-:Y:S01]  /*6b10*/  MOV R12, 0x4 ;  /* 0x00000004000c7802 */ /* 0x000fe20000000f00 */
[----:B------:R-:W-:-:S04]  /*6b20*/  FADD.FTZ R3, R0, R14 ;  /* 0x0000000e00037221 */ /* 0x000fc80000010000 */
[----:B------:R-:W-:-:S07]  /*6b30*/  IMAD.MOV.U32 R13, RZ, RZ, R3 ;  /* 0x000000ffff0d7224 */ /* 0x000fce00078e0003 */
[----:B------:R-:W-:Y:S05]  /*6b40*/  WARPSYNC.COLLECTIVE R15, `(.L_x_1956) ;  /* 0x000000000f087348 */ /* 0x000fea0003c00000 */
[----:B------:R0:W1:Y:S02]  /*6b50*/  SHFL.BFLY P6, R14, R13, R12, R11 ;  /* 0x0c00000c0d0e7389 */ /* 0x00006400000c000b */
[----:B01----:R-:W-:Y:S01]  /*6b60*/  ENDCOLLECTIVE ;  /* 0x000000000000791b */ /* 0x003fe20003800000 */
.L_x_1956:
[----:B------:R-:W-:Y:S02]  /*6b70*/  IMAD.MOV.U32 R12, RZ, RZ, 0x2 ;  /* 0x00000002ff0c7424 */ /* 0x000fe400078e00ff */
[----:B------:R-:W-:-:S05]  /*6b80*/  FADD.FTZ R4, R3, R14 ;  /* 0x0000000e03047221 */ /* 0x000fca0000010000 */
[----:B------:R-:W-:-:S07]  /*6b90*/  MOV R13, R4 ;  /* 0x00000004000d7202 */ /* 0x000fce0000000f00 */
[----:B------:R-:W-:Y:S05]  /*6ba0*/  WARPSYNC.COLLECTIVE R15, `(.L_x_1957) ;  /* 0x000000000f087348 */ /* 0x000fea0003c00000 */
[----:B------:R0:W1:Y:S02]  /*6bb0*/  SHFL.BFLY P6, R14, R13, R12, R11 ;  /* 0x0c00000c0d0e7389 */ /* 0x00006400000c000b */
[----:B01----:R-:W-:Y:S01]  /*6bc0*/  ENDCOLLECTIVE ;  /* 0x000000000000791b */ /* 0x003fe20003800000 */
.L_x_1957:
[----:B------:R-:W-:Y:S01]  /*6bd0*/  MOV R12, 0x1 ;  /* 0x00000001000c7802 */ /* 0x000fe20000000f00 */
[----:B------:R-:W-:-:S05]  /*6be0*/  FADD.FTZ R5, R4, R14 ;  /* 0x0000000e04057221 */ /* 0x000fca0000010000 */
[----:B------:R-:W-:-:S07]  /*6bf0*/  MOV R13, R5 ;  /* 0x00000005000d7202 */ /* 0x000fce0000000f00 */
[----:B------:R-:W-:Y:S05]  /*6c00*/  WARPSYNC.COLLECTIVE R15, `(.L_x_1958) ;  /* 0x000000000f087348 */ /* 0x000fea0003c00000 */
[----:B------:R0:W1:Y:S02]  /*6c10*/  SHFL.BFLY P6, R14, R13, R12, R11 ;  /* 0x0c00000c0d0e7389 */ /* 0x00006400000c000b */
[----:B01----:R-:W-:Y:S01]  /*6c20*/  ENDCOLLECTIVE ;  /* 0x000000000000791b */ /* 0x003fe20003800000 */
.L_x_1958:
[----:B------:R-:W-:Y:S05]  /*6c30*/  BRA `(.L_x_1959) ;  /* 0xffffffac00e07947 */ /* 0x000fea000383ffff */
.L_x_1960:
        /* <DEDUP_REMOVED lines=12> */
.L_x_2843:


//--------------------- .text._ZN4mmha33masked_multihead_attention_kernelItLi128ELi128ELi2ELi16ELi128ELb0ELb1EEEv26Multihead_attention_paramsIT_XT5_EE --------------------------
	.section	.text._ZN4mmha33masked_multihead_attention_kernelItLi128ELi128ELi2ELi16ELi128ELb0ELb1EEEv26Multihead_attention_paramsIT_XT5_EE,"ax",@progbits
	.align	128
        .global         _ZN4mmha33masked_multihead_attention_kernelItLi128ELi128ELi2ELi16ELi128ELb0ELb1EEEv26Multihead_attention_paramsIT_XT5_EE
        .type           _ZN4mmha33masked_multihead_attention_kernelItLi128ELi128ELi2ELi16ELi128ELb0ELb1EEEv26Multihead_attention_paramsIT_XT5_EE,@function
        .size           _ZN4mmha33masked_multihead_attention_kernelItLi128ELi128ELi2ELi16ELi128ELb0ELb1EEEv26Multihead_attention_paramsIT_XT5_EE,(.L_x_2844 - _ZN4mmha33masked_multihead_attention_kernelItLi128ELi128ELi2ELi16ELi128ELb0ELb1EEEv26Multihead_attention_paramsIT_XT5_EE)
        .other          _ZN4mmha33masked_multihead_attention_kernelItLi128ELi128ELi2ELi16ELi128ELb0ELb1EEEv26Multihead_attention_paramsIT_XT5_EE,@"STO_CUDA_ENTRY STV_DEFAULT"
_ZN4mmha33masked_multihead_attention_kernelItLi128ELi128ELi2ELi16ELi128ELb0ELb1EEEv26Multihead_attention_paramsIT_XT5_EE:
.text._ZN4mmha33masked_multihead_attention_kernelItLi128ELi128ELi2ELi16ELi128ELb0ELb1EEEv26Multihead_attention_paramsIT_XT5_EE:
        /* <DEDUP_REMOVED lines=12> */
.L_x_1961:
[----:B------:R-:W0:Y:S08]  /*00c0*/  LDC.64 R2, c[0x0][0x330] ;  /* 0x0000cc00ff027b82 */ /* 0x000e300000000a00 */
[----:B------:R-:W1:Y:S08]  /*00d0*/  LDC R11, c[0x0][0x280] ;  /* 0x0000a000ff0b7b82 */ /* 0x000e700000000800 */
[----:B------:R-:W2:Y:S01]  /*00e0*/  LDC R23, c[0x0][0x284] ;  /* 0x0000a100ff177b82 */ /* 0x000ea20000000800 */
[----:B------:R-:W3:Y:S01]  /*00f0*/  S2R R29, SR_CTAID.X ;  /* 0x00000000001d7919 */ /* 0x000ee20000002500 */
[----:B------:R-:W-:Y:S01]  /*0100*/  ULDC UR4, c[0x0][0x288] ;  /* 0x0000a20000047ab9 */ /* 0x000fe20000000800 */
[----:B0-----:R-:W-:-:S04]  /*0110*/  ISETP.NE.U32.AND P0, PT, R2, RZ, PT ;  /* 0x000000ff0200720c */ /* 0x001fc80003f05070 */
[----:B------:R-:W-:Y:S02]  /*0120*/  ISETP.NE.AND.EX P0, PT, R3, RZ, PT, P0 ;  /* 0x000000ff0300720c */ /* 0x000fe40003f05300 */
[----:B-1----:R-:W-:-:S04]  /*0130*/  IABS R9, R11 ;  /* 0x0000000b00097213 */ /* 0x002fc80000000000 */
[----:B------:R-:W0:Y:S07]  /*0140*/  I2F.RP R6, R9 ;  /* 0x0000000900067306 */ /* 0x000e2e0000209400 */
[----:B------:R-:W1:Y:S08]  /*0150*/  @P0 LDC.64 R2, c[0x0][0x330] ;  /* 0x0000cc00ff020b82 */ /* 0x000e700000000a00 */
[----:B------:R-:W4:Y:S01]  /*0160*/  @P0 LDC R16, c[0x0][0x2c0] ;  /* 0x0000b000ff100b82 */ /* 0x000f220000000800 */
[----:B0-----:R-:W0:Y:S01]  /*0170*/  MUFU.RCP R6, R6 ;  /* 0x0000000600067308 */ /* 0x001e220000001000 */
[----:B-1----:R-:W-:-:S06]  /*0180*/  @P0 IMAD.WIDE R2, R0, 0x4, R2 ;  /* 0x0000000400020825 */ /* 0x002fcc00078e0202 */
[----:B------:R1:W4:Y:S01]  /*0190*/  @P0 LDG.E R3, desc[UR36][R2.64] ;  /* 0x0000002402030981 */ /* 0x000322000c1e1900 */
[----:B0-----:R-:W-:Y:S01]  /*01a0*/  VIADD R7, R6, 0xffffffe ;  /* 0x0ffffffe06077836 */ /* 0x001fe20000000000 */
[----:B------:R-:W-:-:S03]  /*01b0*/  IABS R6, R0 ;  /* 0x0000000000067213 */ /* 0x000fc60000000000 */
[----:B------:R-:W0:Y:S02]  /*01c0*/  F2I.FTZ.U32.TRUNC.NTZ R5, R7 ;  /* 0x0000000700057305 */ /* 0x000e24000021f000 */
[----:B0-----:R-:W-:-:S04]  /*01d0*/  IMAD.MOV R4, RZ, RZ, -R5 ;  /* 0x000000ffff047224 */ /* 0x001fc800078e0a05 */
[----:B------:R-:W-:Y:S01]  /*01e0*/  IMAD R13, R4, R9, RZ ;  /* 0x00000009040d7224 */ /* 0x000fe200078e02ff */
[----:B------:R-:W-:-:S10]  /*01f0*/  HFMA2.MMA R4, -RZ, RZ, 0, 0 ;  /* 0x00000000ff047435 */ /* 0x000fd400000001ff */
[----:B------:R-:W-:Y:S02]  /*0200*/  IMAD.HI.U32 R8, R5, R13, R4 ;  /* 0x0000000d05087227 */ /* 0x000fe400078e0004 */
[----:B------:R-:W0:Y:S04]  /*0210*/  LDC.64 R4, c[0x0][0x2f0] ;  /* 0x0000bc00ff047b82 */ /* 0x000e280000000a00 */
[----:B------:R-:W-:-:S04]  /*0220*/  IMAD.HI.U32 R8, R8, R6, RZ ;  /* 0x0000000608087227 */ /* 0x000fc800078e00ff */
[----:B-1----:R-:W-:-:S04]  /*0230*/  IMAD.MOV R2, RZ, RZ, -R8 ;  /* 0x000000ffff027224 */ /* 0x002fc800078e0a08 */
[----:B------:R-:W-:-:S05]  /*0240*/  IMAD R2, R9, R2, R6 ;  /* 0x0000000209027224 */ /* 0x000fca00078e0206 */
[----:B------:R-:W-:Y:S02]  /*0250*/  ISETP.GT.U32.AND P3, PT, R9, R2, PT ;  /* 0x000000020900720c */ /* 0x000fe40003f64070 */
[----:B0-----:R-:W-:-:S04]  /*0260*/  ISETP.NE.U32.AND P1, PT, R4, RZ, PT ;  /* 0x000000ff0400720c */ /* 0x001fc80003f25070 */
[----:B------:R-:W-:-:S07]  /*0270*/  ISETP.NE.AND.EX P1, PT, R5, RZ, PT, P1 ;  /* 0x000000ff0500720c */ /* 0x000fce0003f25310 */
[----:B------:R-:W-:Y:S01]  /*0280*/  @!P3 IMAD.IADD R2, R2, 0x1, -R9 ;  /* 0x000000010202b824 */ /* 0x000fe200078e0a09 */
[----:B------:R-:W-:Y:S02]  /*0290*/  @!P3 IADD3 R8, R8, 0x1, RZ ;  /* 0x000000010808b810 */ /* 0x000fe40007ffe0ff */
[----:B------:R-:W-:Y:S02]  /*02a0*/  ISETP.NE.AND P3, PT, R11, RZ, PT ;  /* 0x000000ff0b00720c */ /* 0x000fe40003f65270 */
[----:B------:R-:W-:Y:S02]  /*02b0*/  ISETP.GE.U32.AND P2, PT, R2, R9, PT ;  /* 0x000000090200720c */ /* 0x000fe40003f46070 */
[----:B------:R-:W-:-:S04]  /*02c0*/  LOP3.LUT R2, R0, R11, RZ, 0x3c, !PT ;  /* 0x0000000b00027212 */ /* 0x000fc800078e3cff */
[----:B------:R-:W-:Y:S01]  /*02d0*/  ISETP.GE.AND P4, PT, R2, RZ, PT ;  /* 0x000000ff0200720c */ /* 0x000fe20003f86270 */
[----:B------:R-:W0:Y:S01]  /*02e0*/  @P1 LDC.64 R6, c[0x0][0x2f0] ;  /* 0x0000bc00ff061b82 */ /* 0x000e220000000a00 */
[----:B------:R-:W-:-:S05]  /*02f0*/  IMAD.MOV.U32 R2, RZ, RZ, RZ ;  /* 0x000000ffff027224 */ /* 0x000fca00078e00ff */
[----:B------:R-:W-:-:S04]  /*0300*/  @P2 VIADD R8, R8, 0x1 ;  /* 0x0000000108082836 */ /* 0x000fc80000000000 */
[----:B------:R-:W-:-:S05]  /*0310*/  IMAD.MOV.U32 R15, RZ, RZ, R8 ;  /* 0x000000ffff0f7224 */ /* 0x000fca00078e0008 */
[----:B------:R-:W-:Y:S02]  /*0320*/  @!P4 IADD3 R15, -R15, RZ, RZ ;  /* 0x000000ff0f0fc210 */ /* 0x000fe40007ffe1ff */
[----:B------:R-:W-:Y:S02]  /*0330*/  @!P3 LOP3.LUT R15, RZ, R11, RZ, 0x33, !PT ;  /* 0x0000000bff0fb212 */ /* 0x000fe400078e33ff */
[----:B--2---:R-:W-:-:S04]  /*0340*/  IABS R11, R23 ;  /* 0x00000017000b7213 */ /* 0x004fc80000000000 */
[----:B------:R-:W1:Y:S01]  /*0350*/  I2F.RP R10, R11 ;  /* 0x0000000b000a7306 */ /* 0x000e620000209400 */
[----:B0-----:R-:W-:-:S05]  /*0360*/  @P1 IMAD.WIDE R6, R15, 0x4, R6 ;  /* 0x000000040f061825 */ /* 0x001fca00078e0206 */
[----:B------:R0:W5:Y:S01]  /*0370*/  @P1 LDG.E R2, desc[UR36][R6.64] ;  /* 0x0000002406021981 */ /* 0x000162000c1e1900 */
[----:B---3--:R-:W-:Y:S01]  /*0380*/  IMAD R19, R0, UR4, R29 ;  /* 0x0000000400137c24 */ /* 0x008fe2000f8e021d */
[----:B------:R-:W-:Y:S01]  /*0390*/  BSSY B0, `(.L_x_1962) ;  /* 0x0000043000007945 */ /* 0x000fe20003800000 */
[----:B------:R-:W-:Y:S01]  /*03a0*/  IMAD R24, R15, UR4, RZ ;  /* 0x000000040f187c24 */ /* 0x000fe2000f8e02ff */
[----:B------:R-:W2:Y:S01]  /*03b0*/  S2R R17, SR_TID.X ;  /* 0x0000000000117919 */ /* 0x000ea20000002100 */
[----:B------:R-:W-:Y:S01]  /*03c0*/  IMAD.SHL.U32 R19, R19, 0x80, RZ ;  /* 0x0000008013137824 */ /* 0x000fe200078e00ff */
[----:B-1----:R-:W1:Y:S02]  /*03d0*/  MUFU.RCP R10, R10 ;  /* 0x0000000a000a7308 */ /* 0x002e640000001000 */
[----:B-1----:R-:W-:-:S06]  /*03e0*/  VIADD R8, R10, 0xffffffe ;  /* 0x0ffffffe0a087836 */ /* 0x002fcc0000000000 */
[----:B------:R1:W3:Y:S01]  /*03f0*/  F2I.FTZ.U32.TRUNC.NTZ R9, R8 ;  /* 0x0000000800097305 */ /* 0x0002e2000021f000 */
[----:B--2---:R-:W-:Y:S01]  /*0400*/  ISETP.GT.AND P5, PT, R17, 0x1f, PT ;  /* 0x0000001f1100780c */ /* 0x004fe20003fa4270 */
[----:B-1----:R-:W-:-:S03]  /*0410*/  IMAD.MOV.U32 R8, RZ, RZ, RZ ;  /* 0x000000ffff087224 */ /* 0x002fc600078e00ff */
[----:B0-----:R-:W-:Y:S01]  /*0420*/  P2R R7, PR, RZ, 0x20 ;  /* 0x00000020ff077803 */ /* 0x001fe20000000000 */
[----:B---3--:R-:W-:Y:S01]  /*0430*/  IMAD.MOV R6, RZ, RZ, -R9 ;  /* 0x000000ffff067224 */ /* 0x008fe200078e0a09 */
[----:B----4-:R-:W-:-:S03]  /*0440*/  @P0 IADD3 R16, R3, R16, RZ ;  /* 0x0000001003100210 */ /* 0x010fc60007ffe0ff */
[----:B------:R-:W-:Y:S01]  /*0450*/  IMAD R3, R6, R11, RZ ;  /* 0x0000000b06037224 */ /* 0x000fe200078e02ff */
[----:B------:R-:W-:-:S03]  /*0460*/  SHF.L.U32 R6, R29, 0x7, RZ ;  /* 0x000000071d067819 */ /* 0x000fc600000006ff */
[----:B------:R-:W-:Y:S01]  /*0470*/  IMAD.HI.U32 R9, R9, R3, R8 ;  /* 0x0000000309097227 */ /* 0x000fe200078e0008 */
[----:B------:R-:W0:Y:S08]  /*0480*/  @!P0 LDC R16, c[0x0][0x29c] ;  /* 0x0000a700ff108b82 */ /* 0x000e300000000800 */
[----:B------:R-:W1:Y:S01]  /*0490*/  LDC R3, c[0x0][0x278] ;  /* 0x00009e00ff037b82 */ /* 0x000e620000000800 */
[----:B0-----:R-:W-:-:S02]  /*04a0*/  IABS R18, R16 ;  /* 0x0000001000127213 */ /* 0x001fc40000000000 */
[C---:B------:R-:W-:Y:S02]  /*04b0*/  ISETP.GE.AND P2, PT, R16.reuse, RZ, PT ;  /* 0x000000ff1000720c */ /* 0x040fe40003f46270 */
[----:B------:R-:W-:Y:S01]  /*04c0*/  IADD3 R25, R16, 0x1, -R23 ;  /* 0x0000000110197810 */ /* 0x000fe20007ffe817 */
[----:B------:R-:W-:Y:S01]  /*04d0*/  IMAD.HI.U32 R9, R9, R18, RZ ;  /* 0x0000001209097227 */ /* 0x000fe200078e00ff */
[----:B-1----:R-:W-:-:S03]  /*04e0*/  ISETP.NE.AND P1, PT, R3, RZ, PT ;  /* 0x000000ff0300720c */ /* 0x002fc60003f25270 */
[----:B------:R-:W-:Y:S01]  /*04f0*/  IMAD R22, R0, R3, R6 ;  /* 0x0000000300167224 */ /* 0x000fe200078e0206 */
[----:B------:R-:W-:Y:S02]  /*0500*/  IADD3 R9, -R9, RZ, RZ ;  /* 0x000000ff09097210 */ /* 0x000fe40007ffe1ff */
[----:B------:R-:W-:Y:S02]  /*0510*/  SHF.L.U32 R3, R17, 0x2, RZ ;  /* 0x0000000211037819 */ /* 0x000fe400000006ff */
[----:B------:R-:W-:Y:S01]  /*0520*/  SEL R22, R19, R22, !P1 ;  /* 0x0000001613167207 */ /* 0x000fe20004800000 */
[----:B------:R-:W-:Y:S01]  /*0530*/  IMAD R18, R11, R9, R18 ;  /* 0x000000090b127224 */ /* 0x000fe200078e0212 */
[----:B------:R-:W-:Y:S01]  /*0540*/  VIMNMX R25, RZ, R25, !PT ;  /* 0x00000019ff197248 */ /* 0x000fe20007fe0100 */
[----:B------:R-:W-:-:S03]  /*0550*/  IMAD.IADD R13, R6, 0x1, R3 ;  /* 0x00000001060d7824 */ /* 0x000fc600078e0203 */
[----:B------:R-:W-:-:S13]  /*0560*/  ISETP.GT.U32.AND P0, PT, R11, R18, PT ;  /* 0x000000120b00720c */ /* 0x000fda0003f04070 */
[----:B------:R-:W-:-:S05]  /*0570*/  @!P0 IMAD.IADD R18, R18, 0x1, -R11 ;  /* 0x0000000112128824 */ /* 0x000fca00078e0a0b */
[----:B------:R-:W-:-:S13]  /*0580*/  ISETP.GT.U32.AND P0, PT, R11, R18, PT ;  /* 0x000000120b00720c */ /* 0x000fda0003f04070 */
[----:B------:R-:W-:Y:S01]  /*0590*/  @!P0 IMAD.IADD R18, R18, 0x1, -R11 ;  /* 0x0000000112128824 */ /* 0x000fe200078e0a0b */
[----:B------:R-:W-:Y:S01]  /*05a0*/  ISETP.NE.AND P0, PT, R23, RZ, PT ;  /* 0x000000ff1700720c */ /* 0x000fe20003f05270 */
[----:B------:R-:W-:Y:S02]  /*05b0*/  IMAD.IADD R11, R22, 0x1, R3 ;  /* 0x00000001160b7824 */ /* 0x000fe400078e0203 */
[----:B------:R-:W-:-:S10]  /*05c0*/  @!P2 IMAD.MOV R18, RZ, RZ, -R18 ;  /* 0x000000ffff12a224 */ /* 0x000fd400078e0a12 */
[-C--:B------:R-:W-:Y:S01]  /*05d0*/  @!P0 LOP3.LUT R18, RZ, R23.reuse, RZ, 0x33, !PT ;  /* 0x00000017ff128212 */ /* 0x080fe200078e33ff */
[----:B------:R-:W-:Y:S01]  /*05e0*/  IMAD R23, R0, R23, RZ ;  /* 0x0000001700177224 */ /* 0x000fe200078e02ff */
        /* <DEDUP_REMOVED lines=28> */
.L_x_1963:
[----:B------:R-:W-:-:S07]  /*07b0*/  CS2R R32, SRZ ;  /* 0x0000000000207805 */ /* 0x000fce000001ff00 */
.L_x_1964:
[----:B------:R-:W-:Y:S05]  /*07c0*/  BSYNC B0 ;  /* 0x0000000000007941 */ /* 0x000fea0003800000 */
.L_x_1962:
        /* <DEDUP_REMOVED lines=10> */
.L_x_1966:
        /* <DEDUP_REMOVED lines=20> */
.L_x_1967:
[----:B------:R-:W-:Y:S05]  /*09b0*/  BSYNC B0 ;  /* 0x0000000000007941 */ /* 0x000fea0003800000 */
.L_x_1965:
[----:B------:R-:W1:Y:S01]  /*09c0*/  LDC.64 R8, c[0x0][0x2a8] ;  /* 0x0000aa00ff087b82 */ /* 0x000e620000000a00 */
[----:B------:R-:W-:Y:S01]  /*09d0*/  ULDC.64 UR6, c[0x0][0x220] ;  /* 0x0000880000067ab9 */ /* 0x000fe20000000a00 */
[----:B------:R-:W-:Y:S01]  /*09e0*/  ULDC.64 UR8, c[0x0][0x230] ;  /* 0x00008c0000087ab9 */ /* 0x000fe20000000a00 */
[----:B------:R-:W-:Y:S02]  /*09f0*/  ISETP.EQ.U32.AND P1, PT, RZ, UR6, PT ;  /* 0x00000006ff007c0c */ /* 0x000fe4000bf22070 */
[----:B------:R-:W-:Y:S02]  /*0a00*/  ISETP.EQ.U32.AND P3, PT, RZ, UR8, PT ;  /* 0x00000008ff007c0c */ /* 0x000fe4000bf62070 */
[----:B------:R-:W-:Y:S02]  /*0a10*/  ISETP.EQ.OR.EX P1, PT, RZ, UR7, P5, P1 ;  /* 0x00000007ff007c0c */ /* 0x000fe4000af22710 */
[----:B------:R-:W-:Y:S02]  /*0a20*/  ISETP.EQ.U32.AND P2, PT, R4, RZ, PT ;  /* 0x000000ff0400720c */ /* 0x000fe40003f42070 */
[----:B------:R-:W-:Y:S01]  /*0a30*/  ISETP.GE.AND P0, PT, R17, 0x20, PT ;  /* 0x000000201100780c */ /* 0x000fe20003f06270 */
[----:B------:R-:W-:Y:S01]  /*0a40*/  IMAD.MOV.U32 R27, RZ, RZ, RZ ;  /* 0x000000ffff1b7224 */ /* 0x000fe200078e00ff */
        /* <DEDUP_REMOVED lines=8> */
[----:B------:R-:W-:Y:S02]  /*0ad0*/  ULDC.U8 UR4, c[0x0][0x294] ;  /* 0x0000a50000047ab9 */ /* 0x000fe40000000000 */
[----:B------:R-:W-:Y:S02]  /*0ae0*/  @!P2 LEA R21, R14, R3, 0x7 ;  /* 0x000000030e15a211 */ /* 0x000fe400078e38ff */
[----:B------:R-:W-:-:S03]  /*0af0*/  CS2R R14, SRZ ;  /* 0x00000000000e7805 */ /* 0x000fc6000001ff00 */
        /* <DEDUP_REMOVED lines=16> */
[----:B------:R-:W-:-:S04]  /*0c00*/  HADD2 R33, R33, R15 ;  /* 0x0000000f21217230 */ /* 0x000fc80000000000 */
[----:B------:R-:W-:-:S03]  /*0c10*/  @!P2 HFMA2.MMA R31, R31, R9, -RZ ;  /* 0x000000091f1fa235 */ /* 0x000fc600001000ff */
[----:B------:R-:W-:Y:S01]  /*0c20*/  @!P2 HMUL2 R30, R30, R8 ;  /* 0x000000081e1ea232 */ /* 0x000fe20000000000 */
[----:B0-----:R-:W-:Y:S07]  /*0c30*/  @!P1 BRA P3, `(.L_x_1968) ;  /* 0x0000000800749947 */ /* 0x001fee0001800000 */
        /* <DEDUP_REMOVED lines=14> */
[----:B------:R-:W-:Y:S02]  /*0d20*/  IMAD R9, R6, R7, RZ ;  /* 0x0000000706097224 */ /* 0x000fe400078e02ff */
[----:B------:R-:W-:Y:S02]  /*0d30*/  IMAD.MOV.U32 R6, RZ, RZ, R8 ;  /* 0x000000ffff067224 */ /* 0x000fe400078e0008 */
[----:B------:R-:W-:-:S06]  /*0d40*/  IMAD.HI.U32 R5, R5, R9, R4 ;  /* 0x0000000905057227 */ /* 0x000fcc00078e0004 */
[----:B------:R-:W-:-:S04]  /*0d50*/  IMAD.HI.U32 R5, R5, R6, RZ ;  /* 0x0000000605057227 */ /* 0x000fc800078e00ff */
[----:B------:R-:W-:-:S05]  /*0d60*/  IMAD R0, R5, R0, R6 ;  /* 0x0000000005007224 */ /* 0x000fca00078e0206 */
[----:B------:R-:W-:-:S13]  /*0d70*/  ISETP.GT.U32.AND P2, PT, R7, R0, PT ;  /* 0x000000000700720c */ /* 0x000fda0003f44070 */
[----:B------:R-:W-:Y:S02]  /*0d80*/  @!P2 IMAD.IADD R0, R0, 0x1, -R7 ;  /* 0x000000010000a824 */ /* 0x000fe400078e0a07 */
[----:B------:R-:W-:Y:S01]  /*0d90*/  @!P2 VIADD R5, R5, 0x1 ;  /* 0x000000010505a836 */ /* 0x000fe20000000000 */
[----:B------:R-:W-:Y:S02]  /*0da0*/  ISETP.NE.AND P2, PT, R26, RZ, PT ;  /* 0x000000ff1a00720c */ /* 0x000fe40003f45270 */
[----:B------:R-:W-:Y:S02]  /*0db0*/  ISETP.GE.U32.AND P1, PT, R0, R7, PT ;  /* 0x000000070000720c */ /* 0x000fe40003f26070 */
[----:B------:R-:W-:-:S04]  /*0dc0*/  LOP3.LUT R0, R3, R26, RZ, 0x3c, !PT ;  /* 0x0000001a03007212 */ /* 0x000fc800078e3cff */
[----:B------:R-:W-:-:S07]  /*0dd0*/  ISETP.GE.AND P3, PT, R0, RZ, PT ;  /* 0x000000ff0000720c */ /* 0x000fce0003f66270 */
[----:B------:R-:W-:Y:S02]  /*0de0*/  @P1 IADD3 R5, R5, 0x1, RZ ;  /* 0x0000000105051810 */ /* 0x000fe40007ffe0ff */
[----:B------:R-:W-:Y:S02]  /*0df0*/  ISETP.LT.AND P1, PT, R3, R20, !P0 ;  /* 0x000000140300720c */ /* 0x000fe40004721270 */
[----:B------:R-:W-:Y:S01]  /*0e00*/  LOP3.LUT P0, RZ, R26, 0x3, RZ, 0xc0, !PT ;  /* 0x000000031aff7812 */ /* 0x000fe2000780c0ff */
[----:B------:R-:W-:Y:S01]  /*0e10*/  IMAD.MOV.U32 R35, RZ, RZ, R5 ;  /* 0x000000ffff237224 */ /* 0x000fe200078e0005 */
        /* <DEDUP_REMOVED lines=11> */
[----:B------:R-:W-:Y:S01]  /*0ed0*/  IMAD.U32 R5, RZ, RZ, UR5 ;  /* 0x00000005ff057e24 */ /* 0x000fe2000f8e00ff */
[----:B------:R-:W-:Y:S01]  /*0ee0*/  ULDC.64 UR4, c[0x4][0xd0] ;  /* 0x0100340000047ab9 */ /* 0x000fe20000000a00 */
[----:B------:R-:W-:Y:S01]  /*0ef0*/  HFMA2.MMA R13, -RZ, RZ, 0, 0 ;  /* 0x00000000ff0d7435 */ /* 0x000fe200000001ff */
[----:B------:R-:W-:Y:S01]  /*0f00*/  MOV R6, UR4 ;  /* 0x0000000400067c02 */ /* 0x000fe20008000f00 */
[----:B------:R-:W-:Y:S01]  /*0f10*/  IMAD.U32 R7, RZ, RZ, UR5 ;  /* 0x00000005ff077e24 */ /* 0x000fe2000f8e00ff */
[----:B------:R-:W-:Y:S01]  /*0f20*/  MOV R11, UR7 ;  /* 0x00000007000b7c02 */ /* 0x000fe20008000f00 */
[----:B------:R-:W-:-:S02]  /*0f30*/  IMAD.U32 R10, RZ, RZ, UR6 ;  /* 0x00000006ff0a7e24 */ /* 0x000fc4000f8e00ff */
[----:B------:R-:W-:Y:S02]  /*0f40*/  IMAD.MOV.U32 R8, RZ, RZ, 0x53f ;  /* 0x0000053fff087424 */ /* 0x000fe400078e00ff */
[----:B0-----:R-:W-:-:S07]  /*0f50*/  IMAD.MOV.U32 R12, RZ, RZ, 0x1 ;  /* 0x00000001ff0c7424 */ /* 0x001fce00078e00ff */
[----:B------:R-:W-:-:S07]  /*0f60*/  LEPC R20, `(.L_x_1970) ;  /* 0x000000001014794e */ /* 0x000fce0000000000 */
[----:B-1---5:R-:W-:Y:S05]  /*0f70*/  CALL.ABS.NOINC R14 ;  /* 0x000000000e007343 */ /* 0x022fea0003c00000 */
.L_x_1970:
[----:B------:R-:W0:Y:S01]  /*0f80*/  S2R R4, SR_CgaCtaId ;  /* 0x0000000000047919 */ /* 0x000e220000008800 */
[----:B------:R-:W1:Y:S01]  /*0f90*/  LDC R8, c[0x0][0x290] ;  /* 0x0000a400ff087b82 */ /* 0x000e620000000800 */
[----:B------:R-:W-:Y:S01]  /*0fa0*/  MOV R0, 0x400 ;  /* 0x0000040000007802 */ /* 0x000fe20000000f00 */
[----:B------:R-:W-:Y:S05]  /*0fb0*/  WARPSYNC.ALL ;  /* 0x0000000000007948 */ /* 0x000fea0003800000 */
[----:B------:R-:W-:Y:S01]  /*0fc0*/  VIADD R3, R0, 0x120 ;  /* 0x0000012000037836 */ /* 0x000fe20000000000 */
[----:B------:R-:W-:Y:S01]  /*0fd0*/  ISETP.NE.AND P6, PT, R34, RZ, PT ;  /* 0x000000ff2200720c */ /* 0x000fe20003fc5270 */
[----:B------:R-:W-:-:S03]  /*0fe0*/  IMAD R0, R26, R35, R28 ;  /* 0x000000231a007224 */ /* 0x000fc600078e021c */
        /* <DEDUP_REMOVED lines=22> */
[----:B------:R-:W-:Y:S01]  /*1150*/  IMAD R20, R8, 0x2, R21 ;  /* 0x0000000208147824 */ /* 0x000fe200078e0215 */
        /* <DEDUP_REMOVED lines=60> */
.L_x_1974:
[----:B------:R-:W-:Y:S05]  /*1520*/  BSYNC B1 ;  /* 0x0000000000017941 */ /* 0x000fea0003800000 */
.L_x_1973:
        /* <DEDUP_REMOVED lines=8> */
.L_x_1972:
[----:B------:R-:W-:Y:S05]  /*15b0*/  BSYNC B0 ;  /* 0x0000000000007941 */ /* 0x000fea0003800000 */
.L_x_1971:
[----:B------:R-:W-:Y:S06]  /*15c0*/  BAR.SYNC.DEFER_BLOCKING 0x0 ;  /* 0x0000000000007b1d */ /* 0x000fec0000010000 */
[----:B0-----:R0:W2:Y:S04]  /*15d0*/  @P6 LDS.64 R32, [R13] ;  /* 0x000000000d206984 */ /* 0x0010a80000000a00 */
[----:B------:R0:W3:Y:S01]  /*15e0*/  @P6 LDS.64 R30, [R14] ;  /* 0x000000000e1e6984 */ /* 0x0000e20000000a00 */
[----:B------:R-:W-:Y:S06]  /*15f0*/  BAR.SYNC.DEFER_BLOCKING 0x0 ;  /* 0x0000000000007b1d */ /* 0x000fec0000010000 */
[----:B------:R-:W-:Y:S05]  /*1600*/  BRA `(.L_x_1969) ;  /* 0x0000000000d87947 */ /* 0x000fea0003800000 */
.L_x_1968:
        /* <DEDUP_REMOVED lines=11> */
[----:B------:R-:W-:Y:S01]  /*16c0*/  HADD2.F32 R11, -RZ, R31.H1_H1 ;  /* 0x3000001fff0b7230 */ /* 0x000fe20000004100 */
[----:B------:R-:W-:Y:S01]  /*16d0*/  I2FP.F32.S32 R8, R4 ;  /* 0x0000000400087245 */ /* 0x000fe20000201400 */
[----:B------:R-:W-:-:S02]  /*16e0*/  HADD2.F32 R33, -RZ, R33.H0_H0 ;  /* 0x20000021ff217230 */ /* 0x000fc40000004100 */
[----:B------:R-:W-:Y:S02]  /*16f0*/  HADD2.F32 R31, -RZ, R31.H0_H0 ;  /* 0x2000001fff1f7230 */ /* 0x000fe40000004100 */
        /* <DEDUP_REMOVED lines=22> */
[----:B------:R-:W-:Y:S01]  /*1860*/  FFMA.FTZ R31, R6, R31, R7 ;  /* 0x0000001f061f7223 */ /* 0x000fe20000010007 */
[----:B0-----:R-:W-:Y:S01]  /*1870*/  HADD2.F32 R9, -RZ, R30.H1_H1 ;  /* 0x3000001eff097230 */ /* 0x001fe20000004100 */
[----:B------:R-:W-:Y:S01]  /*1880*/  F2FP.F16.F32.PACK_AB R33, R33, R8 ;  /* 0x000000082121723e */ /* 0x000fe200000000ff */
[----:B------:R-:W-:-:S02]  /*1890*/  HADD2.F32 R32, -RZ, R32.H0_H0 ;  /* 0x20000020ff207230 */ /* 0x000fc40000004100 */
[C---:B--2---:R-:W-:Y:S01]  /*18a0*/  FMUL.FTZ R3, R4.reuse, R5 ;  /* 0x0000000504037220 */ /* 0x044fe20000410000 */
[----:B------:R-:W-:Y:S02]  /*18b0*/  HADD2.F32 R30, -RZ, R30.H0_H0 ;  /* 0x2000001eff1e7230 */ /* 0x000fe40000004100 */
[----:B------:R-:W-:Y:S01]  /*18c0*/  FMUL.FTZ R7, R4, R9 ;  /* 0x0000000904077220 */ /* 0x000fe20000410000 */
[----:B------:R-:W-:Y:S01]  /*18d0*/  F2FP.F16.F32.PACK_AB R31, R31, R10 ;  /* 0x0000000a1f1f723e */ /* 0x000fe200000000ff */
[C---:B---3--:R-:W-:Y:S01]  /*18e0*/  FMUL.FTZ R5, R0.reuse, R5 ;  /* 0x0000000500057220 */ /* 0x048fe20000410000 */
[C---:B------:R-:W-:Y:S01]  /*18f0*/  FMUL.FTZ R9, R0.reuse, R9 ;  /* 0x0000000900097220 */ /* 0x040fe20000410000 */
[C---:B------:R-:W-:Y:S01]  /*1900*/  FFMA.FTZ R3, R0.reuse, R32, -R3 ;  /* 0x0000002000037223 */ /* 0x040fe20000010803 */
[----:B------:R-:W-:Y:S01]  /*1910*/  FFMA.FTZ R7, R0, R30, -R7 ;  /* 0x0000001e00077223 */ /* 0x000fe20000010807 */
[C---:B------:R-:W-:Y:S01]  /*1920*/  FFMA.FTZ R32, R4.reuse, R32, R5 ;  /* 0x0000002004207223 */ /* 0x040fe20000010005 */
[----:B------:R-:W-:-:S04]  /*1930*/  FFMA.FTZ R30, R4, R30, R9 ;  /* 0x0000001e041e7223 */ /* 0x000fc80000010009 */
[----:B------:R-:W-:Y:S02]  /*1940*/  F2FP.F16.F32.PACK_AB R32, R32, R3 ;  /* 0x000000032020723e */ /* 0x000fe400000000ff */
[----:B------:R-:W-:-:S07]  /*1950*/  F2FP.F16.F32.PACK_AB R30, R30, R7 ;  /* 0x000000071e1e723e */ /* 0x000fce00000000ff */
.L_x_1975:
[----:B------:R-:W-:Y:S05]  /*1960*/  BSYNC B0 ;  /* 0x0000000000007941 */ /* 0x000fea0003800000 */
.L_x_1969:
[----:B------:R-:W-:Y:S01]  /*1970*/  ISETP.GT.AND P0, PT, R17, 0x1f, PT ;  /* 0x0000001f1100780c */ /* 0x000fe20003f04270 */
[----:B------:R-:W-:Y:S01]  /*1980*/  BSSY B0, `(.L_x_1976) ;  /* 0x0000027000007945 */ /* 0x000fe20003800000 */
[----:B0-----:R-:W-:-:S11]  /*1990*/  IMAD.MOV.U32 R14, RZ, RZ, RZ ;  /* 0x000000ffff0e7224 */ /* 0x001fd600078e00ff */
[----:B------:R-:W-:Y:S05]  /*19a0*/  @P0 BRA `(.L_x_1977) ;  /* 0x0000000000900947 */ /* 0x000fea0003800000 */
[----:B------:R-:W0:Y:S01]  /*19b0*/  S2UR UR5, SR_CgaCtaId ;  /* 0x00000000000579c3 */ /* 0x000e220000008800 */
[C---:B-1----:R-:W-:Y:S01]  /*19c0*/  LEA.HI R0, R17.reuse, R17, RZ, 0x1 ;  /* 0x0000001111007211 */ /* 0x042fe200078f08ff */
[----:B------:R-:W-:Y:S01]  /*19d0*/  UMOV UR4, 0x400 ;  /* 0x0000040000047882 */ /* 0x000fe20000000000 */
[----:B--23--:R-:W-:Y:S01]  /*19e0*/  HMUL2 R15, R33, R31 ;  /* 0x0000001f210f7232 */ /* 0x00cfe20000000000 */
[----:B------:R-:W-:Y:S01]  /*19f0*/  UIADD3 UR4, UR4, 0x20, URZ ;  /* 0x0000002004047890 */ /* 0x000fe2000fffe03f */
[C---:B------:R-:W-:Y:S02]  /*1a00*/  LOP3.LUT R6, R0.reuse, 0x3ffffffe, RZ, 0xc0, !PT ;  /* 0x3ffffffe00067812 */ /* 0x040fe400078ec0ff */
[----:B------:R-:W-:Y:S01]  /*1a10*/  SHF.L.U32 R0, R0, 0x2, RZ ;  /* 0x0000000200007819 */ /* 0x000fe200000006ff */
[----:B------:R-:W1:Y:S01]  /*1a20*/  LDC.64 R4, c[0x0][0x248] ;  /* 0x00009200ff047b82 */ /* 0x000e620000000a00 */
[----:B------:R-:W-:Y:S01]  /*1a30*/  HFMA2.MMA R15, R32, R30, R15 ;  /* 0x0000001e200f7235 */ /* 0x000fe2000000000f */
[----:B------:R-:W-:Y:S01]  /*1a40*/  IMAD.IADD R3, R17, 0x1, -R6 ;  /* 0x0000000111037824 */ /* 0x000fe200078e0a06 */
        /* <DEDUP_REMOVED lines=25> */
.L_x_2035:
[----:B-1----:R-:W-:-:S07]  /*1be0*/  FADD.FTZ R14, R5, R14 ;  /* 0x0000000e050e7221 */ /* 0x002fce0000010000 */
.L_x_1977:
[----:B------:R-:W-:Y:S05]  /*1bf0*/  BSYNC B0 ;  /* 0x0000000000007941 */ /* 0x000fea0003800000 */
.L_x_1976:
[----:B------:R-:W-:-:S13]  /*1c00*/  ISETP.NE.AND P0, PT, R17, RZ, PT ;  /* 0x000000ff1100720c */ /* 0x000fda0003f05270 */
[----:B-1----:R-:W-:Y:S01]  /*1c10*/  @P0 IMAD.MOV.U32 R0, RZ, RZ, -0x800001 ;  /* 0xff7fffffff000424 */ /* 0x002fe200078e00ff */
[----:B------:R-:W-:Y:S06]  /*1c20*/  @P0 BRA `(.L_x_1979) ;  /* 0x0000000000540947 */ /* 0x000fec0003800000 */
[----:B------:R-:W-:Y:S02]  /*1c30*/  ULDC.64 UR4, c[0x0][0x2c8] ;  /* 0x0000b20000047ab9 */ /* 0x000fe40000000a00 */
[----:B------:R-:W-:Y:S01]  /*1c40*/  ISETP.NE.U32.AND P0, PT, RZ, UR4, PT ;  /* 0x00000004ff007c0c */ /* 0x000fe2000bf05070 */
[----:B------:R-:W-:-:S03]  /*1c50*/  ULDC UR4, c[0x0][0x2a0] ;  /* 0x0000a80000047ab9 */ /* 0x000fc60000000800 */
[----:B------:R-:W-:-:S13]  /*1c60*/  ISETP.NE.AND.EX P0, PT, RZ, UR5, PT, P0 ;  /* 0x00000005ff007c0c */ /* 0x000fda000bf05300 */
[----:B------:R-:W1:Y:S01]  /*1c70*/  @P0 LDC R6, c[0x0][0x2d0] ;  /* 0x0000b400ff060b82 */ /* 0x000e620000000800 */
[----:B-----5:R-:W-:-:S07]  /*1c80*/  @P0 IADD3 R0, -R27, R16, RZ ;  /* 0x000000101b000210 */ /* 0x020fce0007ffe1ff */
[----:B0-----:R-:W0:Y:S01]  /*1c90*/  @P0 LDC.64 R4, c[0x0][0x2c8] ;  /* 0x0000b200ff040b82 */ /* 0x001e220000000a00 */
[----:B-1----:R-:W-:-:S04]  /*1ca0*/  @P0 IMAD R3, R29, R6, R0 ;  /* 0x000000061d030224 */ /* 0x002fc800078e0200 */
[----:B------:R-:W-:-:S04]  /*1cb0*/  @P0 IMAD R3, R3, R6, R0 ;  /* 0x0000000603030224 */ /* 0x000fc800078e0200 */
[----:B0-----:R-:W-:-:S06]  /*1cc0*/  @P0 IMAD.WIDE R4, R3, 0x2, R4 ;  /* 0x0000000203040825 */ /* 0x001fcc00078e0204 */
[----:B------:R-:W4:Y:S01]  /*1cd0*/  @P0 LDG.E.U16 R4, desc[UR36][R4.64] ;  /* 0x0000002404040981 */ /* 0x000f22000c1e1500 */
[----:B------:R-:W-:Y:S02]  /*1ce0*/  MOV R0, 0x400 ;  /* 0x0000040000007802 */ /* 0x000fe40000000f00 */
[----:B------:R-:W-:Y:S01]  /*1cf0*/  IADD3 R6, -R25, R16, RZ ;  /* 0x0000001019067210 */ /* 0x000fe20007ffe1ff */
[----:B------:R-:W0:Y:S02]  /*1d00*/  S2R R3, SR_CgaCtaId ;  /* 0x0000000000037919 */ /* 0x000e240000008800 */
[----:B------:R-:W-:-:S05]  /*1d10*/  VIADD R0, R0, 0x120 ;  /* 0x0000012000007836 */ /* 0x000fca0000000000 */
[----:B0-----:R-:W-:Y:S01]  /*1d20*/  LEA R7, R3, R0, 0x18 ;  /* 0x0000000003077211 */ /* 0x001fe200078ec0ff */
[----:B------:R-:W-:-:S04]  /*1d30*/  FMUL.FTZ R0, R14, UR4 ;  /* 0x000000040e007c20 */ /* 0x000fc80008410000 */
[----:B------:R-:W-:Y:S02]  /*1d40*/  IMAD R7, R6, 0x4, R7 ;  /* 0x0000000406077824 */ /* 0x000fe400078e0207 */
[----:B----4-:R-:W-:-:S05]  /*1d50*/  @P0 HADD2.F32 R3, -RZ, R4.H0_H0 ;  /* 0x20000004ff030230 */ /* 0x010fca0000004100 */
[----:B------:R-:W-:-:S05]  /*1d60*/  @P0 FADD.FTZ R0, R0, R3 ;  /* 0x0000000300000221 */ /* 0x000fca0000010000 */
[----:B------:R1:W-:Y:S02]  /*1d70*/  STS [R7], R0 ;  /* 0x0000000007007388 */ /* 0x0003e40000000800 */
.L_x_1979:
[----:B------:R-:W-:Y:S05]  /*1d80*/  WARPSYNC.ALL ;  /* 0x0000000000007948 */ /* 0x000fea0003800000 */
[----:B------:R-:W-:Y:S01]  /*1d90*/  IADD3 R3, R16, 0xf, -R25 ;  /* 0x0000000f10037810 */ /* 0x000fe20007ffe819 */
[----:B------:R-:W4:Y:S01]  /*1da0*/  LDC.64 R10, c[0x0][0x280] ;  /* 0x0000a000ff0a7b82 */ /* 0x000f220000000a00 */
[----:B------:R-:W-:Y:S01]  /*1db0*/  LEA.HI R6, R17, R17, RZ, 0x1 ;  /* 0x0000001111067211 */ /* 0x000fe200078f08ff */
[----:B------:R-:W-:Y:S01]  /*1dc0*/  ULDC UR12, c[0x0][0x2a0] ;  /* 0x0000a800000c7ab9 */ /* 0x000fe20000000800 */
[----:B------:R-:W-:Y:S01]  /*1dd0*/  SHF.R.S32.HI R4, RZ, 0x1f, R3 ;  /* 0x0000001fff047819 */ /* 0x000fe20000011403 */
[----:B------:R-:W-:Y:S01]  /*1de0*/  ULDC.64 UR8, c[0x0][0x258] ;  /* 0x0000960000087ab9 */ /* 0x000fe20000000a00 */
[----:B------:R-:W-:Y:S01]  /*1df0*/  LEA.HI.SX32 R8, R6, R25, 0x1f ;  /* 0x0000001906087211 */ /* 0x000fe200078ffaff */
[----:B------:R-:W-:Y:S01]  /*1e00*/  ULDC.64 UR6, c[0x0][0x2b0] ;  /* 0x0000ac0000067ab9 */ /* 0x000fe20000000a00 */
[----:B------:R-:W-:Y:S01]  /*1e10*/  LEA.HI R4, R4, R3, RZ, 0x4 ;  /* 0x0000000304047211 */ /* 0x000fe200078f20ff */
[----:B------:R-:W-:Y:S01]  /*1e20*/  ULDC.64 UR14, c[0x0][0x2c8] ;  /* 0x0000b200000e7ab9 */ /* 0x000fe20000000a00 */
[----:B------:R-:W-:Y:S01]  /*1e30*/  ULDC.64 UR10, c[0x0][0x2d8] ;  /* 0x0000b600000a7ab9 */ /* 0x000fe20000000a00 */
[----:B------:R-:W-:Y:S01]  /*1e40*/  BSSY B0, `(.L_x_1980) ;  /* 0x000016e000007945 */ /* 0x000fe20003800000 */
[----:B------:R-:W-:-:S04]  /*1e50*/  LOP3.LUT R4, R4, 0xfffffff0, RZ, 0xc0, !PT ;  /* 0xfffffff004047812 */ /* 0x000fc800078ec0ff */
[----:B------:R-:W-:Y:S01]  /*1e60*/  IADD3 R3, R25, R4, RZ ;  /* 0x0000000419037210 */ /* 0x000fe20007ffe0ff */
[----:B------:R-:W-:Y:S03]  /*1e70*/  BAR.SYNC.DEFER_BLOCKING 0x0 ;  /* 0x0000000000007b1d */ /* 0x000fe60000010000 */
[----:B------:R-:W-:Y:S01]  /*1e80*/  ISETP.GE.AND P0, PT, R8, R3, PT ;  /* 0x000000030800720c */ /* 0x000fe20003f06270 */
[----:B----4-:R-:W-:-:S04]  /*1e90*/  IMAD R4, R24, R10, R29 ;  /* 0x0000000a18047224 */ /* 0x010fc800078e021d */
[----:B------:R-:W-:-:S08]  /*1ea0*/  IMAD.SHL.U32 R4, R4, 0x80, RZ ;  /* 0x0000008004047824 */ /* 0x000fd000078e00ff */
[----:B------:R-:W-:Y:S05]  /*1eb0*/  @P0 BRA `(.L_x_1981) ;  /* 0x0000001400980947 */ /* 0x000fea0003800000 */
[----:B------:R-:W4:Y:S01]  /*1ec0*/  S2UR UR5, SR_CgaCtaId ;  /* 0x00000000000579c3 */ /* 0x000f220000008800 */
[----:B------:R-:W-:Y:S01]  /*1ed0*/  IABS R3, R11 ;  /* 0x0000000b00037213 */ /* 0x000fe20000000000 */
[----:B------:R-:W-:Y:S01]  /*1ee0*/  UMOV UR4, 0x400 ;  /* 0x0000040000047882 */ /* 0x000fe20000000000 */
[----:B------:R-:W-:Y:S01]  /*1ef0*/  LOP3.LUT R6, R6, 0x3ffffffe, RZ, 0xc0, !PT ;  /* 0x3ffffffe06067812 */ /* 0x000fe200078ec0ff */
[----:B------:R-:W-:Y:S01]  /*1f00*/  UIADD3 UR4, UR4, 0x20, URZ ;  /* 0x0000002004047890 */ /* 0x000fe2000fffe03f */
[----:B0-----:R-:W0:Y:S02]  /*1f10*/  I2F.RP R5, R3 ;  /* 0x0000000300057306 */ /* 0x001e240000209400 */
[----:B------:R-:W-:Y:S01]  /*1f20*/  IADD3 R6, -R6, R17, RZ ;  /* 0x0000001106067210 */ /* 0x000fe20007ffe1ff */
[----:B------:R-:W1:Y:S08]  /*1f30*/  LDC.64 R20, c[0x0][0x2d8] ;  /* 0x0000b600ff147b82 */ /* 0x000e700000000a00 */
[----:B------:R-:W2:Y:S01]  /*1f40*/  LDC R10, c[0x0][0x2c0] ;  /* 0x0000b000ff0a7b82 */ /* 0x000ea20000000800 */
[----:B0-----:R-:W0:Y:S01]  /*1f50*/  MUFU.RCP R5, R5 ;  /* 0x0000000500057308 */ /* 0x001e220000001000 */
[----:B----4-:R-:W-:-:S03]  /*1f60*/  ULEA UR4, UR5, UR4, 0x18 ;  /* 0x0000000405047291 */ /* 0x010fc6000f8ec03f */
[----:B------:R-:W-:-:S03]  /*1f70*/  ULDC UR5, c[0x0][0x2d0] ;  /* 0x0000b40000057ab9 */ /* 0x000fc60000000800 */
[----:B------:R-:W-:Y:S01]  /*1f80*/  LEA R9, R6, UR4, 0x3 ;  /* 0x0000000406097c11 */ /* 0x000fe2000f8e18ff */
[----:B------:R-:W-:Y:S01]  /*1f90*/  ULDC UR4, c[0x0][0x298] ;  /* 0x0000a60000047ab9 */ /* 0x000fe20000000800 */
[----:B-1----:R-:W-:-:S03]  /*1fa0*/  IMAD.WIDE R20, R29, 0x2, R20 ;  /* 0x000000021d147825 */ /* 0x002fc600078e0214 */
[----:B------:R1:W4:Y:S01]  /*1fb0*/  LDS.64 R36, [R9] ;  /* 0x0000000009247984 */ /* 0x0003220000000a00 */
[----:B0-----:R-:W-:-:S03]  /*1fc0*/  VIADD R7, R5, 0xffffffe ;  /* 0x0ffffffe05077836 */ /* 0x001fc60000000000 */
[----:B------:R1:W0:Y:S01]  /*1fd0*/  LDS.64 R38, [R9+0x10] ;  /* 0x0000100009267984 */ /* 0x0002220000000a00 */
[----:B------:R-:W-:Y:S01]  /*1fe0*/  IMAD.SHL.U32 R5, R6, 0x4, RZ ;  /* 0x0000000406057824 */ /* 0x000fe200078e00ff */
[----:B------:R-:W-:Y:S01]  /*1ff0*/  HFMA2.MMA R6, -RZ, RZ, 0, 0 ;  /* 0x00000000ff067435 */ /* 0x000fe200000001ff */
[----:B--2---:R-:W-:Y:S01]  /*2000*/  IADD3 R10, R10, UR4, RZ ;  /* 0x000000040a0a7c10 */ /* 0x004fe2000fffe0ff */
[----:B------:R1:W2:Y:S01]  /*2010*/  LDS.64 R40, [R9+0x20] ;  /* 0x0000200009287984 */ /* 0x0002a20000000a00 */
[----:B------:R-:W3:Y:S01]  /*2020*/  F2I.FTZ.U32.TRUNC.NTZ R7, R7 ;  /* 0x0000000700077305 */ /* 0x000ee2000021f000 */
[----:B------:R-:W-:Y:S02]  /*2030*/  IMAD R5, R4, R11, R5 ;  /* 0x0000000b04057224 */ /* 0x000fe400078e0205 */
[----:B------:R1:W0:Y:S04]  /*2040*/  LDS.64 R42, [R9+0x30] ;  /* 0x00003000092a7984 */ /* 0x0002280000000a00 */
[----:B------:R1:W0:Y:S04]  /*2050*/  LDS.64 R44, [R9+0x40] ;  /* 0x00004000092c7984 */ /* 0x0002280000000a00 */
[----:B------:R1:W0:Y:S04]  /*2060*/  LDS.64 R46, [R9+0x50] ;  /* 0x00005000092e7984 */ /* 0x0002280000000a00 */
[----:B------:R1:W0:Y:S01]  /*2070*/  LDS.64 R48, [R9+0x60] ;  /* 0x0000600009307984 */ /* 0x0002220000000a00 */
[----:B---3--:R-:W-:-:S03]  /*2080*/  IADD3 R12, RZ, -R7, RZ ;  /* 0x80000007ff0c7210 */ /* 0x008fc60007ffe0ff */
[----:B------:R1:W3:Y:S02]  /*2090*/  LDS.64 R50, [R9+0x70] ;  /* 0x0000700009327984 */ /* 0x0002e40000000a00 */
[----:B------:R-:W-:Y:S02]  /*20a0*/  IMAD R13, R12, R3, RZ ;  /* 0x000000030c0d7224 */ /* 0x000fe400078e02ff */
[----:B------:R1:W0:Y:S02]  /*20b0*/  LDS.64 R52, [R9+0x80] ;  /* 0x0000800009347984 */ /* 0x0002240000000a00 */
[----:B------:R-:W-:Y:S02]  /*20c0*/  IMAD.HI.U32 R6, R7, R13, R6 ;  /* 0x0000000d07067227 */ /* 0x000fe400078e0006 */
[----:B------:R1:W0:Y:S02]  /*20d0*/  LDS.64 R54, [R9+0x90] ;  /* 0x0000900009367984 */ /* 0x0002240000000a00 */
[----:B------:R-:W-:-:S02]  /*20e0*/  IMAD.MOV.U32 R7, RZ, RZ, R8 ;  /* 0x000000ffff077224 */ /* 0x000fc400078e0008 */
[----:B------:R1:W0:Y:S01]  /*20f0*/  LDS.64 R56, [R9+0xa0] ;  /* 0x0000a00009387984 */ /* 0x0002220000000a00 */
[----:B------:R-:W-:-:S03]  /*2100*/  IMAD R8, R29, UR5, R16 ;  /* 0x000000051d087c24 */ /* 0x000fc6000f8e0210 */
[----:B------:R1:W0:Y:S04]  /*2110*/  LDS.64 R58, [R9+0xb0] ;  /* 0x0000b000093a7984 */ /* 0x0002280000000a00 */
[----:B------:R1:W0:Y:S04]  /*2120*/  LDS.64 R60, [R9+0xc0] ;  /* 0x0000c000093c7984 */ /* 0x0002280000000a00 */
[----:B------:R1:W0:Y:S04]  /*2130*/  LDS.64 R62, [R9+0xd0] ;  /* 0x0000d000093e7984 */ /* 0x0002280000000a00 */
[----:B------:R1:W0:Y:S04]  /*2140*/  LDS.64 R64, [R9+0xe0] ;  /* 0x0000e00009407984 */ /* 0x0002280000000a00 */
[----:B--2-4-:R1:W0:Y:S02]  /*2150*/  LDS.64 R66, [R9+0xf0] ;  /* 0x0000f00009427984 */ /* 0x0142240000000a00 */
.L_x_1985:
[----:B0-----:R-:W2:Y:S01]  /*2160*/  LDC R13, c[0x0][0x284] ;  /* 0x0000a100ff0d7b82 */ /* 0x001ea20000000800 */
[----:B------:R-:W-:Y:S02]  /*2170*/  IABS R11, R7 ;  /* 0x00000007000b7213 */ /* 0x000fe40000000000 */
[----:B------:R-:W-:-:S03]  /*2180*/  ISETP.GE.AND P1, PT, R7, RZ, PT ;  /* 0x000000ff0700720c */ /* 0x000fc60003f26270 */
[----:B-1----:R-:W-:-:S04]  /*2190*/  IMAD.HI.U32 R9, R6, R11, RZ ;  /* 0x0000000b06097227 */ /* 0x002fc800078e00ff */
[----:B------:R-:W-:Y:S01]  /*21a0*/  IMAD.MOV R12, RZ, RZ, -R9 ;  /* 0x000000ffff0c7224 */ /* 0x000fe200078e0a09 */
[----:B------:R-:W-:Y:S02]  /*21b0*/  SHF.R.S32.HI R9, RZ, 0x1f, R23 ;  /* 0x0000001fff097819 */ /* 0x000fe40000011417 */
[----:B--2---:R-:W-:Y:S02]  /*21c0*/  IABS R15, R13 ;  /* 0x0000000d000f7213 */ /* 0x004fe40000000000 */
[----:B------:R-:W-:-:S03]  /*21d0*/  ISETP.NE.AND P2, PT, R13, RZ, PT ;  /* 0x000000ff0d00720c */ /* 0x000fc60003f45270 */
[----:B------:R-:W-:-:S05]  /*21e0*/  IMAD R12, R15, R12, R11 ;  /* 0x0000000c0f0c7224 */ /* 0x000fca00078e020b */
[----:B------:R-:W-:-:S13]  /*21f0*/  ISETP.GT.U32.AND P0, PT, R3, R12, PT ;  /* 0x0000000c0300720c */ /* 0x000fda0003f04070 */
[----:B------:R-:W-:-:S04]  /*2200*/  @!P0 IADD3 R12, R12, -R15, RZ ;  /* 0x8000000f0c0c8210 */ /* 0x000fc80007ffe0ff */
[----:B------:R-:W-:-:S13]  /*2210*/  ISETP.GT.U32.AND P0, PT, R3, R12, PT ;  /* 0x0000000c0300720c */ /* 0x000fda0003f04070 */
[----:B------:R-:W-:-:S05]  /*2220*/  @!P0 IMAD.IADD R12, R12, 0x1, -R15 ;  /* 0x000000010c0c8824 */ /* 0x000fca00078e0a0f */
[----:B------:R-:W-:-:S05]  /*2230*/  MOV R100, R12 ;  /* 0x0000000c00647202 */ /* 0x000fca0000000f00 */
[----:B------:R-:W-:Y:S01]  /*2240*/  @!P1 IMAD.MOV R100, RZ, RZ, -R100 ;  /* 0x000000ffff649224 */ /* 0x000fe200078e0a64 */
[----:B------:R-:W-:Y:S02]  /*2250*/  @!P2 LOP3.LUT R100, RZ, R13, RZ, 0x33, !PT ;  /* 0x0000000dff64a212 */ /* 0x000fe400078e33ff */
[----:B------:R-:W-:Y:S02]  /*2260*/  ISETP.GE.AND P1, PT, R7, R16, PT ;  /* 0x000000100700720c */ /* 0x000fe40003f26270 */
[----:B------:R-:W-:-:S04]  /*2270*/  IADD3 R11, P0, R23, R100, RZ ;  /* 0x00000064170b7210 */ /* 0x000fc80007f1e0ff */
[----:B------:R-:W-:Y:S02]  /*2280*/  LEA.HI.X.SX32 R12, R100, R9, 0x1, P0 ;  /* 0x00000009640c7211 */ /* 0x000fe400000f0eff */
[----:B------:R-:W-:-:S04]  /*2290*/  LEA R92, P0, R11, UR8, 0x2 ;  /* 0x000000080b5c7c11 */ /* 0x000fc8000f8010ff */
[----:B------:R-:W-:Y:S01]  /*22a0*/  LEA.HI.X R93, R11, UR9, R12, 0x2, P0 ;  /* 0x000000090b5d7c11 */ /* 0x000fe200080f140c */
[----:B------:R-:W1:Y:S04]  /*22b0*/  @!P1 LDC R95, c[0x0][0x288] ;  /* 0x0000a200ff5f9b82 */ /* 0x000e680000000800 */
[----:B------:R-:W1:Y:S04]  /*22c0*/  @!P1 LDG.E R26, desc[UR36][R92.64] ;  /* 0x000000245c1a9981 */ /* 0x000e68000c1e1900 */
[----:B------:R-:W2:Y:S01]  /*22d0*/  @!P1 LDG.E R94, desc[UR36][R92.64] ;  /* 0x000000245c5e9981 */ /* 0x000ea2000c1e1900 */
[----:B------:R-:W2:Y:S03]  /*22e0*/  @!P1 LDC R97, c[0x0][0x288] ;  /* 0x0000a200ff619b82 */ /* 0x000ea60000000800 */
[----:B------:R-:W4:Y:S04]  /*22f0*/  @!P1 LDG.E R110, desc[UR36][R92.64] ;  /* 0x000000245c6e9981 */ /* 0x000f28000c1e1900 */
[----:B------:R-:W3:Y:S01]  /*2300*/  @!P1 LDG.E R99, desc[UR36][R92.64] ;  /* 0x000000245c639981 */ /* 0x000ee2000c1e1900 */
[----:B------:R-:W0:Y:S03]  /*2310*/  @!P1 LDC.64 R14, c[0x0][0x248] ;  /* 0x00009200ff0e9b82 */ /* 0x000e260000000a00 */
[----:B------:R-:W3:Y:S04]  /*2320*/  @!P1 LDG.E R98, desc[UR36][R92.64] ;  /* 0x000000245c629981 */ /* 0x000ee8000c1e1900 */
[----:B------:R-:W3:Y:S01]  /*2330*/  @!P1 LDG.E R103, desc[UR36][R92.64] ;  /* 0x000000245c679981 */ /* 0x000ee2000c1e1900 */
[----:B------:R-:W4:Y:S03]  /*2340*/  @!P1 LDC R111, c[0x0][0x288] ;  /* 0x0000a200ff6f9b82 */ /* 0x000f260000000800 */
[----:B------:R-:W3:Y:S04]  /*2350*/  @!P1 LDG.E R102, desc[UR36][R92.64] ;  /* 0x000000245c669981 */ /* 0x000ee8000c1e1900 */
[----:B------:R-:W3:Y:S01]  /*2360*/  @!P1 LDG.E R105, desc[UR36][R92.64] ;  /* 0x000000245c699981 */ /* 0x000ee2000c1e1900 */
[C---:B------:R-:W-:Y:S01]  /*2370*/  IADD3 R114, R100.reuse, R13, RZ ;  /* 0x0000000d64727210 */ /* 0x040fe20007ffe0ff */
[----:B------:R-:W0:Y:S02]  /*2380*/  @!P1 LDC R101, c[0x0][0x288] ;  /* 0x0000a200ff659b82 */ /* 0x000e240000000800 */
[----:B------:R-:W3:Y:S04]  /*2390*/  @!P1 LDG.E R104, desc[UR36][R92.64] ;  /* 0x000000245c689981 */ /* 0x000ee8000c1e1900 */
[----:B------:R-:W3:Y:S02]  /*23a0*/  @!P1 LDG.E R108, desc[UR36][R92.64] ;  /* 0x000000245c6c9981 */ /* 0x000ee4000c1e1900 */
        /* <DEDUP_REMOVED lines=8> */
[----:B------:R0:W3:Y:S01]  /*2430*/  @!P1 LDG.E R11, desc[UR36][R92.64] ;  /* 0x000000245c0b9981 */ /* 0x0000e2000c1e1900 */
[----:B------:R-:W-:-:S02]  /*2440*/  @!P1 SHF.L.U32 R96, R100, 0x3, RZ ;  /* 0x0000000364609819 */ /* 0x000fc400000006ff */
[----:B------:R-:W3:Y:S01]  /*2450*/  @!P1 LDC R100, c[0x0][0x288] ;  /* 0x0000a200ff649b82 */ /* 0x000ee20000000800 */
[C---:B0-----:R-:W-:Y:S02]  /*2460*/  @!P1 IMAD.SHL.U32 R92, R114.reuse, 0x8, RZ ;  /* 0x00000008725c9824 */ /* 0x041fe400078e00ff */
[----:B------:R-:W-:-:S05]  /*2470*/  IMAD.IADD R114, R114, 0x1, R13 ;  /* 0x0000000172727824 */ /* 0x000fca00078e020d */
[----:B------:R-:W-:Y:S01]  /*2480*/  IADD3 R116, R114, R13, RZ ;  /* 0x0000000d72747210 */ /* 0x000fe20007ffe0ff */
[----:B-1----:R-:W-:-:S04]  /*2490*/  @!P1 IMAD R26, R26, R95, RZ ;  /* 0x0000005f1a1a9224 */ /* 0x002fc800078e02ff */
[----:B------:R-:W-:Y:S02]  /*24a0*/  @!P1 IMAD.SHL.U32 R26, R26, 0x80, RZ ;  /* 0x000000801a1a9824 */ /* 0x000fe400078e00ff */
[----:B--2---:R-:W-:Y:S02]  /*24b0*/  @!P1 IMAD R97, R94, R97, RZ ;  /* 0x000000615e619224 */ /* 0x004fe400078e02ff */
[----:B------:R-:W0:Y:S01]  /*24c0*/  @!P1 LDC.64 R94, c[0x0][0x248] ;  /* 0x00009200ff5e9b82 */ /* 0x000e220000000a00 */
[----:B------:R-:W-:Y:S01]  /*24d0*/  @!P1 IMAD R112, R26, R13, R96 ;  /* 0x0000000d1a709224 */ /* 0x000fe200078e0260 */
[----:B------:R-:W-:Y:S01]  /*24e0*/  SHF.R.S32.HI R26, RZ, 0x1f, R5 ;  /* 0x0000001fff1a7819 */ /* 0x000fe20000011405 */
[----:B----4-:R-:W-:Y:S01]  /*24f0*/  @!P1 IMAD R113, R110, R111, RZ ;  /* 0x0000006f6e719224 */ /* 0x010fe200078e02ff */
[----:B------:R-:W-:Y:S01]  /*2500*/  @!P1 SHF.L.U32 R97, R97, 0x7, RZ ;  /* 0x0000000761619819 */ /* 0x000fe200000006ff */
[----:B---3--:R-:W-:Y:S01]  /*2510*/  @!P1 IMAD R100, R99, R100, RZ ;  /* 0x0000006463649224 */ /* 0x008fe200078e02ff */
[----:B------:R-:W-:Y:S01]  /*2520*/  @!P1 IADD3 R93, P0, R5, R112, RZ ;  /* 0x00000070055d9210 */ /* 0x000fe20007f1e0ff */
[----:B------:R-:W-:Y:S01]  /*2530*/  @!P1 IMAD.SHL.U32 R113, R113, 0x80, RZ ;  /* 0x0000008071719824 */ /* 0x000fe200078e00ff */
[----:B------:R-:W-:Y:S01]  /*2540*/  @!P1 SHF.L.U32 R110, R114, 0x3, RZ ;  /* 0x00000003726e9819 */ /* 0x000fe200000006ff */
[-C--:B------:R-:W-:Y:S01]  /*2550*/  @!P1 IMAD R92, R97, R13.reuse, R92 ;  /* 0x0000000d615c9224 */ /* 0x080fe200078e025c */
[----:B------:R-:W-:Y:S01]  /*2560*/  @!P1 LEA.HI.X.SX32 R112, R112, R26, 0x1, P0 ;  /* 0x0000001a70709211 */ /* 0x000fe200000f0eff */
[----:B------:R-:W1:Y:S01]  /*2570*/  @!P1 LDC.64 R96, c[0x0][0x248] ;  /* 0x00009200ff609b82 */ /* 0x000e620000000a00 */
[----:B------:R-:W-:Y:S01]  /*2580*/  @!P1 LEA R14, P0, R93, R14, 0x1 ;  /* 0x0000000e5d0e9211 */ /* 0x000fe200078008ff */
[----:B------:R-:W-:-:S02]  /*2590*/  @!P1 IMAD R110, R113, R13, R110 ;  /* 0x0000000d716e9224 */ /* 0x000fc400078e026e */
[----:B------:R-:W-:Y:S01]  /*25a0*/  @!P1 IMAD R113, R98, R101, RZ ;  /* 0x0000006562719224 */ /* 0x000fe200078e02ff */
[----:B------:R-:W-:Y:S01]  /*25b0*/  @!P1 LEA.HI.X R15, R93, R15, R112, 0x1, P0 ;  /* 0x0000000f5d0f9211 */ /* 0x000fe200000f0c70 */
[----:B------:R-:W-:Y:S01]  /*25c0*/  @!P1 IMAD.SHL.U32 R98, R116, 0x8, RZ ;  /* 0x0000000874629824 */ /* 0x000fe200078e00ff */
[----:B------:R-:W-:Y:S01]  /*25d0*/  @!P1 IADD3 R111, P0, R5, R92, RZ ;  /* 0x0000005c056f9210 */ /* 0x000fe20007f1e0ff */
[----:B------:R-:W-:Y:S02]  /*25e0*/  @!P1 IMAD.SHL.U32 R113, R113, 0x80, RZ ;  /* 0x0000008071719824 */ /* 0x000fe400078e00ff */
[----:B------:R-:W2:Y:S01]  /*25f0*/  @!P1 LDG.E.64 R34, desc[UR36][R14.64] ;  /* 0x000000240e229981 */ /* 0x000ea2000c1e1b00 */
[----:B------:R-:W-:Y:S02]  /*2600*/  @!P1 LEA.HI.X.SX32 R112, R92, R26, 0x1, P0 ;  /* 0x0000001a5c709211 */ /* 0x000fe400000f0eff */
[----:B------:R-:W3:Y:S01]  /*2610*/  @!P1 LDC.64 R92, c[0x0][0x248] ;  /* 0x00009200ff5c9b82 */ /* 0x000ee20000000a00 */
[----:B0-----:R-:W-:Y:S01]  /*2620*/  @!P1 LEA R94, P0, R111, R94, 0x1 ;  /* 0x0000005e6f5e9211 */ /* 0x001fe200078008ff */
[----:B------:R-:W-:-:S03]  /*2630*/  @!P1 IMAD R117, R108, R117, RZ ;  /* 0x000000756c759224 */ /* 0x000fc600078e02ff */
[----:B------:R-:W-:Y:S02]  /*2640*/  @!P1 LEA.HI.X R95, R111, R95, R112, 0x1, P0 ;  /* 0x0000005f6f5f9211 */ /* 0x000fe400000f0c70 */
[----:B------:R-:W-:Y:S01]  /*2650*/  @!P1 IADD3 R99, P0, R5, R110, RZ ;  /* 0x0000006e05639210 */ /* 0x000fe20007f1e0ff */
[----:B------:R-:W0:Y:S01]  /*2660*/  @!P1 LDC R112, c[0x0][0x288] ;  /* 0x0000a200ff709b82 */ /* 0x000e220000000800 */
[----:B------:R-:W-:Y:S01]  /*2670*/  @!P1 SHF.L.U32 R111, R100, 0x7, RZ ;  /* 0x00000007646f9819 */ /* 0x000fe200000006ff */
[----:B------:R-:W-:Y:S01]  /*2680*/  @!P1 IMAD.SHL.U32 R117, R117, 0x80, RZ ;  /* 0x0000008075759824 */ /* 0x000fe200078e00ff */
[----:B------:R-:W-:Y:S01]  /*2690*/  @!P1 LEA.HI.X.SX32 R114, R110, R26, 0x1, P0 ;  /* 0x0000001a6e729211 */ /* 0x000fe200000f0eff */
[----:B------:R-:W-:Y:S01]  /*26a0*/  IMAD.IADD R110, R116, 0x1, R13 ;  /* 0x00000001746e7824 */ /* 0x000fe200078e020d */
[----:B-1----:R-:W-:Y:S01]  /*26b0*/  @!P1 LEA R96, P0, R99, R96, 0x1 ;  /* 0x0000006063609211 */ /* 0x002fe200078008ff */
[----:B------:R-:W-:Y:S01]  /*26c0*/  @!P1 IMAD R98, R111, R13, R98 ;  /* 0x0000000d6f629224 */ /* 0x000fe200078e0262 */
[----:B------:R1:W4:Y:S01]  /*26d0*/  @!P1 LDG.E.64 R32, desc[UR36][R94.64] ;  /* 0x000000245e209981 */ /* 0x000322000c1e1b00 */
[----:B------:R-:W1:Y:S01]  /*26e0*/  @!P1 LDC.64 R100, c[0x0][0x248] ;  /* 0x00009200ff649b82 */ /* 0x000e620000000a00 */
[----:B------:R-:W-:Y:S01]  /*26f0*/  @!P1 LEA.HI.X R97, R99, R97, R114, 0x1, P0 ;  /* 0x0000006163619211 */ /* 0x000fe200000f0c72 */
[----:B------:R-:W-:Y:S01]  /*2700*/  @!P1 IMAD R109, R109, R120, RZ ;  /* 0x000000786d6d9224 */ /* 0x000fe200078e02ff */
[----:B------:R-:W-:-:S02]  /*2710*/  @!P1 SHF.L.U32 R114, R110, 0x3, RZ ;  /* 0x000000036e729819 */ /* 0x000fc400000006ff */
[----:B------:R-:W-:Y:S01]  /*2720*/  @!P1 IADD3 R99, P0, R5, R98, RZ ;  /* 0x0000006205639210 */ /* 0x000fe20007f1e0ff */
[----:B------:R-:W-:Y:S01]  /*2730*/  @!P1 IMAD.SHL.U32 R109, R109, 0x80, RZ ;  /* 0x000000806d6d9824 */ /* 0x000fe200078e00ff */
[----:B------:R2:W4:Y:S01]  /*2740*/  @!P1 LDG.E.64 R30, desc[UR36][R96.64] ;  /* 0x00000024601e9981 */ /* 0x000522000c1e1b00 */
[----:B------:R-:W1:Y:S01]  /*2750*/  @!P1 LDC R111, c[0x0][0x288] ;  /* 0x0000a200ff6f9b82 */ /* 0x000e620000000800 */
[----:B------:R-:W-:Y:S01]  /*2760*/  @!P1 LEA.HI.X.SX32 R98, R98, R26, 0x1, P0 ;  /* 0x0000001a62629211 */ /* 0x000fe200000f0eff */
[----:B------:R-:W-:Y:S01]  /*2770*/  @!P1 IMAD R114, R113, R13, R114 ;  /* 0x0000000d71729224 */ /* 0x000fe200078e0272 */
[----:B---3--:R-:W-:-:S04]  /*2780*/  @!P1 LEA R92, P0, R99, R92, 0x1 ;  /* 0x0000005c635c9211 */ /* 0x008fc800078008ff */
[----:B------:R-:W-:Y:S01]  /*2790*/  @!P1 LEA.HI.X R93, R99, R93, R98, 0x1, P0 ;  /* 0x0000005d635d9211 */ /* 0x000fe200000f0c62 */
[----:B0-----:R-:W-:Y:S01]  /*27a0*/  @!P1 IMAD R103, R103, R112, RZ ;  /* 0x0000007067679224 */ /* 0x001fe200078e02ff */
[----:B------:R-:W-:Y:S01]  /*27b0*/  @!P1 IADD3 R113, P0, R5, R114, RZ ;  /* 0x0000007205719210 */ /* 0x000fe20007f1e0ff */
[----:B------:R-:W0:Y:S01]  /*27c0*/  @!P1 LDC.64 R98, c[0x0][0x248] ;  /* 0x00009200ff629b82 */ /* 0x000e220000000a00 */
[----:B------:R-:W-:Y:S01]  /*27d0*/  IADD3 R112, R110, R13, RZ ;  /* 0x0000000d6e707210 */ /* 0x000fe20007ffe0ff */
[----:B------:R3:W4:Y:S01]  /*27e0*/  @!P1 LDG.E.64 R28, desc[UR36][R92.64] ;  /* 0x000000245c1c9981 */ /* 0x000722000c1e1b00 */
[----:B------:R-:W-:Y:S02]  /*27f0*/  @!P1 LEA.HI.X.SX32 R114, R114, R26, 0x1, P0 ;  /* 0x0000001a72729211 */ /* 0x000fe400000f0eff */
[C---:B-1----:R-:W-:Y:S01]  /*2800*/  @!P1 LEA R100, P0, R113.reuse, R100, 0x1 ;  /* 0x0000006471649211 */ /* 0x042fe200078008ff */
[C---:B------:R-:W-:Y:S02]  /*2810*/  @!P1 IMAD.SHL.U32 R110, R112.reuse, 0x8, RZ ;  /* 0x00000008706e9824 */ /* 0x040fe400078e00ff */
[----:B------:R-:W1:Y:S01]  /*2820*/  @!P1 LDC R116, c[0x0][0x288] ;  /* 0x0000a200ff749b82 */ /* 0x000e620000000800 */
[----:B------:R-:W-:Y:S01]  /*2830*/  IMAD.IADD R112, R112, 0x1, R13 ;  /* 0x0000000170707824 */ /* 0x000fe200078e020d */
[----:B------:R-:W-:-:S02]  /*2840*/  @!P1 LEA.HI.X R101, R113, R101, R114, 0x1, P0 ;  /* 0x0000006571659211 */ /* 0x000fc400000f0c72 */
[----:B------:R-:W-:Y:S01]  /*2850*/  @!P1 SHF.L.U32 R113, R103, 0x7, RZ ;  /* 0x0000000767719819 */ /* 0x000fe200000006ff */
[----:B------:R-:W-:Y:S02]  /*2860*/  @!P1 IMAD.SHL.U32 R114, R112, 0x8, RZ ;  /* 0x0000000870729824 */ /* 0x000fe400078e00ff */
[----:B------:R-:W-:Y:S01]  /*2870*/  @!P1 IMAD R111, R102, R111, RZ ;  /* 0x0000006f666f9224 */ /* 0x000fe200078e02ff */
[----:B------:R-:W4:Y:S01]  /*2880*/  @!P1 LDG.E.64 R68, desc[UR36][R100.64] ;  /* 0x0000002464449981 */ /* 0x000f22000c1e1b00 */
[----:B------:R-:W3:Y:S01]  /*2890*/  @!P1 LDC.64 R102, c[0x0][0x248] ;  /* 0x00009200ff669b82 */ /* 0x000ee20000000a00 */
[----:B------:R-:W-:Y:S02]  /*28a0*/  @!P1 IMAD R110, R113, R13, R110 ;  /* 0x0000000d716e9224 */ /* 0x000fe400078e026e */
[----:B------:R-:W-:-:S03]  /*28b0*/  @!P1 SHF.L.U32 R113, R111, 0x7, RZ ;  /* 0x000000076f719819 */ /* 0x000fc600000006ff */
[----:B------:R-:W-:Y:S02]  /*28c0*/  @!P1 IADD3 R111, P0, R5, R110, RZ ;  /* 0x0000006e056f9210 */ /* 0x000fe40007f1e0ff */
[----:B------:R-:W-:Y:S01]  /*28d0*/  @!P1 IMAD R114, R113, R13, R114 ;  /* 0x0000000d71729224 */ /* 0x000fe200078e0272 */
[----:B------:R-:W2:Y:S01]  /*28e0*/  @!P1 LDC.64 R94, c[0x0][0x248] ;  /* 0x00009200ff5e9b82 */ /* 0x000ea20000000a00 */
[----:B------:R-:W-:Y:S02]  /*28f0*/  @!P1 LEA.HI.X.SX32 R110, R110, R26, 0x1, P0 ;  /* 0x0000001a6e6e9211 */ /* 0x000fe400000f0eff */
[----:B0-----:R-:W-:Y:S01]  /*2900*/  @!P1 LEA R98, P0, R111, R98, 0x1 ;  /* 0x000000626f629211 */ /* 0x001fe200078008ff */
[----:B-1----:R-:W-:-:S03]  /*2910*/  @!P1 IMAD R105, R105, R116, RZ ;  /* 0x0000007469699224 */ /* 0x002fc600078e02ff */
[----:B------:R-:W-:Y:S01]  /*2920*/  @!P1 LEA.HI.X R99, R111, R99, R110, 0x1, P0 ;  /* 0x000000636f639211 */ /* 0x000fe200000f0c6e */
[----:B------:R-:W0:Y:S01]  /*2930*/  @!P1 LDC R113, c[0x0][0x288] ;  /* 0x0000a200ff719b82 */ /* 0x000e220000000800 */
[----:B------:R-:W-:Y:S01]  /*2940*/  @!P1 IADD3 R111, P0, R5, R114, RZ ;  /* 0x00000072056f9210 */ /* 0x000fe20007f1e0ff */
[----:B------:R-:W-:Y:S01]  /*2950*/  @!P1 IMAD.SHL.U32 R105, R105, 0x80, RZ ;  /* 0x0000008069699824 */ /* 0x000fe200078e00ff */
[----:B------:R-:W-:Y:S01]  /*2960*/  IADD3 R116, R112, R13, RZ ;  /* 0x0000000d70747210 */ /* 0x000fe20007ffe0ff */
[----:B------:R-:W4:Y:S01]  /*2970*/  @!P1 LDG.E.64 R70, desc[UR36][R98.64] ;  /* 0x0000002462469981 */ /* 0x000f22000c1e1b00 */
[----:B------:R-:W-:Y:S02]  /*2980*/  @!P1 LEA.HI.X.SX32 R114, R114, R26, 0x1, P0 ;  /* 0x0000001a72729211 */ /* 0x000fe400000f0eff */
[C---:B---3--:R-:W-:Y:S01]  /*2990*/  @!P1 LEA R110, P0, R111.reuse, R102, 0x1 ;  /* 0x000000666f6e9211 */ /* 0x048fe200078008ff */
[----:B------:R-:W-:Y:S01]  /*29a0*/  @!P1 IMAD R24, R24, R121, RZ ;  /* 0x0000007918189224 */ /* 0x000fe200078e02ff */
[C---:B------:R-:W-:Y:S01]  /*29b0*/  @!P1 SHF.L.U32 R112, R116.reuse, 0x3, RZ ;  /* 0x0000000374709819 */ /* 0x040fe200000006ff */
[----:B------:R-:W-:Y:S01]  /*29c0*/  IMAD.IADD R116, R116, 0x1, R13 ;  /* 0x0000000174747824 */ /* 0x000fe200078e020d */
[----:B------:R-:W-:Y:S01]  /*29d0*/  @!P1 LEA.HI.X R111, R111, R103, R114, 0x1, P0 ;  /* 0x000000676f6f9211 */ /* 0x000fe200000f0c72 */
[----:B------:R-:W1:Y:S02]  /*29e0*/  @!P1 LDC.64 R14, c[0x0][0x248] ;  /* 0x00009200ff0e9b82 */ /* 0x000e640000000a00 */
[-C--:B------:R-:W-:Y:S01]  /*29f0*/  @!P1 IMAD R112, R105, R13.reuse, R112 ;  /* 0x0000000d69709224 */ /* 0x080fe200078e0270 */
[C---:B------:R-:W-:Y:S01]  /*2a00*/  IADD3 R108, R116.reuse, R13, RZ ;  /* 0x0000000d746c7210 */ /* 0x040fe20007ffe0ff */
[----:B------:R-:W-:Y:S01]  /*2a10*/  @!P1 IMAD.SHL.U32 R114, R116, 0x8, RZ ;  /* 0x0000000874729824 */ /* 0x000fe200078e00ff */
[----:B------:R-:W3:Y:S03]  /*2a20*/  @!P1 LDG.E.64 R72, desc[UR36][R110.64] ;  /* 0x000000246e489981 */ /* 0x000ee6000c1e1b00 */
[----:B------:R-:W1:Y:S01]  /*2a30*/  @!P1 LDC.64 R102, c[0x0][0x248] ;  /* 0x00009200ff669b82 */ /* 0x000e620000000a00 */
[----:B0-----:R-:W-:-:S07]  /*2a40*/  @!P1 IMAD R113, R104, R113, RZ ;  /* 0x0000007168719224 */ /* 0x001fce00078e02ff */
[----:B------:R-:W0:Y:S01]  /*2a50*/  @!P1 LDC.64 R104, c[0x0][0x248] ;  /* 0x00009200ff689b82 */ /* 0x000e220000000a00 */
[----:B------:R-:W-:-:S05]  /*2a60*/  @!P1 SHF.L.U32 R113, R113, 0x7, RZ ;  /* 0x0000000771719819 */ /* 0x000fca00000006ff */
[----:B------:R-:W-:Y:S01]  /*2a70*/  @!P1 IMAD R114, R113, R13, R114 ;  /* 0x0000000d71729224 */ /* 0x000fe200078e0272 */
[----:B------:R-:W-:-:S04]  /*2a80*/  @!P1 IADD3 R113, P0, R5, R112, RZ ;  /* 0x0000007005719210 */ /* 0x000fc80007f1e0ff */
[----:B------:R-:W-:Y:S02]  /*2a90*/  @!P1 LEA.HI.X.SX32 R118, R112, R26, 0x1, P0 ;  /* 0x0000001a70769211 */ /* 0x000fe400000f0eff */
[----:B-1----:R-:W-:-:S04]  /*2aa0*/  @!P1 LEA R112, P0, R113, R102, 0x1 ;  /* 0x0000006671709211 */ /* 0x002fc800078008ff */
[----:B------:R-:W-:Y:S02]  /*2ab0*/  @!P1 LEA.HI.X R113, R113, R103, R118, 0x1, P0 ;  /* 0x0000006771719211 */ /* 0x000fe400000f0c76 */
[----:B------:R-:W-:Y:S01]  /*2ac0*/  @!P1 IADD3 R102, P0, R5, R114, RZ ;  /* 0x0000007205669210 */ /* 0x000fe20007f1e0ff */
[----:B------:R-:W1:Y:S02]  /*2ad0*/  @!P1 LDC R118, c[0x0][0x288] ;  /* 0x0000a200ff769b82 */ /* 0x000e640000000800 */
[----:B------:R-:W3:Y:S01]  /*2ae0*/  @!P1 LDG.E.64 R74, desc[UR36][R112.64] ;  /* 0x00000024704a9981 */ /* 0x000ee2000c1e1b00 */
[----:B------:R-:W-:Y:S02]  /*2af0*/  @!P1 LEA.HI.X.SX32 R103, R114, R26, 0x1, P0 ;  /* 0x0000001a72679211 */ /* 0x000fe400000f0eff */
[----:B0-----:R-:W-:Y:S02]  /*2b00*/  @!P1 LEA R114, P0, R102, R104, 0x1 ;  /* 0x0000006866729211 */ /* 0x001fe400078008ff */
[----:B------:R-:W-:-:S02]  /*2b10*/  @!P1 SHF.L.U32 R104, R108, 0x3, RZ ;  /* 0x000000036c689819 */ /* 0x000fc400000006ff */
[----:B------:R-:W-:Y:S02]  /*2b20*/  @!P1 LEA.HI.X R115, R102, R105, R103, 0x1, P0 ;  /* 0x0000006966739211 */ /* 0x000fe400000f0c67 */
[----:B------:R-:W0:Y:S01]  /*2b30*/  @!P1 LDC.64 R102, c[0x0][0x248] ;  /* 0x00009200ff669b82 */ /* 0x000e220000000a00 */
[----:B------:R-:W-:Y:S02]  /*2b40*/  @!P1 IMAD R104, R117, R13, R104 ;  /* 0x0000000d75689224 */ /* 0x000fe400078e0268 */
[----:B------:R-:W3:Y:S03]  /*2b50*/  @!P1 LDG.E.64 R76, desc[UR36][R114.64] ;  /* 0x00000024724c9981 */ /* 0x000ee6000c1e1b00 */
[----:B------:R-:W-:-:S04]  /*2b60*/  @!P1 IADD3 R105, P0, R5, R104, RZ ;  /* 0x0000006805699210 */ /* 0x000fc80007f1e0ff */
[----:B------:R-:W-:Y:S01]  /*2b70*/  @!P1 LEA.HI.X.SX32 R104, R104, R26, 0x1, P0 ;  /* 0x0000001a68689211 */ /* 0x000fe200000f0eff */
[----:B-1----:R-:W-:Y:S02]  /*2b80*/  @!P1 IMAD R107, R107, R118, RZ ;  /* 0x000000766b6b9224 */ /* 0x002fe400078e02ff */
[----:B------:R-:W-:-:S03]  /*2b90*/  IMAD.IADD R118, R108, 0x1, R13 ;  /* 0x000000016c767824 */ /* 0x000fc600078e020d */
[----:B------:R-:W-:Y:S02]  /*2ba0*/  @!P1 SHF.L.U32 R107, R107, 0x7, RZ ;  /* 0x000000076b6b9819 */ /* 0x000fe400000006ff */
[C---:B0-----:R-:W-:Y:S01]  /*2bb0*/  @!P1 LEA R116, P0, R105.reuse, R102, 0x1 ;  /* 0x0000006669749211 */ /* 0x041fe200078008ff */
[C---:B------:R-:W-:Y:S01]  /*2bc0*/  @!P1 IMAD.SHL.U32 R102, R118.reuse, 0x8, RZ ;  /* 0x0000000876669824 */ /* 0x040fe200078e00ff */
[----:B------:R-:W-:Y:S02]  /*2bd0*/  IADD3 R118, R118, R13, RZ ;  /* 0x0000000d76767210 */ /* 0x000fe40007ffe0ff */
[----:B------:R-:W-:Y:S01]  /*2be0*/  @!P1 LEA.HI.X R117, R105, R103, R104, 0x1, P0 ;  /* 0x0000006769759211 */ /* 0x000fe200000f0c68 */
[-C--:B------:R-:W-:Y:S01]  /*2bf0*/  @!P1 IMAD R108, R107, R13.reuse, R102 ;  /* 0x0000000d6b6c9224 */ /* 0x080fe200078e0266 */
[C---:B------:R-:W-:Y:S01]  /*2c00*/  @!P1 SHF.L.U32 R104, R118.reuse, 0x3, RZ ;  /* 0x0000000376689819 */ /* 0x040fe200000006ff */
[----:B------:R-:W0:Y:S01]  /*2c10*/  @!P1 LDC.64 R102, c[0x0][0x248] ;  /* 0x00009200ff669b82 */ /* 0x000e220000000a00 */
[----:B------:R-:W-:Y:S01]  /*2c20*/  IMAD.IADD R118, R118, 0x1, R13 ;  /* 0x0000000176767824 */ /* 0x000fe200078e020d */
[----:B------:R-:W3:Y:S02]  /*2c30*/  @!P1 LDG.E.64 R78, desc[UR36][R116.64] ;  /* 0x00000024744e9981 */ /* 0x000ee4000c1e1b00 */
[----:B------:R-:W-:Y:S01]  /*2c40*/  @!P1 IMAD R119, R109, R13, R104 ;  /* 0x0000000d6d779224 */ /* 0x000fe200078e0268 */
[----:B------:R-:W-:-:S03]  /*2c50*/  @!P1 IADD3 R109, P0, R5, R108, RZ ;  /* 0x0000006c056d9210 */ /* 0x000fc60007f1e0ff */
[----:B------:R-:W1:Y:S01]  /*2c60*/  @!P1 LDC.64 R104, c[0x0][0x248] ;  /* 0x00009200ff689b82 */ /* 0x000e620000000a00 */
[----:B------:R-:W-:-:S07]  /*2c70*/  @!P1 LEA.HI.X.SX32 R120, R108, R26, 0x1, P0 ;  /* 0x0000001a6c789211 */ /* 0x000fce00000f0eff */
[----:B------:R-:W2:Y:S01]  /*2c80*/  @!P1 LDC R107, c[0x0][0x288] ;  /* 0x0000a200ff6b9b82 */ /* 0x000ea20000000800 */
[----:B0-----:R-:W-:-:S04]  /*2c90*/  @!P1 LEA R108, P0, R109, R102, 0x1 ;  /* 0x000000666d6c9211 */ /* 0x001fc800078008ff */
[----:B------:R-:W-:Y:S02]  /*2ca0*/  @!P1 LEA.HI.X R109, R109, R103, R120, 0x1, P0 ;  /* 0x000000676d6d9211 */ /* 0x000fe400000f0c78 */
[----:B------:R-:W-:Y:S01]  /*2cb0*/  @!P1 IADD3 R102, P0, R5, R119, RZ ;  /* 0x0000007705669210 */ /* 0x000fe20007f1e0ff */
[----:B------:R-:W-:Y:S02]  /*2cc0*/  @!P1 IMAD.SHL.U32 R121, R24, 0x80, RZ ;  /* 0x0000008018799824 */ /* 0x000fe400078e00ff */
[----:B------:R-:W3:Y:S01]  /*2cd0*/  @!P1 LDG.E.64 R80, desc[UR36][R108.64] ;  /* 0x000000246c509981 */ /* 0x000ee2000c1e1b00 */
[----:B------:R-:W-:Y:S02]  /*2ce0*/  @!P1 LEA.HI.X.SX32 R119, R119, R26, 0x1, P0 ;  /* 0x0000001a77779211 */ /* 0x000fe400000f0eff */
[----:B-1----:R-:W-:-:S04]  /*2cf0*/  @!P1 LEA R104, P0, R102, R104, 0x1 ;  /* 0x0000006866689211 */ /* 0x002fc800078008ff */
[----:B------:R-:W-:Y:S01]  /*2d00*/  @!P1 LEA.HI.X R105, R102, R105, R119, 0x1, P0 ;  /* 0x0000006966699211 */ /* 0x000fe200000f0c77 */
[----:B--2---:R-:W-:Y:S01]  /*2d10*/  @!P1 IMAD R106, R106, R107, RZ ;  /* 0x0000006b6a6a9224 */ /* 0x004fe200078e02ff */
[----:B------:R-:W0:Y:S03]  /*2d20*/  @!P1 LDC.64 R102, c[0x0][0x248] ;  /* 0x00009200ff669b82 */ /* 0x000e260000000a00 */
[----:B------:R-:W2:Y:S01]  /*2d30*/  @!P1 LDG.E.64 R82, desc[UR36][R104.64] ;  /* 0x0000002468529981 */ /* 0x000ea2000c1e1b00 */
[----:B------:R-:W-:Y:S01]  /*2d40*/  @!P1 SHF.L.U32 R107, R106, 0x7, RZ ;  /* 0x000000076a6b9819 */ /* 0x000fe200000006ff */
[----:B------:R-:W-:-:S03]  /*2d50*/  @!P1 IMAD.SHL.U32 R106, R118, 0x8, RZ ;  /* 0x00000008766a9824 */ /* 0x000fc600078e00ff */
[----:B------:R-:W1:Y:S01]  /*2d60*/  @!P1 LDC R119, c[0x0][0x288] ;  /* 0x0000a200ff779b82 */ /* 0x000e620000000800 */
[----:B------:R-:W-:-:S05]  /*2d70*/  @!P1 IMAD R106, R107, R13, R106 ;  /* 0x0000000d6b6a9224 */ /* 0x000fca00078e026a */
[----:B------:R-:W-:-:S04]  /*2d80*/  @!P1 IADD3 R107, P0, R5, R106, RZ ;  /* 0x0000006a056b9210 */ /* 0x000fc80007f1e0ff */
[----:B------:R-:W-:Y:S02]  /*2d90*/  @!P1 LEA.HI.X.SX32 R120, R106, R26, 0x1, P0 ;  /* 0x0000001a6a789211 */ /* 0x000fe400000f0eff */
[----:B0-----:R-:W-:-:S04]  /*2da0*/  @!P1 LEA R106, P0, R107, R102, 0x1 ;  /* 0x000000666b6a9211 */ /* 0x001fc800078008ff */
[----:B------:R-:W-:Y:S02]  /*2db0*/  @!P1 LEA.HI.X R107, R107, R103, R120, 0x1, P0 ;  /* 0x000000676b6b9211 */ /* 0x000fe400000f0c78 */
[----:B------:R-:W0:Y:S01]  /*2dc0*/  @!P1 LDC R120, c[0x0][0x288] ;  /* 0x0000a200ff789b82 */ /* 0x000e220000000800 */
[----:B------:R-:W-:Y:S01]  /*2dd0*/  IADD3 R118, R118, R13, RZ ;  /* 0x0000000d76767210 */ /* 0x000fe20007ffe0ff */
[----:B-1----:R-:W-:Y:S01]  /*2de0*/  @!P1 IMAD R12, R12, R119, RZ ;  /* 0x000000770c0c9224 */ /* 0x002fe200078e02ff */
[----:B------:R-:W2:Y:S05]  /*2df0*/  @!P1 LDG.E.64 R84, desc[UR36][R106.64] ;  /* 0x000000246a549981 */ /* 0x000eaa000c1e1b00 */
[----:B------:R-:W1:Y:S01]  /*2e00*/  @!P1 LDC.64 R102, c[0x0][0x248] ;  /* 0x00009200ff669b82 */ /* 0x000e620000000a00 */
[C---:B------:R-:W-:Y:S01]  /*2e10*/  @!P1 SHF.L.U32 R24, R118.reuse, 0x3, RZ ;  /* 0x0000000376189819 */ /* 0x040fe200000006ff */
[----:B------:R-:W-:-:S04]  /*2e20*/  IMAD.IADD R118, R118, 0x1, R13 ;  /* 0x0000000176767824 */ /* 0x000fc800078e020d */
[-C--:B------:R-:W-:Y:S01]  /*2e30*/  @!P1 IMAD R24, R121, R13.reuse, R24 ;  /* 0x0000000d79189224 */ /* 0x080fe200078e0218 */
[----:B------:R-:W-:Y:S01]  /*2e40*/  @!P1 SHF.L.U32 R96, R12, 0x7, RZ ;  /* 0x000000070c609819 */ /* 0x000fe200000006ff */
[C---:B------:R-:W-:Y:S01]  /*2e50*/  @!P1 IMAD.SHL.U32 R12, R118.reuse, 0x8, RZ ;  /* 0x00000008760c9824 */ /* 0x040fe200078e00ff */
[-C--:B------:R-:W-:Y:S01]  /*2e60*/  IADD3 R118, R118, R13.reuse, RZ ;  /* 0x0000000d76767210 */ /* 0x080fe20007ffe0ff */
[----:B0-----:R-:W-:Y:S01]  /*2e70*/  @!P1 IMAD R120, R11, R120, RZ ;  /* 0x000000780b789224 */ /* 0x001fe200078e02ff */
[----:B------:R-:W-:Y:S01]  /*2e80*/  @!P1 IADD3 R11, P0, R5, R24, RZ ;  /* 0x00000018050b9210 */ /* 0x000fe20007f1e0ff */
[----:B------:R-:W-:-:S03]  /*2e90*/  @!P1 IMAD R12, R96, R13, R12 ;  /* 0x0000000d600c9224 */ /* 0x000fc600078e020c */
[----:B------:R-:W-:Y:S01]  /*2ea0*/  @!P1 LEA.HI.X.SX32 R92, R24, R26, 0x1, P0 ;  /* 0x0000001a185c9211 */ /* 0x000fe200000f0eff */
[----:B------:R-:W-:Y:S01]  /*2eb0*/  @!P1 IMAD.SHL.U32 R120, R120, 0x80, RZ ;  /* 0x0000008078789824 */ /* 0x000fe200078e00ff */
[----:B------:R-:W-:Y:S02]  /*2ec0*/  @!P1 SHF.L.U32 R24, R118, 0x3, RZ ;  /* 0x0000000376189819 */ /* 0x000fe400000006ff */
[----:B-1----:R-:W-:-:S03]  /*2ed0*/  @!P1 LEA R102, P0, R11, R102, 0x1 ;  /* 0x000000660b669211 */ /* 0x002fc600078008ff */
[----:B------:R-:W-:Y:S01]  /*2ee0*/  @!P1 IMAD R24, R120, R13, R24 ;  /* 0x0000000d78189224 */ /* 0x000fe200078e0218 */
[----:B------:R-:W-:Y:S02]  /*2ef0*/  @!P1 IADD3 R13, P2, R5, R12, RZ ;  /* 0x0000000c050d9210 */ /* 0x000fe40007f5e0ff */
[----:B------:R-:W-:Y:S02]  /*2f00*/  @!P1 LEA.HI.X R103, R11, R103, R92, 0x1, P0 ;  /* 0x000000670b679211 */ /* 0x000fe400000f0c5c */
[----:B------:R-:W-:Y:S02]  /*2f10*/  @!P1 LEA.HI.X.SX32 R12, R12, R26, 0x1, P2 ;  /* 0x0000001a0c0c9211 */ /* 0x000fe400010f0eff */
[----:B------:R-:W-:Y:S01]  /*2f20*/  @!P1 LEA R94, P2, R13, R94, 0x1 ;  /* 0x0000005e0d5e9211 */ /* 0x000fe200078408ff */
[----:B------:R-:W2:Y:S01]  /*2f30*/  @!P1 LDG.E.64 R86, desc[UR36][R102.64] ;  /* 0x0000002466569981 */ /* 0x000ea2000c1e1b00 */
[----:B------:R-:W-:Y:S02]  /*2f40*/  @!P1 IADD3 R11, P3, R5, R24, RZ ;  /* 0x00000018050b9210 */ /* 0x000fe40007f7e0ff */
[----:B------:R-:W-:-:S02]  /*2f50*/  @!P1 LEA.HI.X R95, R13, R95, R12, 0x1, P2 ;  /* 0x0000005f0d5f9211 */ /* 0x000fc400010f0c0c */
[----:B------:R-:W-:Y:S02]  /*2f60*/  ISETP.NE.U32.AND P0, PT, RZ, UR6, PT ;  /* 0x00000006ff007c0c */ /* 0x000fe4000bf05070 */
[----:B------:R-:W-:Y:S01]  /*2f70*/  @!P1 LEA.HI.X.SX32 R24, R24, R26, 0x1, P3 ;  /* 0x0000001a18189211 */ /* 0x000fe200018f0eff */
[----:B------:R-:W2:Y:S01]  /*2f80*/  @!P1 LDG.E.64 R88, desc[UR36][R94.64] ;  /* 0x000000245e589981 */ /* 0x000ea2000c1e1b00 */
[C---:B------:R-:W-:Y:S02]  /*2f90*/  @!P1 LEA R14, P2, R11.reuse, R14, 0x1 ;  /* 0x0000000e0b0e9211 */ /* 0x040fe400078408ff */
[----:B------:R-:W-:Y:S02]  /*2fa0*/  ISETP.NE.AND.EX P0, PT, RZ, UR7, PT, P0 ;  /* 0x00000007ff007c0c */ /* 0x000fe4000bf05300 */
[----:B------:R-:W-:-:S05]  /*2fb0*/  @!P1 LEA.HI.X R15, R11, R15, R24, 0x1, P2 ;  /* 0x0000000f0b0f9211 */ /* 0x000fca00010f0c18 */
[----:B------:R4:W2:Y:S06]  /*2fc0*/  @!P1 LDG.E.64 R90, desc[UR36][R14.64] ;  /* 0x000000240e5a9981 */ /* 0x0008ac000c1e1b00 */
[----:B------:R-:W-:Y:S02]  /*2fd0*/  @P0 SHF.R.S32.HI R24, RZ, 0x1f, R7 ;  /* 0x0000001fff180819 */ /* 0x000fe40000011407 */
[----:B------:R-:W-:-:S04]  /*2fe0*/  @P0 IADD3 R12, P2, P3, R7, UR6, R23 ;  /* 0x00000006070c0c10 */ /* 0x000fc8000fb5e017 */
[----:B------:R-:W-:-:S05]  /*2ff0*/  @P0 IADD3.X R13, R24, UR7, R9, P2, P3 ;  /* 0x00000007180d0c10 */ /* 0x000fca00097e6409 */
[----:B------:R0:W2:Y:S01]  /*3000*/  @P0 LDG.E.U8 R12, desc[UR36][R12.64] ;  /* 0x000000240c0c0981 */ /* 0x0000a2000c1e1100 */
[----:B------:R-:W-:-:S06]  /*3010*/  HMUL2 R9, R36, R34 ;  /* 0x0000002224097232 */ /* 0x000fcc0000000000 */
[----:B----4-:R-:W-:-:S08]  /*3020*/  HFMA2.MMA R15, R38, R32, R9 ;  /* 0x00000020260f7235 */ /* 0x010fd00000000009 */
[----:B------:R-:W-:-:S08]  /*3030*/  HFMA2.MMA R15, R40, R30, R15 ;  /* 0x0000001e280f7235 */ /* 0x000fd0000000000f */
[----:B------:R-:W-:-:S08]  /*3040*/  HFMA2.MMA R15, R42, R28, R15 ;  /* 0x0000001c2a0f7235 */ /* 0x000fd0000000000f */
[----:B------:R-:W-:Y:S02]  /*3050*/  HFMA2.MMA R15, R44, R68, R15 ;  /* 0x000000442c0f7235 */ /* 0x000fe4000000000f */
[----:B------:R-:W-:-:S06]  /*3060*/  HFMA2.MMA R11, R37, R35, -RZ ;  /* 0x00000023250b7235 */ /* 0x000fcc00001000ff */
[----:B------:R-:W-:-:S08]  /*3070*/  HFMA2.MMA R24, R46, R70, R15 ;  /* 0x000000462e187235 */ /* 0x000fd0000000000f */
[----:B---3--:R-:W-:Y:S01]  /*3080*/  HFMA2.MMA R24, R48, R72, R24 ;  /* 0x0000004830187235 */ /* 0x008fe20000000018 */
[----:B------:R-:W-:-:S04]  /*3090*/  HFMA2 R11, R39, R33, R11 ;  /* 0x00000021270b7231 */ /* 0x000fc8000000000b */
[----:B------:R-:W-:-:S04]  /*30a0*/  HFMA2 R11, R41, R31, R11 ;  /* 0x0000001f290b7231 */ /* 0x000fc8000000000b */
[----:B------:R-:W-:Y:S01]  /*30b0*/  HFMA2 R11, R43, R29, R11 ;  /* 0x0000001d2b0b7231 */ /* 0x000fe2000000000b */
[----:B------:R-:W-:-:S08]  /*30c0*/  HFMA2.MMA R26, R50, R74, R24 ;  /* 0x0000004a321a7235 */ /* 0x000fd00000000018 */
[----:B------:R-:W-:Y:S01]  /*30d0*/  HFMA2.MMA R26, R52, R76, R26 ;  /* 0x0000004c341a7235 */ /* 0x000fe2000000001a */
[----:B------:R-:W-:-:S04]  /*30e0*/  HFMA2 R11, R45, R69, R11 ;  /* 0x000000452d0b7231 */ /* 0x000fc8000000000b */
[----:B------:R-:W-:-:S04]  /*30f0*/  HFMA2 R11, R47, R71, R11 ;  /* 0x000000472f0b7231 */ /* 0x000fc8000000000b */
[----:B------:R-:W-:Y:S01]  /*3100*/  HFMA2 R11, R49, R73, R11 ;  /* 0x00000049310b7231 */ /* 0x000fe2000000000b */
[----:B------:R-:W-:-:S03]  /*3110*/  HFMA2.MMA R26, R54, R78, R26 ;  /* 0x0000004e361a7235 */ /* 0x000fc6000000001a */
[----:B------:R-:W-:-:S04]  /*3120*/  HFMA2 R11, R51, R75, R11 ;  /* 0x0000004b330b7231 */ /* 0x000fc8000000000b */
[----:B------:R-:W-:-:S04]  /*3130*/  HFMA2 R11, R53, R77, R11 ;  /* 0x0000004d350b7231 */ /* 0x000fc8000000000b */
[----:B------:R-:W-:Y:S01]  /*3140*/  HFMA2 R11, R55, R79, R11 ;  /* 0x0000004f370b7231 */ /* 0x000fe2000000000b */
[----:B------:R-:W-:-:S08]  /*3150*/  HFMA2.MMA R26, R56, R80, R26 ;  /* 0x00000050381a7235 */ /* 0x000fd0000000001a */
[----:B--2---:R-:W-:Y:S01]  /*3160*/  HFMA2.MMA R26, R58, R82, R26 ;  /* 0x000000523a1a7235 */ /* 0x004fe2000000001a */
[----:B------:R-:W-:-:S04]  /*3170*/  HFMA2 R11, R57, R81, R11 ;  /* 0x00000051390b7231 */ /* 0x000fc8000000000b */
[----:B------:R-:W-:-:S03]  /*3180*/  HFMA2 R11, R59, R83, R11 ;  /* 0x000000533b0b7231 */ /* 0x000fc6000000000b */
[----:B------:R-:W-:Y:S01]  /*3190*/  HFMA2.MMA R26, R60, R84, R26 ;  /* 0x000000543c1a7235 */ /* 0x000fe2000000001a */
[----:B------:R-:W-:Y:S01]  /*31a0*/  HFMA2 R11, R61, R85, R11 ;  /* 0x000000553d0b7231 */ /* 0x000fe2000000000b */
[----:B------:R-:W-:-:S06]  /*31b0*/  UMOV UR4, 0xffffffff ;  /* 0xffffffff00047882 */ /* 0x000fcc0000000000 */
[----:B------:R-:W-:Y:S01]  /*31c0*/  HFMA2.MMA R26, R62, R86, R26 ;  /* 0x000000563e1a7235 */ /* 0x000fe2000000001a */
[----:B------:R-:W-:-:S07]  /*31d0*/  HFMA2 R11, R63, R87, R11 ;  /* 0x000000573f0b7231 */ /* 0x000fce000000000b */
[----:B------:R-:W-:Y:S01]  /*31e0*/  HFMA2.MMA R26, R64, R88, R26 ;  /* 0x00000058401a7235 */ /* 0x000fe2000000001a */
[----:B------:R-:W-:-:S07]  /*31f0*/  HFMA2 R11, R65, R89, R11 ;  /* 0x00000059410b7231 */ /* 0x000fce000000000b */
[----:B------:R-:W-:Y:S01]  /*3200*/  HFMA2.MMA R26, R66, R90, R26 ;  /* 0x0000005a421a7235 */ /* 0x000fe2000000001a */
[----:B0-----:R-:W-:-:S09]  /*3210*/  HFMA2 R13, R67, R91, R11 ;  /* 0x0000005b430d7231 */ /* 0x001fd2000000000b */
[----:B------:R-:W-:-:S05]  /*3220*/  HADD2 R13, R26, R13 ;  /* 0x0000000d1a0d7230 */ /* 0x000fca0000000000 */
[--C-:B------:R-:W-:Y:S01]  /*3230*/  HADD2.F32 R9, -RZ, R13.reuse.H0_H0 ;  /* 0x2000000dff097230 */ /* 0x100fe20000004100 */
[----:B------:R-:W-:Y:S01]  /*3240*/  ISETP.NE.AND P0, PT, R12, RZ, P0 ;  /* 0x000000ff0c00720c */ /* 0x000fe20000705270 */
[----:B------:R-:W-:-:S05]  /*3250*/  HADD2.F32 R12, -RZ, R13.H1_H1 ;  /* 0x3000000dff0c7230 */ /* 0x000fca0000004100 */
[----:B------:R-:W-:Y:S01]  /*3260*/  FADD.FTZ R13, R9, R12 ;  /* 0x0000000c090d7221 */ /* 0x000fe20000010000 */
[----:B------:R-:W-:Y:S06]  /*3270*/  BRA.DIV UR4, `(.L_x_1982) ;  /* 0x00000036048c7947 */ /* 0x000fec000b800000 */
[----:B------:R0:W1:Y:S02]  /*3280*/  SHFL.BFLY PT, R14, R13, 0x1, 0x1f ;  /* 0x0c201f000d0e7f89 */ /* 0x00006400000e0000 */
.L_x_2038:
[----:B------:R-:W-:Y:S01]  /*3290*/  LOP3.LUT P1, RZ, R17, 0x1, RZ, 0xc0, !PT ;  /* 0x0000000111ff7812 */ /* 0x000fe2000782c0ff */
[----:B-1----:R-:W-:Y:S01]  /*32a0*/  FADD.FTZ R14, R13, R14 ;  /* 0x0000000e0d0e7221 */ /* 0x002fe20000010000 */
[----:B------:R-:W-:Y:S02]  /*32b0*/  BSSY B1, `(.L_x_1983) ;  /* 0x000001e000017945 */ /* 0x000fe40003800000 */
[----:B------:R-:W-:Y:S01]  /*32c0*/  ISETP.GE.OR P1, PT, R7, R16, P1 ;  /* 0x000000100700720c */ /* 0x000fe20000f26670 */
[----:B------:R-:W-:-:S12]  /*32d0*/  FMUL.FTZ R14, R14, UR12 ;  /* 0x0000000c0e0e7c20 */ /* 0x000fd80008410000 */
[----:B------:R-:W-:Y:S05]  /*32e0*/  @P1 BRA `(.L_x_1984) ;  /* 0x0000000000681947 */ /* 0x000fea0003800000 */
[----:B------:R-:W-:-:S04]  /*32f0*/  ISETP.NE.U32.AND P1, PT, RZ, UR14, PT ;  /* 0x0000000eff007c0c */ /* 0x000fc8000bf25070 */
[----:B------:R-:W-:Y:S02]  /*3300*/  ISETP.NE.AND.EX P2, PT, RZ, UR15, PT, P1 ;  /* 0x0000000fff007c0c */ /* 0x000fe4000bf45310 */
[----:B------:R-:W-:-:S04]  /*3310*/  ISETP.NE.U32.AND P1, PT, RZ, UR10, PT ;  /* 0x0000000aff007c0c */ /* 0x000fc8000bf25070 */
[----:B------:R-:W-:-:S07]  /*3320*/  ISETP.NE.AND.EX P1, PT, RZ, UR11, PT, P1 ;  /* 0x0000000bff007c0c */ /* 0x000fce000bf25310 */
[----:B------:R-:W1:Y:S06]  /*3330*/  @P2 LDC R9, c[0x0][0x2d0] ;  /* 0x0000b400ff092b82 */ /* 0x000e6c0000000800 */
[----:B------:R-:W2:Y:S02]  /*3340*/  @P1 LDG.E.U16 R15, desc[UR36][R20.64] ;  /* 0x00000024140f1981 */ /* 0x000ea4000c1e1500 */
[----:B0-----:R-:W0:Y:S01]  /*3350*/  @P2 LDC.64 R12, c[0x0][0x2c8] ;  /* 0x0000b200ff0c2b82 */ /* 0x001e220000000a00 */
[----:B-1----:R-:W-:-:S04]  /*3360*/  @P2 IMAD R9, R8, R9, R7 ;  /* 0x0000000908092224 */ /* 0x002fc800078e0207 */
[----:B0-----:R-:W-:-:S06]  /*3370*/  @P2 IMAD.WIDE R12, R9, 0x2, R12 ;  /* 0x00000002090c2825 */ /* 0x001fcc00078e020c */
[----:B------:R-:W3:Y:S01]  /*3380*/  @P2 LDG.E.U16 R12, desc[UR36][R12.64] ;  /* 0x000000240c0c2981 */ /* 0x000ee2000c1e1500 */
[----:B------:R-:W0:Y:S01]  /*3390*/  S2UR UR5, SR_CgaCtaId ;  /* 0x00000000000579c3 */ /* 0x000e220000008800 */
[----:B------:R-:W-:Y:S01]  /*33a0*/  @P1 ISETP.GE.AND P3, PT, R7, R10, PT ;  /* 0x0000000a0700120c */ /* 0x000fe20003f66270 */
[----:B------:R-:W-:-:S03]  /*33b0*/  UMOV UR4, 0x400 ;  /* 0x0000040000047882 */ /* 0x000fc60000000000 */
[----:B-----5:R-:W-:Y:S01]  /*33c0*/  @P1 SEL R9, R27, RZ, !P3 ;  /* 0x000000ff1b091207 */ /* 0x020fe20005800000 */
[----:B------:R-:W-:-:S03]  /*33d0*/  UIADD3 UR4, UR4, 0x120, URZ ;  /* 0x0000012004047890 */ /* 0x000fc6000fffe03f */
[----:B------:R-:W-:Y:S01]  /*33e0*/  @P1 IADD3 R11, R9, R7, -R16 ;  /* 0x00000007090b1210 */ /* 0x000fe20007ffe810 */
[----:B------:R-:W-:-:S03]  /*33f0*/  IMAD.IADD R24, R7, 0x1, -R25 ;  /* 0x0000000107187824 */ /* 0x000fc600078e0a19 */
[----:B------:R-:W-:Y:S01]  /*3400*/  @P1 I2FP.F32.S32 R11, R11 ;  /* 0x0000000b000b1245 */ /* 0x000fe20000201400 */
[----:B0-----:R-:W-:Y:S01]  /*3410*/  ULEA UR4, UR5, UR4, 0x18 ;  /* 0x0000000405047291 */ /* 0x001fe2000f8ec03f */
[----:B--2---:R-:W-:Y:S02]  /*3420*/  @P1 HADD2.F32 R15, -RZ, R15.H0_H0 ;  /* 0x2000000fff0f1230 */ /* 0x004fe40000004100 */
[----:B---3--:R-:W-:-:S05]  /*3430*/  @P2 HADD2.F32 R9, -RZ, R12.H0_H0 ;  /* 0x2000000cff092230 */ /* 0x008fca0000004100 */
[----:B------:R-:W-:Y:S01]  /*3440*/  @P2 FADD.FTZ R14, R14, R9 ;  /* 0x000000090e0e2221 */ /* 0x000fe20000010000 */
[----:B------:R-:W-:-:S03]  /*3450*/  LEA R9, R24, UR4, 0x2 ;  /* 0x0000000418097c11 */ /* 0x000fc6000f8e10ff */
[----:B------:R-:W-:-:S05]  /*3460*/  @P1 FFMA.FTZ R14, R11, R15, R14 ;  /* 0x0000000f0b0e1223 */ /* 0x000fca000001000e */
[----:B------:R1:W-:Y:S01]  /*3470*/  STS [R9], R14 ;  /* 0x0000000e09007388 */ /* 0x0003e20000000800 */
[----:B------:R-:W-:-:S07]  /*3480*/  @!P0 FMNMX.FTZ R0, R0, R14, !PT ;  /* 0x0000000e00008209 */ /* 0x000fce0007810000 */
.L_x_1984:
[----:B------:R-:W-:Y:S05]  /*3490*/  BSYNC B1 ;  /* 0x0000000000017941 */ /* 0x000fea0003800000 */
.L_x_1983:
[----:B-1----:R-:W-:Y:S02]  /*34a0*/  IADD3 R9, R16, 0xf, -R25 ;  /* 0x0000000f10097810 */ /* 0x002fe40007ffe819 */
[----:B------:R-:W-:Y:S02]  /*34b0*/  IADD3 R7, R7, 0x40, RZ ;  /* 0x0000004007077810 */ /* 0x000fe40007ffe0ff */
[----:B------:R-:W-:-:S04]  /*34c0*/  SHF.R.S32.HI R12, RZ, 0x1f, R9 ;  /* 0x0000001fff0c7819 */ /* 0x000fc80000011409 */
[----:B------:R-:W-:-:S04]  /*34d0*/  LEA.HI R12, R12, R9, RZ, 0x4 ;  /* 0x000000090c0c7211 */ /* 0x000fc800078f20ff */
[----:B------:R-:W-:-:S05]  /*34e0*/  LOP3.LUT R12, R12, 0xfffffff0, RZ, 0xc0, !PT ;  /* 0xfffffff00c0c7812 */ /* 0x000fca00078ec0ff */
[----:B------:R-:W-:-:S05]  /*34f0*/  IMAD.IADD R12, R25, 0x1, R12 ;  /* 0x00000001190c7824 */ /* 0x000fca00078e020c */
[----:B------:R-:W-:-:S13]  /*3500*/  ISETP.GE.AND P0, PT, R7, R12, PT ;  /* 0x0000000c0700720c */ /* 0x000fda0003f06270 */
[----:B------:R-:W-:Y:S05]  /*3510*/  @!P0 BRA `(.L_x_1985) ;  /* 0xffffffec00108947 */ /* 0x000fea000383ffff */
.L_x_1981:
[----:B------:R-:W-:Y:S05]  /*3520*/  BSYNC B0 ;  /* 0x0000000000007941 */ /* 0x000fea0003800000 */
.L_x_1980:
[----:B------:R-:W-:Y:S01]  /*3530*/  UMOV UR4, 0xffffffff ;  /* 0xffffffff00047882 */ /* 0x000fe20000000000 */
[----:B------:R-:W-:Y:S02]  /*3540*/  SHF.R.S32.HI R20, RZ, 0x1f, R23 ;  /* 0x0000001fff147819 */ /* 0x000fe40000011417 */
[----:B------:R-:W-:Y:S05]  /*3550*/  BRA.DIV UR4, `(.L_x_1986) ;  /* 0x0000003204f87947 */ /* 0x000fea000b800000 */
[----:B------:R-:W0:Y:S02]  /*3560*/  SHFL.BFLY PT, R14, R0, 0x10, 0x1f ;  /* 0x0e001f00000e7f89 */ /* 0x000e2400000e0000 */
[----:B0-----:R-:W-:-:S05]  /*3570*/  FMNMX.FTZ R13, R14, R0, !PT ;  /* 0x000000000e0d7209 */ /* 0x001fca0007810000 */
[----:B------:R-:W0:Y:S02]  /*3580*/  SHFL.BFLY PT, R14, R13, 0x8, 0x1f ;  /* 0x0d001f000d0e7f89 */ /* 0x000e2400000e0000 */
[----:B0-----:R-:W-:-:S05]  /*3590*/  FMNMX.FTZ R3, R13, R14, !PT ;  /* 0x0000000e0d037209 */ /* 0x001fca0007810000 */
[----:B------:R-:W0:Y:S02]  /*35a0*/  SHFL.BFLY PT, R14, R3, 0x4, 0x1f ;  /* 0x0c801f00030e7f89 */ /* 0x000e2400000e0000 */
[----:B0-----:R-:W-:-:S05]  /*35b0*/  FMNMX.FTZ R5, R3, R14, !PT ;  /* 0x0000000e03057209 */ /* 0x001fca0007810000 */
[----:B------:R0:W4:Y:S02]  /*35c0*/  SHFL.BFLY PT, R14, R5, 0x2, 0x1f ;  /* 0x0c401f00050e7f89 */ /* 0x00012400000e0000 */
.L_x_2044:
[----:B-1----:R-:W-:Y:S01]  /*35d0*/  SHF.R.S32.HI R0, RZ, 0x1f, R17 ;  /* 0x0000001fff007819 */ /* 0x002fe20000011411 */
[----:B------:R-:W-:Y:S05]  /*35e0*/  WARPSYNC.ALL ;  /* 0x0000000000007948 */ /* 0x000fea0003800000 */
[----:B------:R-:W-:-:S04]  /*35f0*/  LEA.HI R3, R0, R17, RZ, 0x5 ;  /* 0x0000001100037211 */ /* 0x000fc800078f28ff */
[----:B------:R-:W-:-:S04]  /*3600*/  LOP3.LUT R6, R3, 0xffffffe0, RZ, 0xc0, !PT ;  /* 0xffffffe003067812 */ /* 0x000fc800078ec0ff */
[----:B------:R-:W-:-:S04]  /*3610*/  IADD3 R6, -R6, R17, RZ ;  /* 0x0000001106067210 */ /* 0x000fc80007ffe1ff */
[----:B------:R-:W-:-:S13]  /*3620*/  ISETP.NE.AND P0, PT, R6, RZ, PT ;  /* 0x000000ff0600720c */ /* 0x000fda0003f05270 */
[----:B------:R-:W1:Y:S01]  /*3630*/  @!P0 S2R R7, SR_CgaCtaId ;  /* 0x0000000000078919 */ /* 0x000e620000008800 */
[----:B------:R-:W-:Y:S02]  /*3640*/  @!P0 MOV R8, 0x400 ;  /* 0x0000040000088802 */ /* 0x000fe40000000f00 */
[----:B------:R-:W-:Y:S02]  /*3650*/  @!P0 SHF.R.S32.HI R3, RZ, 0x5, R3 ;  /* 0x00000005ff038819 */ /* 0x000fe40000011403 */
[----:B----4-:R-:W-:Y:S02]  /*3660*/  @!P0 FMNMX.FTZ R14, R5, R14, !PT ;  /* 0x0000000e050e8209 */ /* 0x010fe40007810000 */
[----:B-1----:R-:W-:-:S05]  /*3670*/  @!P0 LEA R8, R7, R8, 0x18 ;  /* 0x0000000807088211 */ /* 0x002fca00078ec0ff */
[----:B------:R-:W-:-:S05]  /*3680*/  @!P0 IMAD R3, R3, 0x4, R8 ;  /* 0x0000000403038824 */ /* 0x000fca00078e0208 */
[----:B------:R1:W-:Y:S01]  /*3690*/  @!P0 STS [R3], R14 ;  /* 0x0000000e03008388 */ /* 0x0003e20000000800 */
[----:B------:R-:W-:Y:S01]  /*36a0*/  BAR.SYNC.DEFER_BLOCKING 0x0 ;  /* 0x0000000000007b1d */ /* 0x000fe20000010000 */
[----:B------:R-:W-:Y:S01]  /*36b0*/  ISETP.GT.AND P0, PT, R6, 0x3, PT ;  /* 0x000000030600780c */ /* 0x000fe20003f04270 */
[----:B------:R-:W-:Y:S01]  /*36c0*/  IMAD.MOV.U32 R9, RZ, RZ, RZ ;  /* 0x000000ffff097224 */ /* 0x000fe200078e00ff */
[----:B------:R-:W-:-:S03]  /*36d0*/  IADD3 R11, R25, R17, RZ ;  /* 0x00000011190b7210 */ /* 0x000fc60007ffe0ff */
[----:B------:R-:W-:Y:S01]  /*36e0*/  ULDC.64 UR6, c[0x0][0x2b0] ;  /* 0x0000ac0000067ab9 */ /* 0x000fe20000000a00 */
[----:B------:R-:W-:Y:S01]  /*36f0*/  ISETP.GT.AND P1, PT, R11, R16, PT ;  /* 0x000000100b00720c */ /* 0x000fe20003f24270 */
[----:B------:R-:W-:Y:S06]  /*3700*/  BSSY B0, `(.L_x_1987) ;  /* 0x000002b000007945 */ /* 0x000fec0003800000 */
[----:B------:R-:W0:Y:S01]  /*3710*/  @!P0 S2R R8, SR_CgaCtaId ;  /* 0x0000000000088919 */ /* 0x000e220000008800 */
[----:B-1----:R-:W-:-:S04]  /*3720*/  @!P0 MOV R3, 0x400 ;  /* 0x0000040000038802 */ /* 0x002fc80000000f00 */
        /* <DEDUP_REMOVED lines=17> */
[----:B------:R-:W-:-:S02]  /*3840*/  MOV R8, R11 ;  /* 0x0000000b00087202 */ /* 0x000fc40000000f00 */
[----:B----4-:R-:W-:-:S09]  /*3850*/  LEA R14, R6, R3, 0x18 ;  /* 0x00000003060e7211 */ /* 0x010fd200078ec0ff */
.L_x_1992:
[----:B0-----:R-:W-:Y:S01]  /*3860*/  IMAD.IADD R3, R8, 0x1, -R25 ;  /* 0x0000000108037824 */ /* 0x001fe200078e0a19 */
[----:B------:R-:W-:Y:S04]  /*3870*/  BSSY B1, `(.L_x_1989) ;  /* 0x000000e000017945 */ /* 0x000fe80003800000 */
[----:B0-----:R-:W-:Y:S01]  /*3880*/  LEA R5, R3, R14, 0x2 ;  /* 0x0000000e03057211 */ /* 0x001fe200078e10ff */
[----:B------:R-:W-:Y:S06]  /*3890*/  @!P0 BRA `(.L_x_1990) ;  /* 0x00000000001c8947 */ /* 0x000fec0003800000 */
[----:B------:R-:W-:Y:S02]  /*38a0*/  SHF.R.S32.HI R3, RZ, 0x1f, R8 ;  /* 0x0000001fff037819 */ /* 0x000fe40000011408 */
[----:B------:R-:W-:-:S04]  /*38b0*/  IADD3 R6, P2, P3, R8, UR6, R23 ;  /* 0x0000000608067c10 */ /* 0x000fc8000fb5e017 */
[----:B------:R-:W-:-:S05]  /*38c0*/  IADD3.X R7, R3, UR7, R20, P2, P3 ;  /* 0x0000000703077c10 */ /* 0x000fca00097e6414 */
[----:B------:R-:W4:Y:S02]  /*38d0*/  LDG.E.U8 R6, desc[UR36][R6.64] ;  /* 0x0000002406067981 */ /* 0x000f24000c1e1100 */
[----:B----4-:R-:W-:-:S13]  /*38e0*/  ISETP.NE.AND P2, PT, R6, RZ, PT ;  /* 0x000000ff0600720c */ /* 0x010fda0003f45270 */
[----:B------:R-:W-:Y:S01]  /*38f0*/  @P2 IMAD.MOV.U32 R10, RZ, RZ, RZ ;  /* 0x000000ffff0a2224 */ /* 0x000fe200078e00ff */
[----:B------:R-:W-:Y:S06]  /*3900*/  @P2 BRA `(.L_x_1991) ;  /* 0x0000000000102947 */ /* 0x000fec0003800000 */
.L_x_1990:
[----:B------:R-:W1:Y:S02]  /*3910*/  LDS R3, [R5] ;  /* 0x0000000005037984 */ /* 0x000e640000000800 */
[----:B-1----:R-:W-:-:S04]  /*3920*/  FADD.FTZ R3, -R12, R3 ;  /* 0x000000030c037221 */ /* 0x002fc80000010100 */
[----:B------:R-:W-:-:S04]  /*3930*/  FMUL.FTZ R3, R3, 1.4426950216293334961 ;  /* 0x3fb8aa3b03037820 */ /* 0x000fc80000410000 */
[----:B------:R0:W4:Y:S03]  /*3940*/  MUFU.EX2 R10, R3 ;  /* 0x00000003000a7308 */ /* 0x0001260000000800 */
.L_x_1991:
[----:B------:R-:W-:Y:S05]  /*3950*/  BSYNC B1 ;  /* 0x0000000000017941 */ /* 0x000fea0003800000 */
.L_x_1989:
[----:B----4-:R4:W-:Y:S01]  /*3960*/  STS [R5], R10 ;  /* 0x0000000a05007388 */ /* 0x0109e20000000800 */
[----:B------:R-:W-:Y:S01]  /*3970*/  IADD3 R8, R8, 0x80, RZ ;  /* 0x0000008008087810 */ /* 0x000fe20007ffe0ff */
[----:B------:R-:W-:-:S03]  /*3980*/  FADD.FTZ R9, R10, R9 ;  /* 0x000000090a097221 */ /* 0x000fc60000010000 */
[----:B------:R-:W-:-:S13]  /*3990*/  ISETP.GT.AND P2, PT, R8, R16, PT ;  /* 0x000000100800720c */ /* 0x000fda0003f44270 */
[----:B----4-:R-:W-:Y:S05]  /*39a0*/  @!P2 BRA `(.L_x_1992) ;  /* 0xfffffffc00aca947 */ /* 0x010fea000383ffff */
.L_x_1988:
[----:B------:R-:W-:Y:S05]  /*39b0*/  BSYNC B0 ;  /* 0x0000000000007941 */ /* 0x000fea0003800000 */
.L_x_1987:
[----:B------:R-:W4:Y:S01]  /*39c0*/  SHFL.BFLY PT, R6, R9, 0x10, 0x1f ;  /* 0x0e001f0009067f89 */ /* 0x000f2200000e0000 */
[----:B------:R-:W-:Y:S01]  /*39d0*/  LOP3.LUT P0, R7, R17, 0x1f, RZ, 0xc0, !PT ;  /* 0x0000001f11077812 */ /* 0x000fe2000780c0ff */
[----:B------:R-:W2:Y:S01]  /*39e0*/  LDC R13, c[0x0][0x284] ;  /* 0x0000a100ff0d7b82 */ /* 0x000ea20000000800 */
[----:B------:R-:W-:Y:S01]  /*39f0*/  ULDC.U8 UR4, c[0x0][0x31c] ;  /* 0x0000c70000047ab9 */ /* 0x000fe20000000000 */
[----:B------:R-:W3:Y:S01]  /*3a00*/  S2R R15, SR_CgaCtaId ;  /* 0x00000000000f7919 */ /* 0x000ee20000008800 */
[----:B------:R-:W-:-:S09]  /*3a10*/  ISETP.GT.U32.AND P2, PT, R7, 0x3, PT ;  /* 0x000000030700780c */ /* 0x000fd20003f44070 */
[----:B-1----:R-:W1:Y:S04]  /*3a20*/  @!P0 S2R R12, SR_CgaCtaId ;  /* 0x00000000000c8919 */ /* 0x002e680000008800 */
[----:B------:R-:W3:Y:S01]  /*3a30*/  @!P2 S2R R14, SR_CgaCtaId ;  /* 0x00000000000ea919 */ /* 0x000ee20000008800 */
[----:B----4-:R-:W-:Y:S01]  /*3a40*/  FADD.FTZ R6, R6, R9 ;  /* 0x0000000906067221 */ /* 0x010fe20000010000 */
        /* <DEDUP_REMOVED lines=11> */
[----:B---3--:R-:W-:-:S04]  /*3b00*/  @!P2 LEA R14, R14, R9, 0x18 ;  /* 0x000000090e0ea211 */ /* 0x008fc800078ec0ff */
[----:B------:R-:W-:Y:S02]  /*3b10*/  @!P2 LEA R7, R7, R14, 0x2 ;  /* 0x0000000e0707a211 */ /* 0x000fe400078e10ff */
[----:B------:R-:W2:Y:S01]  /*3b20*/  LDC R14, c[0x0][0x29c] ;  /* 0x0000a700ff0e7b82 */ /* 0x000ea20000000800 */
[----:B0-----:R-:W-:-:S05]  /*3b30*/  FADD.FTZ R5, R8, R5 ;  /* 0x0000000508057221 */ /* 0x001fca0000010000 */
[----:B------:R-:W0:Y:S01]  /*3b40*/  SHFL.BFLY PT, R10, R5, 0x1, 0x1f ;  /* 0x0c201f00050a7f89 */ /* 0x000e2200000e0000 */
[----:B--2---:R-:W-:-:S05]  /*3b50*/  VIMNMX R8, R13, R14, PT ;  /* 0x0000000e0d087248 */ /* 0x004fca0003fe0100 */
[----:B------:R-:W-:-:S05]  /*3b60*/  VIADD R8, R8, 0x4 ;  /* 0x0000000408087836 */ /* 0x000fca0000000000 */
[----:B------:R-:W-:-:S04]  /*3b70*/  SHF.R.S32.HI R9, RZ, 0x1f, R8 ;  /* 0x0000001fff097819 */ /* 0x000fc80000011408 */
[----:B------:R-:W-:-:S05]  /*3b80*/  LEA.HI R9, R9, R8, RZ, 0x2 ;  /* 0x0000000809097211 */ /* 0x000fca00078f10ff */
[----:B------:R-:W-:Y:S02]  /*3b90*/  IMAD.SHL.U32 R9, R9, 0x4, RZ ;  /* 0x0000000409097824 */ /* 0x000fe400078e00ff */
[----:B0-----:R-:W-:-:S03]  /*3ba0*/  FADD.FTZ R10, R5, R10 ;  /* 0x0000000a050a7221 */ /* 0x001fc60000010000 */
[----:B------:R-:W-:Y:S02]  /*3bb0*/  LOP3.LUT R37, R9, 0xfffffff0, RZ, 0xc0, !PT ;  /* 0xfffffff009257812 */ /* 0x000fe400078ec0ff */
        /* <DEDUP_REMOVED lines=8> */
[----:B------:R-:W-:-:S04]  /*3c40*/  MOV R6, 0x400 ;  /* 0x0000040000067802 */ /* 0x000fc80000000f00 */
[----:B------:R-:W-:Y:S01]  /*3c50*/  IADD3 R6, R6, 0x120, RZ ;  /* 0x0000012006067810 */ /* 0x000fe20007ffe0ff */
[----:B------:R0:W1:Y:S03]  /*3c60*/  SHFL.IDX PT, R8, R3, RZ, 0x1f ;  /* 0x00001fff03087589 */ /* 0x00006600000e0000 */
[----:B------:R-:W-:Y:S02]  /*3c70*/  LEA R12, R15, R6, 0x18 ;  /* 0x000000060f0c7211 */ /* 0x000fe400078ec0ff */
[----:B------:R-:W-:Y:S01]  /*3c80*/  CS2R R6, SRZ ;  /* 0x0000000000067805 */ /* 0x000fe2000001ff00 */
[----:B------:R-:W-:Y:S06]  /*3c90*/  @!P0 BRA `(.L_x_1993) ;  /* 0x0000000000208947 */ /* 0x000fec0003800000 */
[----:B------:R-:W2:Y:S01]  /*3ca0*/  S2R R5, SR_CTAID.X ;  /* 0x0000000000057919 */ /* 0x000ea20000002500 */
[----:B------:R-:W2:Y:S01]  /*3cb0*/  LDC R7, c[0x0][0x288] ;  /* 0x0000a200ff077b82 */ /* 0x000ea20000000800 */
[----:B------:R-:W2:Y:S07]  /*3cc0*/  S2R R6, SR_CTAID.Y ;  /* 0x0000000000067919 */ /* 0x000eae0000002600 */
[----:B0-----:R-:W0:Y:S01]  /*3cd0*/  LDC R3, c[0x0][0x318] ;  /* 0x0000c600ff037b82 */ /* 0x001e220000000800 */
[----:B--2---:R-:W-:-:S04]  /*3ce0*/  IMAD R5, R6, R7, R5 ;  /* 0x0000000706057224 */ /* 0x004fc800078e0205 */
[----:B0-----:R-:W-:-:S04]  /*3cf0*/  IMAD R3, R5, R3, R14 ;  /* 0x0000000305037224 */ /* 0x001fc800078e020e */
[----:B------:R-:W-:-:S05]  /*3d00*/  IMAD R6, R3, R13, RZ ;  /* 0x0000000d03067224 */ /* 0x000fca00078e02ff */
[----:B------:R-:W-:-:S07]  /*3d10*/  SHF.R.S32.HI R7, RZ, 0x1f, R6 ;  /* 0x0000001fff077819 */ /* 0x000fce0000011406 */
.L_x_1993:
[----:B------:R-:W-:Y:S01]  /*3d20*/  ULDC.64 UR4, c[0x0][0x310] ;  /* 0x0000c40000047ab9 */ /* 0x000fe20000000a00 */
[----:B------:R-:W-:Y:S01]  /*3d30*/  BSSY B0, `(.L_x_1994) ;  /* 0x0000015000007945 */ /* 0x000fe20003800000 */
[----:B------:R-:W-:-:S03]  /*3d40*/  IADD3 R14, R12, R37, RZ ;  /* 0x000000250c0e7210 */ /* 0x000fc60007ffe0ff */
[----:B------:R-:W-:Y:S05]  /*3d50*/  @P1 BRA `(.L_x_1995) ;  /* 0x0000000000481947 */ /* 0x000fea0003800000 */
[----:B01----:R-:W-:-:S04]  /*3d60*/  FADD.FTZ R3, R8, 9.9999999747524270788e-07 ;  /* 0x358637bd08037421 */ /* 0x003fc80000010000 */
[----:B------:R0:W1:Y:S03]  /*3d70*/  MUFU.RCP R24, R3 ;  /* 0x0000000300187308 */ /* 0x0000660000001000 */
.L_x_1997:
[----:B0-----:R-:W-:-:S05]  /*3d80*/  IMAD.IADD R5, R11, 0x1, -R25 ;  /* 0x000000010b057824 */ /* 0x001fca00078e0a19 */
[C---:B0-----:R-:W-:Y:S01]  /*3d90*/  LEA R3, R5.reuse, R12, 0x2 ;  /* 0x0000000c05037211 */ /* 0x041fe200078e10ff */
[----:B------:R-:W-:-:S05]  /*3da0*/  IMAD R5, R5, 0x2, R14 ;  /* 0x0000000205057824 */ /* 0x000fca00078e020e */
[----:B-1----:R-:W1:Y:S02]  /*3db0*/  LDS R3, [R3] ;  /* 0x0000000003037984 */ /* 0x002e640000000800 */
[----:B-1----:R-:W-:-:S05]  /*3dc0*/  FMUL.FTZ R13, R3, R24 ;  /* 0x00000018030d7220 */ /* 0x002fca0000410000 */
[----:B------:R-:W-:-:S05]  /*3dd0*/  F2FP.F16.F32.PACK_AB R8, RZ, R13 ;  /* 0x0000000dff08723e */ /* 0x000fca00000000ff */
[----:B------:R0:W-:Y:S01]  /*3de0*/  STS.U16 [R5], R8 ;  /* 0x0000000805007388 */ /* 0x0001e20000000400 */
[----:B------:R-:W-:Y:S05]  /*3df0*/  @!P0 BRA `(.L_x_1996) ;  /* 0x0000000000148947 */ /* 0x000fea0003800000 */
[----:B------:R-:W-:-:S04]  /*3e00*/  IADD3 R3, P1, R11, R6, RZ ;  /* 0x000000060b037210 */ /* 0x000fc80007f3e0ff */
[----:B------:R-:W-:Y:S02]  /*3e10*/  LEA.HI.X.SX32 R10, R11, R7, 0x1, P1 ;  /* 0x000000070b0a7211 */ /* 0x000fe400008f0eff */
[----:B0-----:R-:W-:-:S04]  /*3e20*/  LEA R8, P1, R3, UR4, 0x2 ;  /* 0x0000000403087c11 */ /* 0x001fc8000f8210ff */
[----:B------:R-:W-:-:S05]  /*3e30*/  LEA.HI.X R9, R3, UR5, R10, 0x2, P1 ;  /* 0x0000000503097c11 */ /* 0x000fca00088f140a */
[----:B------:R1:W-:Y:S04]  /*3e40*/  STG.E desc[UR36][R8.64], R13 ;  /* 0x0000000d08007986 */ /* 0x0003e8000c101924 */
.L_x_1996:
[----:B------:R-:W-:-:S04]  /*3e50*/  IADD3 R11, R11, 0x80, RZ ;  /* 0x000000800b0b7810 */ /* 0x000fc80007ffe0ff */
[----:B------:R-:W-:-:S13]  /*3e60*/  ISETP.GT.AND P1, PT, R11, R16, PT ;  /* 0x000000100b00720c */ /* 0x000fda0003f24270 */
[----:B------:R-:W-:Y:S05]  /*3e70*/  @!P1 BRA `(.L_x_1997) ;  /* 0xfffffffc00c09947 */ /* 0x000fea000383ffff */
.L_x_1995:
[----:B------:R-:W-:Y:S05]  /*3e80*/  BSYNC B0 ;  /* 0x0000000000007941 */ /* 0x000fea0003800000 */
.L_x_1994:
[----:B0-----:R-:W-:Y:S01]  /*3e90*/  SHF.R.S32.HI R3, RZ, 0x1f, R16 ;  /* 0x0000001fff037819 */ /* 0x001fe20000011410 */
[----:B------:R-:W-:Y:S01]  /*3ea0*/  ULDC.64 UR4, c[0x0][0x240] ;  /* 0x0000900000047ab9 */ /* 0x000fe20000000a00 */
[----:B------:R-:W-:Y:S02]  /*3eb0*/  LEA.HI R0, R0, R17, RZ, 0x4 ;  /* 0x0000001100007211 */ /* 0x000fe400078f20ff */
[----:B------:R-:W-:Y:S02]  /*3ec0*/  CS2R R30, SRZ ;  /* 0x00000000001e7805 */ /* 0x000fe4000001ff00 */
[----:B------:R-:W-:Y:S02]  /*3ed0*/  LEA.HI R3, R3, R16, RZ, 0x3 ;  /* 0x0000001003037211 */ /* 0x000fe400078f18ff */
[----:B------:R-:W-:Y:S02]  /*3ee0*/  CS2R R28, SRZ ;  /* 0x00000000001c7805 */ /* 0x000fe4000001ff00 */
[----:B------:R-:W-:Y:S01]  /*3ef0*/  ISETP.NE.U32.AND P0, PT, RZ, UR4, PT ;  /* 0x00000004ff007c0c */ /* 0x000fe2000bf05070 */
[----:B------:R-:W-:Y:S01]  /*3f00*/  ULDC UR4, c[0x0][0x284] ;  /* 0x0000a10000047ab9 */ /* 0x000fe20000000800 */
[----:B------:R-:W-:Y:S01]  /*3f10*/  LOP3.LUT R3, R3, 0xfffffff8, RZ, 0xc0, !PT ;  /* 0xfffffff803037812 */ /* 0x000fe200078ec0ff */
[----:B------:R-:W-:Y:S01]  /*3f20*/  ULDC.64 UR8, c[0x0][0x250] ;  /* 0x0000940000087ab9 */ /* 0x000fe20000000a00 */
[----:B------:R-:W-:-:S02]  /*3f30*/  SHF.R.S32.HI R24, RZ, 0x4, R0 ;  /* 0x00000004ff187819 */ /* 0x000fc40000011400 */
[----:B------:R-:W-:Y:S01]  /*3f40*/  ISETP.NE.AND.EX P0, PT, RZ, UR5, PT, P0 ;  /* 0x00000005ff007c0c */ /* 0x000fe2000bf05300 */
[----:B------:R-:W-:Y:S01]  /*3f50*/  IMAD.IADD R3, R16, 0x1, -R3 ;  /* 0x0000000110037824 */ /* 0x000fe200078e0a03 */
[----:B------:R-:W-:-:S04]  /*3f60*/  LOP3.LUT R0, R0, 0x1ffffff0, RZ, 0xc0, !PT ;  /* 0x1ffffff000007812 */ /* 0x000fc800078ec0ff */
[----:B------:R-:W-:Y:S01]  /*3f70*/  ISETP.NE.OR P0, PT, R24, R3, !P0 ;  /* 0x000000031800720c */ /* 0x000fe20004705670 */
[----:B------:R-:W-:Y:S01]  /*3f80*/  IMAD.U32 R26, RZ, RZ, UR4 ;  /* 0x00000004ff1a7e24 */ /* 0x000fe2000f8e00ff */
[----:B------:R-:W-:-:S11]  /*3f90*/  IADD3 R0, -R0, R17, RZ ;  /* 0x0000001100007210 */ /* 0x000fd60007ffe1ff */
[----:B-1----:R-:W0:Y:S01]  /*3fa0*/  @!P0 S2R R8, SR_CTAID.X ;  /* 0x0000000000088919 */ /* 0x002e220000002500 */
[----:B------:R-:W1:Y:S01]  /*3fb0*/  @!P0 LDC.64 R6, c[0x0][0x240] ;  /* 0x00009000ff068b82 */ /* 0x000e620000000a00 */
[----:B------:R-:W-:Y:S01]  /*3fc0*/  IMAD.SHL.U32 R21, R0, 0x8, RZ ;  /* 0x0000000800157824 */ /* 0x000fe200078e00ff */
[----:B------:R-:W-:Y:S02]  /*3fd0*/  VIMNMX R42, R16, R26, PT ;  /* 0x0000001a102a7248 */ /* 0x000fe40003fe0100 */
[----:B------:R-:W-:-:S04]  /*3fe0*/  IADD3 R39, R25, R24, RZ ;  /* 0x0000001819277210 */ /* 0x000fc80007ffe0ff */
[----:B------:R-:W-:Y:S01]  /*3ff0*/  ISETP.GE.AND P1, PT, R39, R42, PT ;  /* 0x0000002a2700720c */ /* 0x000fe20003f26270 */
[----:B------:R-:W-:Y:S01]  /*4000*/  IMAD R38, R4, R26, R21 ;  /* 0x0000001a04267224 */ /* 0x000fe200078e0215 */
[----:B------:R-:W-:Y:S01]  /*4010*/  BSSY B0, `(.L_x_1998) ;  /* 0x0000090000007945 */ /* 0x000fe20003800000 */
[----:B------:R-:W-:Y:S02]  /*4020*/  HFMA2.MMA R0, -RZ, RZ, 0, 0 ;  /* 0x00000000ff007435 */ /* 0x000fe400000001ff */
[----:B-----5:R-:W-:Y:S01]  /*4030*/  HFMA2.MMA R27, -RZ, RZ, 0, 0 ;  /* 0x00000000ff1b7435 */ /* 0x020fe200000001ff */
[----:B------:R-:W-:Y:S01]  /*4040*/  IMAD.MOV.U32 R13, RZ, RZ, RZ ;  /* 0x000000ffff0d7224 */ /* 0x000fe200078e00ff */
[----:B------:R-:W-:Y:S01]  /*4050*/  CS2R R32, SRZ ;  /* 0x0000000000207805 */ /* 0x000fe2000001ff00 */
[----:B------:R-:W-:Y:S01]  /*4060*/  IMAD.MOV.U32 R34, RZ, RZ, RZ ;  /* 0x000000ffff227224 */ /* 0x000fe200078e00ff */
[----:B------:R-:W-:Y:S02]  /*4070*/  SHF.R.S32.HI R40, RZ, 0x1f, R38 ;  /* 0x0000001fff287819 */ /* 0x000fe40000011426 */
[----:B0-----:R-:W-:-:S05]  /*4080*/  @!P0 LEA R5, R8, R21, 0x7 ;  /* 0x0000001508058211 */ /* 0x001fca00078e38ff */
[----:B-1----:R-:W-:-:S05]  /*4090*/  @!P0 IMAD.WIDE R6, R5, 0x2, R6 ;  /* 0x0000000205068825 */ /* 0x002fca00078e0206 */
[----:B------:R0:W5:Y:S01]  /*40a0*/  @!P0 LDG.E.128 R28, desc[UR36][R6.64] ;  /* 0x00000024061c8981 */ /* 0x000162000c1e1d00 */
[----:B------:R-:W-:Y:S01]  /*40b0*/  BAR.SYNC.DEFER_BLOCKING 0x0 ;  /* 0x0000000000007b1d */ /* 0x000fe20000010000 */
[C---:B------:R-:W-:Y:S01]  /*40c0*/  ISETP.NE.AND P0, PT, R24.reuse, R3, PT ;  /* 0x000000031800720c */ /* 0x040fe20003f05270 */
[----:B------:R-:W-:Y:S01]  /*40d0*/  IMAD.MOV.U32 R36, RZ, RZ, RZ ;  /* 0x000000ffff247224 */ /* 0x000fe200078e00ff */
[----:B------:R-:W-:Y:S01]  /*40e0*/  MOV R3, RZ ;  /* 0x000000ff00037202 */ /* 0x000fe20000000f00 */
[----:B------:R-:W-:Y:S02]  /*40f0*/  IMAD R41, R24, 0x2, R14 ;  /* 0x0000000218297824 */ /* 0x000fe400078e020e */
[----:B------:R-:W-:Y:S08]  /*4100*/  @P1 BRA `(.L_x_1999) ;  /* 0x0000000800001947 */ /* 0x000ff00003800000 */
[----:B------:R-:W-:Y:S01]  /*4110*/  IADD3 R0, -R25, -0x2, -R24 ;  /* 0xfffffffe19007810 */ /* 0x000fe20007ffe918 */
[----:B------:R-:W-:Y:S01]  /*4120*/  BSSY B1, `(.L_x_2000) ;  /* 0x0000031000017945 */ /* 0x000fe20003800000 */
[----:B------:R-:W-:Y:S01]  /*4130*/  LOP3.LUT R3, RZ, R42, RZ, 0x33, !PT ;  /* 0x0000002aff037212 */ /* 0x000fe200078e33ff */
[----:B------:R-:W-:Y:S01]  /*4140*/  IMAD.MOV.U32 R27, RZ, RZ, RZ ;  /* 0x000000ffff1b7224 */ /* 0x000fe200078e00ff */
[----:B------:R-:W-:Y:S01]  /*4150*/  MOV R15, R39 ;  /* 0x00000027000f7202 */ /* 0x000fe20000000f00 */
[----:B------:R-:W-:Y:S01]  /*4160*/  IMAD.MOV.U32 R36, RZ, RZ, RZ ;  /* 0x000000ffff247224 */ /* 0x000fe200078e00ff */
[----:B------:R-:W-:Y:S02]  /*4170*/  IADD3 R0, R0, -R3, RZ ;  /* 0x8000000300007210 */ /* 0x000fe40007ffe0ff */
[----:B------:R-:W-:Y:S02]  /*4180*/  CS2R R32, SRZ ;  /* 0x0000000000207805 */ /* 0x000fe4000001ff00 */
[----:B------:R-:W-:Y:S01]  /*4190*/  MOV R3, RZ ;  /* 0x000000ff00037202 */ /* 0x000fe20000000f00 */
[----:B------:R-:W-:Y:S01]  /*41a0*/  IMAD.MOV.U32 R34, RZ, RZ, RZ ;  /* 0x000000ffff227224 */ /* 0x000fe200078e00ff */
[----:B------:R-:W-:-:S02]  /*41b0*/  LOP3.LUT P1, RZ, R0, 0x8, RZ, 0xc0, !PT ;  /* 0x0000000800ff7812 */ /* 0x000fc4000782c0ff */
[----:B------:R-:W-:Y:S01]  /*41c0*/  LOP3.LUT P2, RZ, R0, 0xfffffff8, RZ, 0xc0, !PT ;  /* 0xfffffff800ff7812 */ /* 0x000fe2000784c0ff */
[----:B------:R-:W-:Y:S01]  /*41d0*/  IMAD.MOV.U32 R0, RZ, RZ, RZ ;  /* 0x000000ffff007224 */ /* 0x000fe200078e00ff */
[----:B------:R-:W-:-:S09]  /*41e0*/  MOV R13, RZ ;  /* 0x000000ff000d7202 */ /* 0x000fd20000000f00 */
[----:B------:R-:W-:Y:S05]  /*41f0*/  @P1 BRA `(.L_x_2001) ;  /* 0x00000000008c1947 */ /* 0x000fea0003800000 */
[----:B------:R-:W-:Y:S01]  /*4200*/  IADD3 R0, P1, R23, R39, RZ ;  /* 0x0000002717007210 */ /* 0x000fe20007f3e0ff */
[----:B------:R-:W-:-:S03]  /*4210*/  ULDC.64 UR4, c[0x0][0x258] ;  /* 0x0000960000047ab9 */ /* 0x000fc60000000a00 */
[----:B------:R-:W-:Y:S02]  /*4220*/  LEA.HI.X.SX32 R3, R39, R20, 0x1, P1 ;  /* 0x0000001427037211 */ /* 0x000fe400008f0eff */
[----:B------:R-:W-:Y:S01]  /*4230*/  LEA R4, P1, R0, UR4, 0x2 ;  /* 0x0000000400047c11 */ /* 0x000fe2000f8210ff */
[----:B------:R-:W-:-:S03]  /*4240*/  ULDC UR4, c[0x0][0x288] ;  /* 0x0000a20000047ab9 */ /* 0x000fc60000000800 */
[----:B------:R-:W-:-:S05]  /*4250*/  LEA.HI.X R5, R0, UR5, R3, 0x2, P1 ;  /* 0x0000000500057c11 */ /* 0x000fca00088f1403 */
[----:B------:R-:W2:Y:S02]  /*4260*/  LDG.E R4, desc[UR36][R4.64] ;  /* 0x0000002404047981 */ /* 0x000ea4000c1e1900 */
[----:B--2---:R-:W-:Y:S01]  /*4270*/  IMAD R0, R4, UR4, RZ ;  /* 0x0000000404007c24 */ /* 0x004fe2000f8e02ff */
[----:B------:R-:W-:-:S03]  /*4280*/  ULDC.64 UR4, c[0x0][0x250] ;  /* 0x0000940000047ab9 */ /* 0x000fc60000000a00 */
[----:B------:R-:W-:-:S05]  /*4290*/  IMAD R0, R0, R26, R39 ;  /* 0x0000001a00007224 */ /* 0x000fca00078e0227 */
[----:B------:R-:W-:-:S04]  /*42a0*/  SHF.L.U32 R3, R0, 0x7, RZ ;  /* 0x0000000700037819 */ /* 0x000fc800000006ff */
[----:B------:R-:W-:-:S04]  /*42b0*/  IADD3 R0, P1, R38, R3, RZ ;  /* 0x0000000326007210 */ /* 0x000fc80007f3e0ff */
[----:B------:R-:W-:Y:S02]  /*42c0*/  LEA.HI.X.SX32 R3, R3, R40, 0x1, P1 ;  /* 0x0000002803037211 */ /* 0x000fe400008f0eff */
[----:B------:R-:W-:-:S04]  /*42d0*/  LEA R32, P1, R0, UR4, 0x1 ;  /* 0x0000000400207c11 */ /* 0x000fc8000f8208ff */
[----:B------:R-:W-:Y:S02]  /*42e0*/  LEA.HI.X R33, R0, UR5, R3, 0x1, P1 ;  /* 0x0000000500217c11 */ /* 0x000fe400088f0c03 */
[----:B------:R-:W1:Y:S04]  /*42f0*/  LDS.U16 R0, [R41] ;  /* 0x0000000029007984 */ /* 0x000e680000000400 */
[----:B------:R-:W2:Y:S01]  /*4300*/  LDG.E.128 R32, desc[UR36][R32.64] ;  /* 0x0000002420207981 */ /* 0x000ea2000c1e1d00 */
[----:B-1----:R-:W-:Y:S02]  /*4310*/  HADD2.F32 R0, -RZ, R0.H0_H0 ;  /* 0x20000000ff007230 */ /* 0x002fe40000004100 */
[--C-:B--2---:R-:W-:Y:S02]  /*4320*/  HADD2.F32 R3, -RZ, R32.reuse.H1_H1 ;  /* 0x30000020ff037230 */ /* 0x104fe40000004100 */
[----:B------:R-:W-:-:S02]  /*4330*/  HADD2.F32 R27, -RZ, R32.H0_H0 ;  /* 0x20000020ff1b7230 */ /* 0x000fc40000004100 */
[--C-:B------:R-:W-:Y:S02]  /*4340*/  HADD2.F32 R5, -RZ, R33.reuse.H0_H0 ;  /* 0x20000021ff057230 */ /* 0x100fe40000004100 */
[C---:B------:R-:W-:Y:S01]  /*4350*/  FFMA.FTZ R36, R0.reuse, R3, RZ ;  /* 0x0000000300247223 */ /* 0x040fe200000100ff */
[----:B0-----:R-:W-:Y:S02]  /*4360*/  HADD2.F32 R7, -RZ, R33.H1_H1 ;  /* 0x30000021ff077230 */ /* 0x001fe40000004100 */
        /* <DEDUP_REMOVED lines=9> */
[C---:B------:R-:W-:Y:S02]  /*4400*/  FFMA.FTZ R13, R0.reuse, R13, RZ ;  /* 0x0000000d000d7223 */ /* 0x040fe400000100ff */
[----:B------:R-:W-:Y:S01]  /*4410*/  FFMA.FTZ R0, R0, R15, RZ ;  /* 0x0000000f00007223 */ /* 0x000fe200000100ff */
[----:B------:R-:W-:-:S07]  /*4420*/  VIADD R15, R39, 0x8 ;  /* 0x00000008270f7836 */ /* 0x000fce0000000000 */
.L_x_2001:
[----:B------:R-:W-:Y:S05]  /*4430*/  BSYNC B1 ;  /* 0x0000000000017941 */ /* 0x000fea0003800000 */
.L_x_2000:
[----:B------:R-:W-:Y:S05]  /*4440*/  @!P2 BRA `(.L_x_1999) ;  /* 0x000000040030a947 */ /* 0x000fea0003800000 */
[----:B------:R-:W-:Y:S01]  /*4450*/  LEA R4, R15, R37, 0x1 ;  /* 0x000000250f047211 */ /* 0x000fe200078e08ff */
[----:B------:R-:W-:Y:S01]  /*4460*/  ULDC UR6, c[0x0][0x288] ;  /* 0x0000a20000067ab9 */ /* 0x000fe20000000800 */
[----:B------:R-:W-:Y:S01]  /*4470*/  IADD3 R52, P1, R23, R15, RZ ;  /* 0x0000000f17347210 */ /* 0x000fe20007f3e0ff */
[----:B------:R-:W-:Y:S01]  /*4480*/  ULDC.64 UR4, c[0x0][0x258] ;  /* 0x0000960000047ab9 */ /* 0x000fe20000000a00 */
[C---:B------:R-:W-:Y:S01]  /*4490*/  SHF.L.U32 R53, R15.reuse, 0x7, RZ ;  /* 0x000000070f357819 */ /* 0x040fe200000006ff */
[----:B0-----:R-:W-:Y:S01]  /*44a0*/  VIADD R6, R4, 0x10 ;  /* 0x0000001004067836 */ /* 0x001fe20000000000 */
[----:B------:R-:W-:Y:S01]  /*44b0*/  LEA.HI.X.SX32 R7, R15, R20, 0x1, P1 ;  /* 0x000000140f077211 */ /* 0x000fe200008f0eff */
[----:B------:R-:W-:Y:S01]  /*44c0*/  IMAD R4, R26, UR6, RZ ;  /* 0x000000061a047c24 */ /* 0x000fe2000f8e02ff */
[C---:B------:R-:W-:Y:S01]  /*44d0*/  LEA R51, P1, R52.reuse, UR4, 0x2 ;  /* 0x0000000434337c11 */ /* 0x040fe2000f8210ff */
[----:B------:R-:W-:Y:S01]  /*44e0*/  IMAD R5, R25, -0x2, R6 ;  /* 0xfffffffe19057824 */ /* 0x000fe200078e0206 */
[----:B------:R-:W-:Y:S01]  /*44f0*/  IADD3 R54, R53, 0x400, RZ ;  /* 0x0000040035367810 */ /* 0x000fe20007ffe0ff */
[----:B------:R-:W-:Y:S01]  /*4500*/  IMAD.MOV.U32 R46, RZ, RZ, RZ ;  /* 0x000000ffff2e7224 */ /* 0x000fe200078e00ff */
[----:B------:R-:W-:Y:S01]  /*4510*/  LEA.HI.X R52, R52, UR5, R7, 0x2, P1 ;  /* 0x0000000534347c11 */ /* 0x000fe200088f1407 */
[----:B------:R-:W-:Y:S01]  /*4520*/  IMAD.SHL.U32 R35, R4, 0x80, RZ ;  /* 0x0000008004237824 */ /* 0x000fe200078e00ff */
[----:B------:R-:W-:-:S07]  /*4530*/  IADD3 R43, R12, R5, RZ ;  /* 0x000000050c2b7210 */ /* 0x000fce0007ffe0ff */
.L_x_2002:
[----:B------:R-:W-:Y:S01]  /*4540*/  IMAD.MOV.U32 R44, RZ, RZ, R51 ;  /* 0x000000ffff2c7224 */ /* 0x000fe200078e0033 */
[----:B------:R-:W-:Y:S01]  /*4550*/  MOV R45, R52 ;  /* 0x00000034002d7202 */ /* 0x000fe20000000f00 */
[----:B------:R-:W0:Y:S04]  /*4560*/  LDS.U16 R47, [R43+-0x10] ;  /* 0xfffff0002b2f7984 */ /* 0x000e280000000400 */
[----:B------:R-:W2:Y:S04]  /*4570*/  LDG.E R4, desc[UR36][R44.64] ;  /* 0x000000242c047981 */ /* 0x000ea8000c1e1900 */
[----:B------:R-:W3:Y:S04]  /*4580*/  LDG.E R6, desc[UR36][R44.64+0x20] ;  /* 0x000020242c067981 */ /* 0x000ee8000c1e1900 */
[----:B------:R-:W1:Y:S01]  /*4590*/  LDS.U16 R50, [R43] ;  /* 0x000000002b327984 */ /* 0x000e620000000400 */
[----:B--2---:R-:W-:-:S04]  /*45a0*/  IMAD R5, R35, R4, R53 ;  /* 0x0000000423057224 */ /* 0x004fc800078e0235 */
[----:B------:R-:W-:Y:S02]  /*45b0*/  IMAD.IADD R5, R5, 0x1, R46 ;  /* 0x0000000105057824 */ /* 0x000fe400078e022e */
[----:B---3--:R-:W-:-:S03]  /*45c0*/  IMAD R7, R35, R6, R54 ;  /* 0x0000000623077224 */ /* 0x008fc600078e0236 */
[----:B------:R-:W-:Y:S02]  /*45d0*/  IADD3 R8, P1, R38, R5, RZ ;  /* 0x0000000526087210 */ /* 0x000fe40007f3e0ff */
[----:B------:R-:W-:Y:S02]  /*45e0*/  IADD3 R9, R7, R46, RZ ;  /* 0x0000002e07097210 */ /* 0x000fe40007ffe0ff */
[----:B------:R-:W-:Y:S02]  /*45f0*/  LEA.HI.X.SX32 R5, R5, R40, 0x1, P1 ;  /* 0x0000002805057211 */ /* 0x000fe400008f0eff */
[----:B------:R-:W-:-:S04]  /*4600*/  LEA R4, P1, R8, UR8, 0x1 ;  /* 0x0000000808047c11 */ /* 0x000fc8000f8208ff */
[----:B------:R-:W-:Y:S02]  /*4610*/  LEA.HI.X R5, R8, UR9, R5, 0x1, P1 ;  /* 0x0000000908057c11 */ /* 0x000fe400088f0c05 */
[----:B------:R-:W-:-:S04]  /*4620*/  IADD3 R10, P1, R38, R9, RZ ;  /* 0x00000009260a7210 */ /* 0x000fc80007f3e0ff */
[----:B------:R-:W-:Y:S01]  /*4630*/  LEA.HI.X.SX32 R9, R9, R40, 0x1, P1 ;  /* 0x0000002809097211 */ /* 0x000fe200008f0eff */
[----:B------:R-:W2:Y:S01]  /*4640*/  LDG.E.128 R4, desc[UR36][R4.64] ;  /* 0x0000002404047981 */ /* 0x000ea2000c1e1d00 */
[----:B------:R-:W-:-:S04]  /*4650*/  LEA R8, P1, R10, UR8, 0x1 ;  /* 0x000000080a087c11 */ /* 0x000fc8000f8208ff */
[----:B------:R-:W-:-:S06]  /*4660*/  LEA.HI.X R9, R10, UR9, R9, 0x1, P1 ;  /* 0x000000090a097c11 */ /* 0x000fcc00088f0c09 */
[----:B------:R-:W3:Y:S01]  /*4670*/  LDG.E.128 R8, desc[UR36][R8.64] ;  /* 0x0000002408087981 */ /* 0x000ee2000c1e1d00 */
[----:B------:R-:W-:Y:S01]  /*4680*/  IADD3 R51, P1, R44, 0x40, RZ ;  /* 0x000000402c337810 */ /* 0x000fe20007f3e0ff */
[----:B0-----:R-:W-:Y:S01]  /*4690*/  HADD2.F32 R44, -RZ, R47.H0_H0 ;  /* 0x2000002fff2c7230 */ /* 0x001fe20000004100 */
[----:B------:R-:W-:Y:S01]  /*46a0*/  IADD3 R15, R15, 0x10, RZ ;  /* 0x000000100f0f7810 */ /* 0x000fe20007ffe0ff */
[----:B-1----:R-:W-:Y:S01]  /*46b0*/  HADD2.F32 R50, -RZ, R50.H0_H0 ;  /* 0x20000032ff327230 */ /* 0x002fe20000004100 */
[----:B------:R-:W-:Y:S01]  /*46c0*/  IADD3 R46, R46, 0x800, RZ ;  /* 0x000008002e2e7810 */ /* 0x000fe20007ffe0ff */
[----:B------:R-:W-:Y:S01]  /*46d0*/  IMAD.X R52, RZ, RZ, R45, P1 ;  /* 0x000000ffff347224 */ /* 0x000fe200008e062d */
[----:B------:R-:W-:Y:S01]  /*46e0*/  ISETP.GE.AND P1, PT, R15, R42, PT ;  /* 0x0000002a0f00720c */ /* 0x000fe20003f26270 */
[----:B------:R-:W-:Y:S02]  /*46f0*/  VIADD R43, R43, 0x20 ;  /* 0x000000202b2b7836 */ /* 0x000fe40000000000 */
[----:B--2---:R-:W-:-:S02]  /*4700*/  HADD2.F32 R45, -RZ, R4.H0_H0 ;  /* 0x20000004ff2d7230 */ /* 0x004fc40000004100 */
[----:B------:R-:W-:Y:S02]  /*4710*/  HADD2.F32 R47, -RZ, R4.H1_H1 ;  /* 0x30000004ff2f7230 */ /* 0x000fe40000004100 */
        /* <DEDUP_REMOVED lines=12> */
[----:B---3--:R-:W-:Y:S02]  /*47e0*/  HADD2.F32 R4, -RZ, R8.H0_H0 ;  /* 0x20000008ff047230 */ /* 0x008fe40000004100 */
[----:B------:R-:W-:Y:S01]  /*47f0*/  FFMA.FTZ R6, R44, R6, R13 ;  /* 0x000000062c067223 */ /* 0x000fe2000001000d */
[----:B------:R-:W-:-:S02]  /*4800*/  HADD2.F32 R13, -RZ, R9.H0_H0 ;  /* 0x20000009ff0d7230 */ /* 0x000fc40000004100 */
[----:B------:R-:W-:Y:S01]  /*4810*/  FFMA.FTZ R0, R44, R7, R0 ;  /* 0x000000072c007223 */ /* 0x000fe20000010000 */
[----:B------:R-:W-:Y:S02]  /*4820*/  HADD2.F32 R7, -RZ, R8.H1_H1 ;  /* 0x30000008ff077230 */ /* 0x000fe40000004100 */
[C---:B------:R-:W-:Y:S01]  /*4830*/  FFMA.FTZ R27, R50.reuse, R4, R27 ;  /* 0x00000004321b7223 */ /* 0x040fe2000001001b */
[----:B------:R-:W-:Y:S02]  /*4840*/  HADD2.F32 R8, -RZ, R9.H1_H1 ;  /* 0x30000009ff087230 */ /* 0x000fe40000004100 */
        /* <DEDUP_REMOVED lines=9> */
[C---:B------:R-:W-:Y:S02]  /*48e0*/  FFMA.FTZ R34, R50.reuse, R10, R5 ;  /* 0x0000000a32227223 */ /* 0x040fe40000010005 */
[----:B------:R-:W-:Y:S01]  /*48f0*/  FFMA.FTZ R0, R50, R11, R0 ;  /* 0x0000000b32007223 */ /* 0x000fe20000010000 */
[----:B------:R-:W-:Y:S06]  /*4900*/  @!P1 BRA `(.L_x_2002) ;  /* 0xfffffffc000c9947 */ /* 0x000fec000383ffff */
.L_x_1999:
[----:B------:R-:W-:Y:S05]  /*4910*/  BSYNC B0 ;  /* 0x0000000000007941 */ /* 0x000fea0003800000 */
.L_x_1998:
[----:B------:R-:W-:Y:S01]  /*4920*/  ISETP.GE.AND P1, PT, R39, R16, PT ;  /* 0x000000102700720c */ /* 0x000fe20003f26270 */
[----:B------:R-:W-:Y:S01]  /*4930*/  ULDC UR10, c[0x0][0x288] ;  /* 0x0000a200000a7ab9 */ /* 0x000fe20000000800 */
[----:B------:R-:W-:Y:S01]  /*4940*/  ULDC.64 UR6, c[0x0][0x258] ;  /* 0x0000960000067ab9 */ /* 0x000fe20000000a00 */
[----:B------:R-:W-:Y:S01]  /*4950*/  ULDC.64 UR8, c[0x0][0x250] ;  /* 0x0000940000087ab9 */ /* 0x000fe20000000a00 */
[----:B------:R-:W-:Y:S09]  /*4960*/  BSSY B0, `(.L_x_2003) ;  /* 0x00000c7000007945 */ /* 0x000ff20003800000 */
[----:B------:R-:W-:Y:S05]  /*4970*/  @P1 BRA `(.L_x_2004) ;  /* 0x0000000c00141947 */ /* 0x000fea0003800000 */
[----:B------:R-:W-:Y:S01]  /*4980*/  LOP3.LUT R4, RZ, R24, RZ, 0x33, !PT ;  /* 0x00000018ff047212 */ /* 0x000fe200078e33ff */
[----:B------:R-:W-:Y:S03]  /*4990*/  BSSY B1, `(.L_x_2005) ;  /* 0x0000042000017945 */ /* 0x000fe60003800000 */
[----:B------:R-:W-:-:S04]  /*49a0*/  IADD3 R43, -R25, R16, R4 ;  /* 0x00000010192b7210 */ /* 0x000fc80007ffe104 */
[----:B------:R-:W-:-:S13]  /*49b0*/  LOP3.LUT P1, RZ, R43, 0x8, RZ, 0xc0, !PT ;  /* 0x000000082bff7812 */ /* 0x000fda000782c0ff */
[----:B------:R-:W-:Y:S05]  /*49c0*/  @P1 BRA `(.L_x_2006) ;  /* 0x0000000000f81947 */ /* 0x000fea0003800000 */
[----:B------:R-:W-:Y:S01]  /*49d0*/  ISETP.GE.AND P1, PT, R39, R26, PT ;  /* 0x0000001a2700720c */ /* 0x000fe20003f26270 */
[----:B------:R-:W-:-:S12]  /*49e0*/  BSSY B2, `(.L_x_2007) ;  /* 0x000003b000027945 */ /* 0x000fd80003800000 */
[----:B------:R-:W-:Y:S05]  /*49f0*/  @!P1 BRA `(.L_x_2008) ;  /* 0x0000000000e49947 */ /* 0x000fea0003800000 */
[----:B0-----:R-:W-:Y:S01]  /*4a00*/  IABS R7, R26 ;  /* 0x0000001a00077213 */ /* 0x001fe20000000000 */
[----:B------:R-:W-:Y:S01]  /*4a10*/  ULDC.64 UR4, c[0x0][0x258] ;  /* 0x0000960000047ab9 */ /* 0x000fe20000000a00 */
[----:B------:R-:W-:Y:S01]  /*4a20*/  IABS R10, R39 ;  /* 0x00000027000a7213 */ /* 0x000fe20000000000 */
[----:B------:R-:W0:Y:S01]  /*4a30*/  LDS.U16 R41, [R41] ;  /* 0x0000000029297984 */ /* 0x000e220000000400 */
[----:B------:R-:W1:Y:S01]  /*4a40*/  I2F.RP R6, R7 ;  /* 0x0000000700067306 */ /* 0x000e620000209400 */
[----:B------:R-:W-:Y:S02]  /*4a50*/  ISETP.GE.AND P2, PT, R39, RZ, PT ;  /* 0x000000ff2700720c */ /* 0x000fe40003f46270 */
[----:B------:R-:W-:-:S05]  /*4a60*/  ISETP.NE.AND P3, PT, R26, RZ, PT ;  /* 0x000000ff1a00720c */ /* 0x000fca0003f65270 */
[----:B-1----:R-:W1:Y:S02]  /*4a70*/  MUFU.RCP R6, R6 ;  /* 0x0000000600067308 */ /* 0x002e640000001000 */
[----:B-1----:R-:W-:-:S06]  /*4a80*/  VIADD R8, R6, 0xffffffe ;  /* 0x0ffffffe06087836 */ /* 0x002fcc0000000000 */
[----:B------:R-:W1:Y:S02]  /*4a90*/  F2I.FTZ.U32.TRUNC.NTZ R5, R8 ;  /* 0x0000000800057305 */ /* 0x000e64000021f000 */
[----:B-1----:R-:W-:-:S05]  /*4aa0*/  IADD3 R4, RZ, -R5, RZ ;  /* 0x80000005ff047210 */ /* 0x002fca0007ffe0ff */
        /* <DEDUP_REMOVED lines=14> */
[----:B------:R-:W-:-:S05]  /*4b90*/  IADD3 R6, P1, R23, R4, RZ ;  /* 0x0000000417067210 */ /* 0x000fca0007f3e0ff */
[----:B------:R-:W-:Y:S01]  /*4ba0*/  IMAD.X R5, R20, 0x1, R5, P1 ;  /* 0x0000000114057824 */ /* 0x000fe200008e0605 */
        /* <DEDUP_REMOVED lines=11> */
[----:B------:R-:W-:-:S06]  /*4c60*/  LEA.HI.X R5, R6, UR5, R5, 0x1, P1 ;  /* 0x0000000506057c11 */ /* 0x000fcc00088f0c05 */
[----:B------:R-:W2:Y:S01]  /*4c70*/  LDG.E.128 R4, desc[UR36][R4.64] ;  /* 0x0000002404047981 */ /* 0x000ea2000c1e1d00 */
[----:B0-----:R-:W-:Y:S02]  /*4c80*/  HADD2.F32 R8, -RZ, R41.H0_H0 ;  /* 0x20000029ff087230 */ /* 0x001fe40000004100 */
[--C-:B--2---:R-:W-:Y:S02]  /*4c90*/  HADD2.F32 R42, -RZ, R6.reuse.H0_H0 ;  /* 0x20000006ff2a7230 */ /* 0x104fe40000004100 */
[----:B------:R-:W-:Y:S02]  /*4ca0*/  HADD2.F32 R35, -RZ, R6.H1_H1 ;  /* 0x30000006ff237230 */ /* 0x000fe40000004100 */
[----:B------:R-:W-:Y:S02]  /*4cb0*/  HADD2.F32 R6, -RZ, R7.H0_H0 ;  /* 0x20000007ff067230 */ /* 0x000fe40000004100 */
        /* <DEDUP_REMOVED lines=8> */
[----:B------:R-:W-:Y:S01]  /*4d40*/  FFMA.FTZ R36, R8, R11, R36 ;  /* 0x0000000b08247223 */ /* 0x000fe20000010024 */
[----:B------:R-:W-:-:S02]  /*4d50*/  HADD2.F32 R7, -RZ, R7.H1_H1 ;  /* 0x30000007ff077230 */ /* 0x000fc40000004100 */
[C---:B------:R-:W-:Y:S01]  /*4d60*/  FFMA.FTZ R32, R8.reuse, R15, R32 ;  /* 0x0000000f08207223 */ /* 0x040fe20000010020 */
[C---:B------:R-:W-:Y:S02]  /*4d70*/  FFMA.FTZ R3, R8.reuse, R10, R3 ;  /* 0x0000000a08037223 */ /* 0x040fe40000010003 */
[----:B------:R-:W-:-:S07]  /*4d80*/  FFMA.FTZ R0, R8, R7, R0 ;  /* 0x0000000708007223 */ /* 0x000fce0000010000 */
.L_x_2008:
[----:B------:R-:W-:Y:S05]  /*4d90*/  BSYNC B2 ;  /* 0x0000000000027941 */ /* 0x000fea0003800000 */
.L_x_2007:
[----:B------:R-:W-:-:S07]  /*4da0*/  VIADD R39, R39, 0x8 ;  /* 0x0000000827277836 */ /* 0x000fce0000000000 */
.L_x_2006:
[----:B------:R-:W-:Y:S05]  /*4db0*/  BSYNC B1 ;  /* 0x0000000000017941 */ /* 0x000fea0003800000 */
.L_x_2005:
[----:B------:R-:W-:-:S13]  /*4dc0*/  LOP3.LUT P1, RZ, R43, 0xfffffff8, RZ, 0xc0, !PT ;  /* 0xfffffff82bff7812 */ /* 0x000fda000782c0ff */
[----:B------:R-:W-:Y:S05]  /*4dd0*/  @!P1 BRA `(.L_x_2004) ;  /* 0x0000000400fc9947 */ /* 0x000fea0003800000 */
[----:B------:R-:W1:Y:S01]  /*4de0*/  LDC R26, c[0x0][0x284] ;  /* 0x0000a100ff1a7b82 */ /* 0x000e620000000800 */
[----:B------:R-:W-:Y:S01]  /*4df0*/  LEA R4, R39, R37, 0x1 ;  /* 0x0000002527047211 */ /* 0x000fe200078e08ff */
[----:B------:R-:W-:-:S04]  /*4e00*/  IMAD.MOV.U32 R10, RZ, RZ, RZ ;  /* 0x000000ffff0a7224 */ /* 0x000fc800078e00ff */
[----:B------:R-:W-:-:S05]  /*4e10*/  IMAD R5, R25, -0x2, R4 ;  /* 0xfffffffe19057824 */ /* 0x000fca00078e0204 */
[----:B------:R-:W-:-:S07]  /*4e20*/  IADD3 R35, R12, R5, RZ ;  /* 0x000000050c237210 */ /* 0x000fce0007ffe0ff */
.L_x_2013:
[C---:B-1----:R-:W-:Y:S01]  /*4e30*/  ISETP.GE.AND P2, PT, R39.reuse, R26, PT ;  /* 0x0000001a2700720c */ /* 0x042fe20003f46270 */
[----:B------:R-:W-:Y:S01]  /*4e40*/  VIADD R41, R39, 0x8 ;  /* 0x0000000827297836 */ /* 0x000fe20000000000 */
[----:B------:R-:W-:Y:S01]  /*4e50*/  BSSY B1, `(.L_x_2009) ;  /* 0x000003a000017945 */ /* 0x000fe20003800000 */
[----:B------:R-:W-:-:S03]  /*4e60*/  IADD3 R37, R35, R10, RZ ;  /* 0x0000000a23257210 */ /* 0x000fc60007ffe0ff */
[----:B------:R-:W-:-:S07]  /*4e70*/  ISETP.GE.AND P1, PT, R41, R26, PT ;  /* 0x0000001a2900720c */ /* 0x000fce0003f26270 */
[----:B------:R-:W-:Y:S06]  /*4e80*/  @!P2 BRA `(.L_x_2010) ;  /* 0x0000000000d8a947 */ /* 0x000fec0003800000 */
[----:B0-----:R-:W-:Y:S02]  /*4e90*/  IABS R7, R26 ;  /* 0x0000001a00077213 */ /* 0x001fe40000000000 */
[----:B------:R-:W-:Y:S02]  /*4ea0*/  IABS R11, R39 ;  /* 0x00000027000b7213 */ /* 0x000fe40000000000 */
[----:B------:R-:W0:Y:S01]  /*4eb0*/  I2F.RP R6, R7 ;  /* 0x0000000700067306 */ /* 0x000e220000209400 */
[----:B------:R-:W-:Y:S02]  /*4ec0*/  ISETP.GE.AND P3, PT, R39, RZ, PT ;  /* 0x000000ff2700720c */ /* 0x000fe40003f66270 */
        /* <DEDUP_REMOVED lines=50> */
.L_x_2010:
[----:B------:R-:W-:Y:S05]  /*51f0*/  BSYNC B1 ;  /* 0x0000000000017941 */ /* 0x000fea0003800000 */
.L_x_2009:
[----:B------:R-:W-:Y:S04]  /*5200*/  BSSY B1, `(.L_x_2011) ;  /* 0x0000038000017945 */ /* 0x000fe80003800000 */
[----:B------:R-:W-:Y:S05]  /*5210*/  @!P1 BRA `(.L_x_2012) ;  /* 0x0000000000d89947 */ /* 0x000fea0003800000 */
        /* <DEDUP_REMOVED lines=13> */
[----:B------:R-:W0:Y:S03]  /*52f0*/  LDS.U16 R11, [R37+0x10] ;  /* 0x00001000250b7984 */ /* 0x000e260000000400 */
        /* <DEDUP_REMOVED lines=40> */
.L_x_2012:
[----:B------:R-:W-:Y:S05]  /*5580*/  BSYNC B1 ;  /* 0x0000000000017941 */ /* 0x000fea0003800000 */
.L_x_2011:
[----:B------:R-:W-:Y:S01]  /*5590*/  VIADD R39, R39, 0x10 ;  /* 0x0000001027277836 */ /* 0x000fe20000000000 */
[----:B------:R-:W-:-:S04]  /*55a0*/  IADD3 R10, R10, 0x20, RZ ;  /* 0x000000200a0a7810 */ /* 0x000fc80007ffe0ff */
[----:B------:R-:W-:-:S13]  /*55b0*/  ISETP.GE.AND P1, PT, R39, R16, PT ;  /* 0x000000102700720c */ /* 0x000fda0003f26270 */
[----:B------:R-:W-:Y:S05]  /*55c0*/  @!P1 BRA `(.L_x_2013) ;  /* 0xfffffff800189947 */ /* 0x000fea000383ffff */
.L_x_2004:
[----:B------:R-:W-:Y:S05]  /*55d0*/  BSYNC B0 ;  /* 0x0000000000007941 */ /* 0x000fea0003800000 */
.L_x_2003:
[----:B------:R-:W-:Y:S04]  /*55e0*/  BSSY B0, `(.L_x_2014) ;  /* 0x000005b000007945 */ /* 0x000fe80003800000 */
[----:B------:R-:W-:Y:S05]  /*55f0*/  @P0 BRA `(.L_x_2015) ;  /* 0x0000000400640947 */ /* 0x000fea0003800000 */
[----:B------:R-:W1:Y:S01]  /*5600*/  LDC R8, c[0x0][0x308] ;  /* 0x0000c200ff087b82 */ /* 0x000e620000000800 */
[----:B------:R-:W-:Y:S02]  /*5610*/  ULDC.64 UR4, c[0x0][0x2f0] ;  /* 0x0000bc0000047ab9 */ /* 0x000fe40000000a00 */
[----:B------:R-:W-:-:S04]  /*5620*/  ISETP.NE.U32.AND P0, PT, RZ, UR4, PT ;  /* 0x00000004ff007c0c */ /* 0x000fc8000bf05070 */
[----:B------:R-:W-:Y:S02]  /*5630*/  ISETP.NE.AND.EX P0, PT, RZ, UR5, PT, P0 ;  /* 0x00000005ff007c0c */ /* 0x000fe4000bf05300 */
[----:B------:R-:W-:Y:S01]  /*5640*/  IADD3 R23, R22, R21, RZ ;  /* 0x0000001516177210 */ /* 0x000fe20007ffe0ff */
[----:B------:R-:W-:Y:S01]  /*5650*/  IMAD.IADD R25, R16, 0x1, -R25 ;  /* 0x0000000110197824 */ /* 0x000fe200078e0a19 */
[----:B------:R-:W-:-:S09]  /*5660*/  ULDC.64 UR4, c[0x0][0x250] ;  /* 0x0000940000047ab9 */ /* 0x000fd20000000a00 */
[----:B0-----:R-:W0:Y:S01]  /*5670*/  @P0 S2R R7, SR_CTAID.X ;  /* 0x0000000000070919 */ /* 0x001e220000002500 */
[----:B------:R-:W0:Y:S01]  /*5680*/  @P0 LDC R6, c[0x0][0x288] ;  /* 0x0000a200ff060b82 */ /* 0x000e220000000800 */
[----:B-1----:R-:W-:-:S07]  /*5690*/  ISETP.NE.AND P2, PT, R8, 0x2, PT ;  /* 0x000000020800780c */ /* 0x002fce0003f45270 */
[----:B------:R-:W1:Y:S08]  /*56a0*/  @P0 LDC.64 R4, c[0x0][0x2e8] ;  /* 0x0000ba00ff040b82 */ /* 0x000e700000000a00 */
[----:B------:R-:W2:Y:S01]  /*56b0*/  @P2 LDC.64 R8, c[0x0][0x238] ;  /* 0x00008e00ff082b82 */ /* 0x000ea20000000a00 */
[----:B0-----:R-:W-:-:S04]  /*56c0*/  @P0 IMAD R6, R2, R6, R7 ;  /* 0x0000000602060224 */ /* 0x001fc800078e0207 */
[----:B------:R-:W-:-:S04]  /*56d0*/  @P0 IMAD R7, R6, 0x80, R21 ;  /* 0x0000008006070824 */ /* 0x000fc800078e0215 */
[----:B-1----:R-:W-:-:S04]  /*56e0*/  @P0 IMAD.WIDE R4, R7, 0x2, R4 ;  /* 0x0000000207040825 */ /* 0x002fc800078e0204 */
[----:B--2---:R-:W-:Y:S02]  /*56f0*/  @P2 IMAD.WIDE R8, R23, 0x2, R8 ;  /* 0x0000000217082825 */ /* 0x004fe400078e0208 */
[----:B------:R-:W5:Y:S04]  /*5700*/  @P0 LDG.E.128 R4, desc[UR36][R4.64] ;  /* 0x0000002404040981 */ /* 0x000f68000c1e1d00 */
[----:B------:R-:W5:Y:S01]  /*5710*/  @P2 LDG.E.128 R8, desc[UR36][R8.64] ;  /* 0x0000002408082981 */ /* 0x000f62000c1e1d00 */
[----:B------:R-:W-:Y:S01]  /*5720*/  LEA R2, R25, R14, 0x1 ;  /* 0x0000000e19027211 */ /* 0x000fe200078e08ff */
[----:B------:R-:W-:Y:S02]  /*5730*/  IMAD R15, R19, R26, R21 ;  /* 0x0000001a130f7224 */ /* 0x000fe400078e0215 */
[----:B------:R-:W-:-:S02]  /*5740*/  IMAD.SHL.U32 R18, R18, 0x80, RZ ;  /* 0x0000008012127824 */ /* 0x000fc400078e00ff */
[----:B------:R0:W1:Y:S01]  /*5750*/  LDS.U16 R38, [R2] ;  /* 0x0000000002267984 */ /* 0x0000620000000400 */
[----:B------:R-:W-:Y:S02]  /*5760*/  SHF.R.S32.HI R25, RZ, 0x1f, R15 ;  /* 0x0000001fff197819 */ /* 0x000fe4000001140f */
[----:B------:R-:W-:-:S04]  /*5770*/  IADD3 R15, P1, R18, R15, RZ ;  /* 0x0000000f120f7210 */ /* 0x000fc80007f3e0ff */
[----:B------:R-:W-:Y:S02]  /*5780*/  LEA.HI.X.SX32 R18, R18, R25, 0x1, P1 ;  /* 0x0000001912127211 */ /* 0x000fe400008f0eff */
[----:B------:R-:W-:-:S04]  /*5790*/  LEA R14, P1, R15, UR4, 0x1 ;  /* 0x000000040f0e7c11 */ /* 0x000fc8000f8208ff */
[----:B------:R-:W-:Y:S01]  /*57a0*/  LEA.HI.X R15, R15, UR5, R18, 0x1, P1 ;  /* 0x000000050f0f7c11 */ /* 0x000fe200088f0c12 */
[----:B0-----:R-:W-:Y:S08]  /*57b0*/  @P2 BRA `(.L_x_2016) ;  /* 0x00000000008c2947 */ /* 0x001ff00003800000 */
[----:B------:R-:W-:Y:S02]  /*57c0*/  ULDC.64 UR4, c[0x0][0x238] ;  /* 0x00008e0000047ab9 */ /* 0x000fe40000000a00 */
[----:B-----5:R-:W-:-:S04]  /*57d0*/  IADD3 R8, P1, R23, UR4, RZ ;  /* 0x0000000417087c10 */ /* 0x020fc8000ff3e0ff */
[----:B------:R-:W-:Y:S01]  /*57e0*/  LEA.HI.X.SX32 R9, R23, UR5, 0x1, P1 ;  /* 0x0000000517097c11 */ /* 0x000fe200088f0eff */
[----:B------:R-:W0:Y:S04]  /*57f0*/  LDC.64 R10, c[0x0][0x2f8] ;  /* 0x0000be00ff0a7b82 */ /* 0x000e280000000a00 */
[----:B------:R-:W2:Y:S04]  /*5800*/  LDG.E.64 R40, desc[UR36][R8.64] ;  /* 0x0000002408287981 */ /* 0x000ea8000c1e1b00 */
[----:B0-----:R0:W3:Y:S01]  /*5810*/  LDG.E R11, desc[UR36][R10.64+0x8] ;  /* 0x000008240a0b7981 */ /* 0x0010e2000c1e1900 */
[C---:B--2---:R-:W-:Y:S01]  /*5820*/  SHF.R.U64 R23, R40.reuse, 0x10, R41 ;  /* 0x0000001028177819 */ /* 0x044fe20000001229 */
[----:B------:R-:W3:Y:S01]  /*5830*/  I2F.S8 R18, R41 ;  /* 0x0000002900127306 */ /* 0x000ee20000001400 */
[----:B------:R-:W-:-:S02]  /*5840*/  PRMT R2, R40, 0x9910, RZ ;  /* 0x0000991028027816 */ /* 0x000fc400000000ff */
[----:B0-----:R-:W-:Y:S02]  /*5850*/  PRMT R10, R41, 0x9910, RZ ;  /* 0x00009910290a7816 */ /* 0x001fe400000000ff */
        /* <DEDUP_REMOVED lines=10> */
[----:B------:R-:W0:Y:S01]  /*5900*/  I2F.S16 R22, R22 ;  /* 0x0000001600167306 */ /* 0x000e220000101400 */
[----:B--2---:R-:W-:-:S07]  /*5910*/  FMUL.FTZ R20, R20, R11 ;  /* 0x0000000b14147220 */ /* 0x004fce0000410000 */
[----:B------:R-:W2:Y:S01]  /*5920*/  I2F.S8 R8, R23 ;  /* 0x0000001700087306 */ /* 0x000ea20000001400 */
[----:B0-----:R-:W-:-:S07]  /*5930*/  FMUL.FTZ R37, R22, R11 ;  /* 0x0000000b16257220 */ /* 0x001fce0000410000 */
[----:B------:R-:W0:Y:S01]  /*5940*/  I2F.S16 R2, R2 ;  /* 0x0000000200027306 */ /* 0x000e220000101400 */
[----:B--2---:R-:W-:-:S07]  /*5950*/  FMUL.FTZ R18, R8, R11 ;  /* 0x0000000b08127220 */ /* 0x004fce0000410000 */
[----:B------:R-:W2:Y:S01]  /*5960*/  I2F.S16 R10, R10 ;  /* 0x0000000a000a7306 */ /* 0x000ea20000101400 */
[----:B0-----:R-:W-:-:S07]  /*5970*/  FMUL.FTZ R23, R2, R11 ;  /* 0x0000000b02177220 */ /* 0x001fce0000410000 */
[----:B------:R-:W0:Y:S01]  /*5980*/  I2F.S16 R9, R9 ;  /* 0x0000000900097306 */ /* 0x000e220000101400 */
[----:B------:R-:W-:Y:S01]  /*5990*/  F2FP.F16.F32.PACK_AB R8, R23, R16 ;  /* 0x000000101708723e */ /* 0x000fe200000000ff */
[----:B--2---:R-:W-:-:S05]  /*59a0*/  FMUL.FTZ R35, R10, R11 ;  /* 0x0000000b0a237220 */ /* 0x004fca0000410000 */
[----:B------:R-:W-:Y:S01]  /*59b0*/  F2FP.F16.F32.PACK_AB R10, R35, R26 ;  /* 0x0000001a230a723e */ /* 0x000fe200000000ff */
[----:B0-----:R-:W-:Y:S01]  /*59c0*/  FMUL.FTZ R25, R9, R11 ;  /* 0x0000000b09197220 */ /* 0x001fe20000410000 */
[----:B------:R-:W-:-:S04]  /*59d0*/  F2FP.F16.F32.PACK_AB R11, R37, R20 ;  /* 0x00000014250b723e */ /* 0x000fc800000000ff */
[----:B------:R-:W-:-:S07]  /*59e0*/  F2FP.F16.F32.PACK_AB R9, R25, R18 ;  /* 0x000000121909723e */ /* 0x000fce00000000ff */
.L_x_2016:
[----:B-----5:R-:W-:Y:S01]  /*59f0*/  HFMA2.MMA R8, R8, 1, 1, R28 ;  /* 0x3c003c0008087835 */ /* 0x020fe2000000001c */
[----:B------:R-:W-:Y:S01]  /*5a00*/  HADD2 R9, R9, R29 ;  /* 0x0000001d09097230 */ /* 0x000fe20000000000 */
[----:B------:R-:W-:Y:S01]  /*5a10*/  HFMA2.MMA R10, R10, 1, 1, R30 ;  /* 0x3c003c000a0a7835 */ /* 0x000fe2000000001e */
[----:B------:R-:W-:Y:S02]  /*5a20*/  HADD2 R11, R11, R31 ;  /* 0x0000001f0b0b7230 */ /* 0x000fe40000000000 */
[----:B-1----:R-:W-:Y:S02]  /*5a30*/  HADD2.F32 R38, -RZ, R38.H0_H0 ;  /* 0x20000026ff267230 */ /* 0x002fe40000004100 */
[----:B------:R-:W-:Y:S02]  /*5a40*/  @P0 HFMA2.MMA R9, R9, R5, -RZ ;  /* 0x0000000509090235 */ /* 0x000fe400001000ff */
[----:B------:R-:W-:Y:S01]  /*5a50*/  @P0 HFMA2.MMA R11, R11, R7, -RZ ;  /* 0x000000070b0b0235 */ /* 0x000fe200001000ff */
[----:B------:R-:W-:-:S02]  /*5a60*/  @P0 HMUL2 R8, R8, R4 ;  /* 0x0000000408080232 */ /* 0x000fc40000000000 */
        /* <DEDUP_REMOVED lines=18> */
.L_x_2015:
[----:B------:R-:W-:Y:S05]  /*5b90*/  BSYNC B0 ;  /* 0x0000000000007941 */ /* 0x000fea0003800000 */
.L_x_2014:
[C---:B------:R-:W-:Y:S01]  /*5ba0*/  LOP3.LUT R2, R17.reuse, 0xffffffc0, RZ, 0xc0, !PT ;  /* 0xffffffc011027812 */ /* 0x040fe200078ec0ff */
[----:B------:R-:W-:Y:S01]  /*5bb0*/  BAR.SYNC.DEFER_BLOCKING 0x0 ;  /* 0x0000000000007b1d */ /* 0x000fe20000010000 */
[----:B------:R-:W-:Y:S02]  /*5bc0*/  LOP3.LUT R5, R17, 0xfffffff0, RZ, 0xc0, !PT ;  /* 0xfffffff011057812 */ /* 0x000fe400078ec0ff */
[----:B------:R-:W-:Y:S02]  /*5bd0*/  ISETP.NE.AND P0, PT, R2, 0x40, PT ;  /* 0x000000400200780c */ /* 0x000fe40003f05270 */
[----:B------:R-:W-:Y:S01]  /*5be0*/  ISETP.NE.AND P3, PT, R5, 0x10, PT ;  /* 0x000000100500780c */ /* 0x000fe20003f65270 */
[----:B------:R-:W-:Y:S01]  /*5bf0*/  IMAD R5, R24, 0x80, R21 ;  /* 0x0000008018057824 */ /* 0x000fe200078e0215 */
[C---:B------:R-:W-:Y:S01]  /*5c00*/  ISETP.GT.AND P1, PT, R17.reuse, 0x3f, PT ;  /* 0x0000003f1100780c */ /* 0x040fe20003f24270 */
[----:B------:R-:W-:Y:S01]  /*5c10*/  BSSY B0, `(.L_x_2017) ;  /* 0x000000e000007945 */ /* 0x000fe20003800000 */
[----:B------:R-:W-:-:S02]  /*5c20*/  ISETP.GT.AND P6, PT, R17, 0x1f, PT ;  /* 0x0000001f1100780c */ /* 0x000fc40003fc4270 */
[C---:B------:R-:W-:Y:S02]  /*5c30*/  ISETP.GT.AND P4, PT, R17.reuse, 0xf, PT ;  /* 0x0000000f1100780c */ /* 0x040fe40003f84270 */
[C---:B------:R-:W-:Y:S02]  /*5c40*/  LOP3.LUT R4, R17.reuse, 0xffffffe0, RZ, 0xc0, !PT ;  /* 0xffffffe011047812 */ /* 0x040fe400078ec0ff */
[----:B------:R-:W-:Y:S02]  /*5c50*/  IADD3 R17, R17, 0xf, RZ ;  /* 0x0000000f11117810 */ /* 0x000fe40007ffe0ff */
[----:B------:R-:W-:Y:S02]  /*5c60*/  ISETP.NE.AND P2, PT, R4, 0x20, PT ;  /* 0x000000200400780c */ /* 0x000fe40003f45270 */
[----:B------:R-:W-:Y:S02]  /*5c70*/  ISETP.GT.U32.AND P5, PT, R17, 0x1e, PT ;  /* 0x0000001e1100780c */ /* 0x000fe40003fa4070 */
[----:B------:R-:W-:Y:S01]  /*5c80*/  LEA R5, R5, R12, 0x1 ;  /* 0x0000000c05057211 */ /* 0x000fe200078e08ff */
[----:B------:R-:W-:Y:S10]  /*5c90*/  @P0 BRA `(.L_x_2018) ;  /* 0x0000000000140947 */ /* 0x000ff40003800000 */
[----:B------:R-:W-:Y:S02]  /*5ca0*/  F2FP.F16.F32.PACK_AB R8, R36, R27 ;  /* 0x0000001b2408723e */ /* 0x000fe400000000ff */
[----:B------:R-:W-:Y:S02]  /*5cb0*/  F2FP.F16.F32.PACK_AB R9, R3, R32 ;  /* 0x000000200309723e */ /* 0x000fe400000000ff */
[----:B------:R-:W-:Y:S02]  /*5cc0*/  F2FP.F16.F32.PACK_AB R10, R34, R33 ;  /* 0x00000021220a723e */ /* 0x000fe400000000ff */
[----:B------:R-:W-:-:S05]  /*5cd0*/  F2FP.F16.F32.PACK_AB R11, R0, R13 ;  /* 0x0000000d000b723e */ /* 0x000fca00000000ff */
[----:B------:R1:W-:Y:S02]  /*5ce0*/  STS.128 [R5+-0x400], R8 ;  /* 0xfffc000805007388 */ /* 0x0003e40000000c00 */
.L_x_2018:
[----:B------:R-:W-:Y:S05]  /*5cf0*/  BSYNC B0 ;  /* 0x0000000000007941 */ /* 0x000fea0003800000 */
.L_x_2017:
[----:B------:R-:W-:Y:S06]  /*5d00*/  BAR.SYNC.DEFER_BLOCKING 0x0 ;  /* 0x0000000000007b1d */ /* 0x000fec0000010000 */
[----:B------:R-:W-:Y:S04]  /*5d10*/  BSSY B0, `(.L_x_2019) ;  /* 0x0000013000007945 */ /* 0x000fe80003800000 */
[----:B------:R-:W-:Y:S05]  /*5d20*/  @P1 BRA `(.L_x_2020) ;  /* 0x0000000000441947 */ /* 0x000fea0003800000 */
[----:B-1----:R-:W1:Y:S02]  /*5d30*/  LDS.128 R8, [R5] ;  /* 0x0000000005087984 */ /* 0x002e640000000c00 */
[--C-:B-1----:R-:W-:Y:S02]  /*5d40*/  HADD2.F32 R2, -RZ, R8.reuse.H0_H0 ;  /* 0x20000008ff027230 */ /* 0x102fe40000004100 */
[----:B0-----:R-:W-:Y:S02]  /*5d50*/  HADD2.F32 R7, -RZ, R8.H1_H1 ;  /* 0x30000008ff077230 */ /* 0x001fe40000004100 */
[--C-:B------:R-:W-:Y:S02]  /*5d60*/  HADD2.F32 R15, -RZ, R9.reuse.H0_H0 ;  /* 0x20000009ff0f7230 */ /* 0x100fe40000004100 */
[----:B------:R-:W-:Y:S01]  /*5d70*/  FADD.FTZ R27, R27, R2 ;  /* 0x000000021b1b7221 */ /* 0x000fe20000010000 */
[----:B------:R-:W-:Y:S02]  /*5d80*/  HADD2.F32 R4, -RZ, R9.H1_H1 ;  /* 0x30000009ff047230 */ /* 0x000fe40000004100 */
[----:B------:R-:W-:Y:S01]  /*5d90*/  FADD.FTZ R36, R36, R7 ;  /* 0x0000000724247221 */ /* 0x000fe20000010000 */
[----:B------:R-:W-:-:S02]  /*5da0*/  HADD2.F32 R8, -RZ, R11.H0_H0 ;  /* 0x2000000bff087230 */ /* 0x000fc40000004100 */
        /* <DEDUP_REMOVED lines=9> */
.L_x_2020:
[----:B------:R-:W-:Y:S05]  /*5e40*/  BSYNC B0 ;  /* 0x0000000000007941 */ /* 0x000fea0003800000 */
.L_x_2019:
[----:B------:R-:W-:Y:S06]  /*5e50*/  BAR.SYNC.DEFER_BLOCKING 0x0 ;  /* 0x0000000000007b1d */ /* 0x000fec0000010000 */
[----:B------:R-:W-:Y:S04]  /*5e60*/  BSSY B0, `(.L_x_2021) ;  /* 0x0000007000007945 */ /* 0x000fe80003800000 */
[----:B------:R-:W-:Y:S05]  /*5e70*/  @P2 BRA `(.L_x_2022) ;  /* 0x0000000000142947 */ /* 0x000fea0003800000 */
[----:B-1----:R-:W-:Y:S02]  /*5e80*/  F2FP.F16.F32.PACK_AB R8, R36, R27 ;  /* 0x0000001b2408723e */ /* 0x002fe400000000ff */
[----:B------:R-:W-:Y:S02]  /*5e90*/  F2FP.F16.F32.PACK_AB R9, R3, R32 ;  /* 0x000000200309723e */ /* 0x000fe400000000ff */
[----:B------:R-:W-:Y:S02]  /*5ea0*/  F2FP.F16.F32.PACK_AB R10, R34, R33 ;  /* 0x00000021220a723e */ /* 0x000fe400000000ff */
[----:B------:R-:W-:-:S05]  /*5eb0*/  F2FP.F16.F32.PACK_AB R11, R0, R13 ;  /* 0x0000000d000b723e */ /* 0x000fca00000000ff */
[----:B------:R2:W-:Y:S02]  /*5ec0*/  STS.128 [R5+-0x200], R8 ;  /* 0xfffe000805007388 */ /* 0x0005e40000000c00 */
.L_x_2022:
[----:B------:R-:W-:Y:S05]  /*5ed0*/  BSYNC B0 ;  /* 0x0000000000007941 */ /* 0x000fea0003800000 */
.L_x_2021:
[----:B------:R-:W-:Y:S06]  /*5ee0*/  BAR.SYNC.DEFER_BLOCKING 0x0 ;  /* 0x0000000000007b1d */ /* 0x000fec0000010000 */
[----:B------:R-:W-:Y:S04]  /*5ef0*/  BSSY B0, `(.L_x_2023) ;  /* 0x0000013000007945 */ /* 0x000fe80003800000 */
[----:B------:R-:W-:Y:S05]  /*5f00*/  @P6 BRA `(.L_x_2024) ;  /* 0x0000000000446947 */ /* 0x000fea0003800000 */
[----:B-12---:R-:W1:Y:S02]  /*5f10*/  LDS.128 R8, [R5] ;  /* 0x0000000005087984 */ /* 0x006e640000000c00 */
        /* <DEDUP_REMOVED lines=16> */
.L_x_2024:
[----:B------:R-:W-:Y:S05]  /*6020*/  BSYNC B0 ;  /* 0x0000000000007941 */ /* 0x000fea0003800000 */
.L_x_2023:
[----:B------:R-:W-:Y:S06]  /*6030*/  BAR.SYNC.DEFER_BLOCKING 0x0 ;  /* 0x0000000000007b1d */ /* 0x000fec0000010000 */
[----:B------:R-:W-:Y:S04]  /*6040*/  BSSY B0, `(.L_x_2025) ;  /* 0x0000007000007945 */ /* 0x000fe80003800000 */
[----:B------:R-:W-:Y:S05]  /*6050*/  @P3 BRA `(.L_x_2026) ;  /* 0x0000000000143947 */ /* 0x000fea0003800000 */
[----:B-12---:R-:W-:Y:S02]  /*6060*/  F2FP.F16.F32.PACK_AB R8, R36, R27 ;  /* 0x0000001b2408723e */ /* 0x006fe400000000ff */
[----:B------:R-:W-:Y:S02]  /*6070*/  F2FP.F16.F32.PACK_AB R9, R3, R32 ;  /* 0x000000200309723e */ /* 0x000fe400000000ff */
[----:B------:R-:W-:Y:S02]  /*6080*/  F2FP.F16.F32.PACK_AB R10, R34, R33 ;  /* 0x00000021220a723e */ /* 0x000fe400000000ff */
[----:B------:R-:W-:-:S05]  /*6090*/  F2FP.F16.F32.PACK_AB R11, R0, R13 ;  /* 0x0000000d000b723e */ /* 0x000fca00000000ff */
[----:B------:R3:W-:Y:S02]  /*60a0*/  STS.128 [R5+-0x100], R8 ;  /* 0xffff000805007388 */ /* 0x0007e40000000c00 */
.L_x_2026:
[----:B------:R-:W-:Y:S05]  /*60b0*/  BSYNC B0 ;  /* 0x0000000000007941 */ /* 0x000fea0003800000 */
.L_x_2025:
[----:B------:R-:W-:Y:S06]  /*60c0*/  BAR.SYNC.DEFER_BLOCKING 0x0 ;  /* 0x0000000000007b1d */ /* 0x000fec0000010000 */
[----:B------:R-:W-:Y:S04]  /*60d0*/  BSSY B0, `(.L_x_2027) ;  /* 0x0000013000007945 */ /* 0x000fe80003800000 */
[----:B------:R-:W-:Y:S05]  /*60e0*/  @P4 BRA `(.L_x_2028) ;  /* 0x0000000000444947 */ /* 0x000fea0003800000 */
[----:B0123--:R-:W0:Y:S02]  /*60f0*/  LDS.128 R4, [R5] ;  /* 0x0000000005047984 */ /* 0x00fe240000000c00 */
[--C-:B0-----:R-:W-:Y:S02]  /*6100*/  HADD2.F32 R8, -RZ, R6.reuse.H0_H0 ;  /* 0x20000006ff087230 */ /* 0x101fe40000004100 */
[----:B------:R-:W-:Y:S02]  /*6110*/  HADD2.F32 R15, -RZ, R6.H1_H1 ;  /* 0x30000006ff0f7230 */ /* 0x000fe40000004100 */
        /* <DEDUP_REMOVED lines=14> */
.L_x_2028:
[----:B------:R-:W-:Y:S05]  /*6200*/  BSYNC B0 ;  /* 0x0000000000007941 */ /* 0x000fea0003800000 */
.L_x_2027:
[----:B------:R-:W-:Y:S06]  /*6210*/  BAR.SYNC.DEFER_BLOCKING 0x0 ;  /* 0x0000000000007b1d */ /* 0x000fec0000010000 */
[----:B------:R-:W-:Y:S05]  /*6220*/  @P5 EXIT ;  /* 0x000000000000594d */ /* 0x000fea0003800000 */
[----:B------:R-:W4:Y:S02]  /*6230*/  LDC R2, c[0x0][0x308] ;  /* 0x0000c200ff027b82 */ /* 0x000f240000000800 */
[----:B----4-:R-:W-:-:S13]  /*6240*/  ISETP.NE.AND P0, PT, R2, 0x2, PT ;  /* 0x000000020200780c */ /* 0x010fda0003f05270 */
[----:B------:R-:W-:Y:S05]  /*6250*/  @!P0 BRA `(.L_x_2029) ;  /* 0x0000000000308947 */ /* 0x000fea0003800000 */
[----:B-123--:R-:W1:Y:S01]  /*6260*/  LDC.64 R4, c[0x0][0x210] ;  /* 0x00008400ff047b82 */ /* 0x00ee620000000a00 */
[----:B------:R-:W-:Y:S01]  /*6270*/  IMAD.IADD R19, R19, 0x1, R21 ;  /* 0x0000000113137824 */ /* 0x000fe200078e0215 */
        /* <DEDUP_REMOVED lines=10> */
.L_x_2029:
[----:B-123--:R-:W1:Y:S01]  /*6320*/  LDC.64 R4, c[0x0][0x300] ;  /* 0x0000c000ff047b82 */ /* 0x00ee620000000a00 */
[----:B------:R-:W-:Y:S01]  /*6330*/  IMAD.IADD R19, R19, 0x1, R21 ;  /* 0x0000000113137824 */ /* 0x000fe200078e0215 */
        /* <DEDUP_REMOVED lines=13> */
[----:B------:R-:W0:Y:S01]  /*6410*/  F2I.S8.NTZ R3, R3 ;  /* 0x0000000300037305 */ /* 0x000e220000202100 */
[----:B------:R-:W-:Y:S02]  /*6420*/  PRMT R2, R2, 0x7710, RZ ;  /* 0x0000771002027816 */ /* 0x000fe400000000ff */
[----:B--2---:R-:W-:-:S05]  /*6430*/  PRMT R5, R32, 0x8880, RZ ;  /* 0x0000888020057816 */ /* 0x004fca00000000ff */
[----:B------:R-:W1:Y:S01]  /*6440*/  F2I.S8.NTZ R33, R33 ;  /* 0x0000002100217305 */ /* 0x000e620000202100 */
[----:B------:R-:W-:-:S04]  /*6450*/  LOP3.LUT R9, R2, 0xff, RZ, 0xc0, !PT ;  /* 0x000000ff02097812 */ /* 0x000fc800078ec0ff */
[----:B------:R-:W-:Y:S02]  /*6460*/  SHF.L.U64.HI R8, R9, 0x8, RZ ;  /* 0x0000000809087819 */ /* 0x000fe400000102ff */
[----:B0-----:R-:W-:Y:S01]  /*6470*/  PRMT R6, R3, 0x8880, RZ ;  /* 0x0000888003067816 */ /* 0x001fe200000000ff */
[----:B------:R-:W0:Y:S01]  /*6480*/  F2I.S8.NTZ R27, R27 ;  /* 0x0000001b001b7305 */ /* 0x000e220000202100 */
[----:B------:R-:W-:Y:S02]  /*6490*/  PRMT R3, R5, 0x7710, RZ ;  /* 0x0000771005037816 */ /* 0x000fe400000000ff */
[----:B------:R-:W-:Y:S02]  /*64a0*/  PRMT R4, R6, 0x7710, RZ ;  /* 0x0000771006047816 */ /* 0x000fe400000000ff */
[----:B------:R-:W-:Y:S02]  /*64b0*/  LOP3.LUT R7, R3, 0xff, RZ, 0xc0, !PT ;  /* 0x000000ff03077812 */ /* 0x000fe400078ec0ff */
[----:B------:R-:W-:Y:S01]  /*64c0*/  LOP3.LUT R6, R4, 0xff, RZ, 0xc0, !PT ;  /* 0x000000ff04067812 */ /* 0x000fe200078ec0ff */
[----:B------:R-:W2:Y:S01]  /*64d0*/  F2I.S8.NTZ R34, R34 ;  /* 0x0000002200227305 */ /* 0x000ea20000202100 */
[----:B-1----:R-:W-:-:S02]  /*64e0*/  PRMT R2, R33, 0x8880, RZ ;  /* 0x0000888021027816 */ /* 0x002fc400000000ff */
[----:B------:R-:W-:Y:S02]  /*64f0*/  SHF.L.U64.HI R3, R7, 0x10, RZ ;  /* 0x0000001007037819 */ /* 0x000fe400000102ff */
[----:B------:R-:W-:Y:S02]  /*6500*/  SHF.L.U64.HI R4, R6, 0x18, RZ ;  /* 0x0000001806047819 */ /* 0x000fe400000102ff */
[----:B0-----:R-:W-:Y:S01]  /*6510*/  PRMT R27, R27, 0x8880, RZ ;  /* 0x000088801b1b7816 */ /* 0x001fe200000000ff */
[----:B------:R-:W0:Y:S01]  /*6520*/  F2I.S8.NTZ R13, R13 ;  /* 0x0000000d000d7305 */ /* 0x000e220000202100 */
[----:B------:R-:W-:Y:S02]  /*6530*/  PRMT R2, R2, 0x7710, RZ ;  /* 0x0000771002027816 */ /* 0x000fe400000000ff */
[----:B------:R-:W-:Y:S02]  /*6540*/  LOP3.LUT R4, R4, R3, R8, 0xfe, !PT ;  /* 0x0000000304047212 */ /* 0x000fe400078efe08 */
[----:B------:R-:W-:-:S02]  /*6550*/  LOP3.LUT R3, R2, 0xff, RZ, 0xc0, !PT ;  /* 0x000000ff02037812 */ /* 0x000fc400078ec0ff */
[----:B--2---:R-:W-:Y:S01]  /*6560*/  PRMT R34, R34, 0x8880, RZ ;  /* 0x0000888022227816 */ /* 0x004fe200000000ff */
[----:B------:R1:W2:Y:S01]  /*6570*/  F2I.S8.NTZ R5, R0 ;  /* 0x0000000000057305 */ /* 0x0002a20000202100 */
[----:B------:R-:W-:Y:S02]  /*6580*/  LOP3.LUT R3, R3, 0xffffff00, R4, 0xf8, !PT ;  /* 0xffffff0003037812 */ /* 0x000fe400078ef804 */
[----:B------:R-:W-:Y:S02]  /*6590*/  PRMT R2, R34, 0x7710, RZ ;  /* 0x0000771022027816 */ /* 0x000fe400000000ff */
[----:B------:R-:W-:Y:S02]  /*65a0*/  SHF.L.U32 R7, R7, 0x10, RZ ;  /* 0x0000001007077819 */ /* 0x000fe400000006ff */
[----:B0-----:R-:W-:Y:S02]  /*65b0*/  PRMT R13, R13, 0x8880, RZ ;  /* 0x000088800d0d7816 */ /* 0x001fe400000000ff */
[----:B-1----:R-:W-:-:S02]  /*65c0*/  PRMT R0, R27, 0x7710, RZ ;  /* 0x000077101b007816 */ /* 0x002fc400000000ff */
[----:B------:R-:W-:Y:S02]  /*65d0*/  PRMT R2, R2, 0x7604, RZ ;  /* 0x0000760402027816 */ /* 0x000fe400000000ff */
[----:B------:R-:W-:Y:S02]  /*65e0*/  PRMT R8, R0, 0x6540, R9 ;  /* 0x0000654000087816 */ /* 0x000fe40000000009 */
[----:B------:R-:W-:Y:S02]  /*65f0*/  PRMT R0, R13, 0x7710, RZ ;  /* 0x000077100d007816 */ /* 0x000fe400000000ff */
[----:B------:R-:W-:Y:S02]  /*6600*/  LOP3.LUT R3, R2, 0xffff00ff, R3, 0xf8, !PT ;  /* 0xffff00ff02037812 */ /* 0x000fe400078ef803 */
[----:B------:R-:W-:Y:S02]  /*6610*/  PRMT R0, R0, 0x7054, RZ ;  /* 0x0000705400007816 */ /* 0x000fe400000000ff */
[----:B--2---:R-:W-:-:S02]  /*6620*/  PRMT R5, R5, 0x8880, RZ ;  /* 0x0000888005057816 */ /* 0x004fc400000000ff */
[----:B------:R-:W-:Y:S02]  /*6630*/  LOP3.LUT R3, R0, 0xff00ffff, R3, 0xf8, !PT ;  /* 0xff00ffff00037812 */ /* 0x000fe400078ef803 */
[----:B------:R-:W-:Y:S02]  /*6640*/  LOP3.LUT R7, R7, 0xff00ffff, R8, 0xf8, !PT ;  /* 0xff00ffff07077812 */ /* 0x000fe400078ef808 */
[----:B------:R-:W-:Y:S02]  /*6650*/  IADD3 R4, P0, R19, UR4, RZ ;  /* 0x0000000413047c10 */ /* 0x000fe4000ff1e0ff */
[----:B------:R-:W-:Y:S02]  /*6660*/  PRMT R0, R5, 0x7710, RZ ;  /* 0x0000771005007816 */ /* 0x000fe400000000ff */
[----:B------:R-:W-:Y:S02]  /*6670*/  PRMT R2, R7, 0x4210, R6 ;  /* 0x0000421007027816 */ /* 0x000fe40000000006 */
[----:B------:R-:W-:-:S02]  /*6680*/  LEA.HI.X.SX32 R5, R19, UR5, 0x1, P0 ;  /* 0x0000000513057c11 */ /* 0x000fc400080f0eff */
[----:B------:R-:W-:-:S05]  /*6690*/  PRMT R3, R3, 0x4210, R0 ;  /* 0x0000421003037816 */ /* 0x000fca0000000000 */
[----:B------:R-:W-:Y:S01]  /*66a0*/  STG.E.64 desc[UR36][R4.64], R2 ;  /* 0x0000000204007986 */ /* 0x000fe2000c101b24 */
[----:B------:R-:W-:Y:S05]  /*66b0*/  EXIT ;  /* 0x000000000000794d */ /* 0x000fea0003800000 */
.L_x_1978:
[----:B------:R-:W-:Y:S01]  /*66c0*/  MOV R12, 0x10 ;  /* 0x00000010000c7802 */ /* 0x000fe20000000f00 */
[----:B------:R-:W-:Y:S01]  /*66d0*/  IMAD.MOV.U32 R11, RZ, RZ, 0x1f ;  /* 0x0000001fff0b7424 */ /* 0x000fe200078e00ff */
[----:B------:R-:W-:-:S07]  /*66e0*/  MOV R15, 0xffffffff ;  /* 0xffffffff000f7802 */ /* 0x000fce0000000f00 */
[----:B0----5:R-:W-:Y:S05]  /*66f0*/  WARPSYNC.COLLECTIVE R15, `(.L_x_2030) ;  /* 0x000000000f087348 */ /* 0x021fea0003c00000 */
[----:B------:R1:W2:Y:S02]  /*6700*/  SHFL.BFLY P6, R14, R13, R12, R11 ;  /* 0x0c00000c0d0e7389 */ /* 0x0002a400000c000b */
[----:B012--5:R-:W-:Y:S01]  /*6710*/  ENDCOLLECTIVE ;  /* 0x000000000000791b */ /* 0x027fe20003800000 */
.L_x_2030:
[----:B------:R-:W-:Y:S01]  /*6720*/  MOV R12, 0x8 ;  /* 0x00000008000c7802 */ /* 0x000fe20000000f00 */
[----:B------:R-:W-:-:S04]  /*6730*/  FADD.FTZ R0, R13, R14 ;  /* 0x0000000e0d007221 */ /* 0x000fc80000010000 */
[----:B------:R-:W-:-:S07]  /*6740*/  IMAD.MOV.U32 R13, RZ, RZ, R0 ;  /* 0x000000ffff0d7224 */ /* 0x000fce00078e0000 */
[----:B------:R-:W-:Y:S05]  /*6750*/  WARPSYNC.COLLECTIVE R15, `(.L_x_2031) ;  /* 0x000000000f087348 */ /* 0x000fea0003c00000 */
[----:B------:R0:W1:Y:S02]  /*6760*/  SHFL.BFLY P6, R14, R13, R12, R11 ;  /* 0x0c00000c0d0e7389 */ /* 0x00006400000c000b */
[----:B01----:R-:W-:Y:S01]  /*6770*/  ENDCOLLECTIVE ;  /* 0x000000000000791b */ /* 0x003fe20003800000 */
.L_x_2031:
[----:B------:R-:W-:Y:S01]  /*6780*/  MOV R12, 0x4 ;  /* 0x00000004000c7802 */ /* 0x000fe20000000f00 */
[----:B------:R-:W-:-:S04]  /*6790*/  FADD.FTZ R3, R0, R14 ;  /* 0x0000000e00037221 */ /* 0x000fc80000010000 */
[----:B------:R-:W-:-:S07]  /*67a0*/  IMAD.MOV.U32 R13, RZ, RZ, R3 ;  /* 0x000000ffff0d7224 */ /* 0x000fce00078e0003 */
[----:B------:R-:W-:Y:S05]  /*67b0*/  WARPSYNC.COLLECTIVE R15, `(.L_x_2032) ;  /* 0x000000000f087348 */ /* 0x000fea0003c00000 */
[----:B------:R0:W1:Y:S02]  /*67c0*/  SHFL.BFLY P6, R14, R13, R12, R11 ;  /* 0x0c00000c0d0e7389 */ /* 0x00006400000c000b */
[----:B01----:R-:W-:Y:S01]  /*67d0*/  ENDCOLLECTIVE ;  /* 0x000000000000791b */ /* 0x003fe20003800000 */
.L_x_2032:
[----:B------:R-:W-:Y:S01]  /*67e0*/  MOV R12, 0x2 ;  /* 0x00000002000c7802 */ /* 0x000fe20000000f00 */
[----:B------:R-:W-:-:S04]  /*67f0*/  FADD.FTZ R4, R3, R14 ;  /* 0x0000000e03047221 */ /* 0x000fc80000010000 */
[----:B------:R-:W-:-:S07]  /*6800*/  IMAD.MOV.U32 R13, RZ, RZ, R4 ;  /* 0x000000ffff0d7224 */ /* 0x000fce00078e0004 */
[----:B------:R-:W-:Y:S05]  /*6810*/  WARPSYNC.COLLECTIVE R15, `(.L_x_2033) ;  /* 0x000000000f087348 */ /* 0x000fea0003c00000 */
[----:B------:R0:W1:Y:S02]  /*6820*/  SHFL.BFLY P6, R14, R13, R12, R11 ;  /* 0x0c00000c0d0e7389 */ /* 0x00006400000c000b */
[----:B01----:R-:W-:Y:S01]  /*6830*/  ENDCOLLECTIVE ;  /* 0x000000000000791b */ /* 0x003fe20003800000 */
.L_x_2033:
[----:B------:R-:W-:Y:S01]  /*6840*/  MOV R12, 0x1 ;  /* 0x00000001000c7802 */ /* 0x000fe20000000f00 */
[----:B------:R-:W-:-:S04]  /*6850*/  FADD.FTZ R5, R4, R14 ;  /* 0x0000000e04057221 */ /* 0x000fc80000010000 */
[----:B------:R-:W-:-:S07]  /*6860*/  IMAD.MOV.U32 R13, RZ, RZ, R5 ;  /* 0x000000ffff0d7224 */ /* 0x000fce00078e0005 */
[----:B------:R-:W-:Y:S05]  /*6870*/  WARPSYNC.COLLECTIVE R15, `(.L_x_2034) ;  /* 0x000000000f087348 */ /* 0x000fea0003c00000 */
[----:B------:R0:W1:Y:S02]  /*6880*/  SHFL.BFLY P6, R14, R13, R12, R11 ;  /* 0x0c00000c0d0e7389 */ /* 0x00006400000c000b */
[----:B01----:R-:W-:Y:S01]  /*6890*/  ENDCOLLECTIVE ;  /* 0x000000000000791b */ /* 0x003fe20003800000 */
.L_x_2034:
[----:B------:R-:W-:Y:S05]  /*68a0*/  BRA `(.L_x_2035) ;  /* 0xffffffb000cc7947 */ /* 0x000fea000383ffff */
.L_x_1982:
[----:B------:R-:W-:Y:S01]  /*68b0*/  BSSY B1, `(.L_x_2036) ;  /* 0x0000007000017945 */ /* 0x000fe20003800000 */
[----:B------:R-:W-:Y:S01]  /*68c0*/  IMAD.MOV.U32 R12, RZ, RZ, 0x1 ;  /* 0x00000001ff0c7424 */ /* 0x000fe200078e00ff */
[----:B------:R-:W-:Y:S01]  /*68d0*/  MOV R11, 0x1f ;  /* 0x0000001f000b7802 */ /* 0x000fe20000000f00 */
[----:B------:R-:W-:-:S07]  /*68e0*/  IMAD.MOV.U32 R15, RZ, RZ, -0x1 ;  /* 0xffffffffff0f7424 */ /* 0x000fce00078e00ff */
[----:B-----5:R-:W-:Y:S05]  /*68f0*/  WARPSYNC.COLLECTIVE R15, `(.L_x_2037) ;  /* 0x000000000f087348 */ /* 0x020fea0003c00000 */
[----:B------:R0:W1:Y:S02]  /*6900*/  SHFL.BFLY P6, R14, R13, R12, R11 ;  /* 0x0c00000c0d0e7389 */ /* 0x00006400000c000b */
[----:B01---5:R-:W-:Y:S01]  /*6910*/  ENDCOLLECTIVE ;  /* 0x000000000000791b */ /* 0x023fe20003800000 */
.L_x_2037:
[----:B------:R-:W-:Y:S05]  /*6920*/  BSYNC B1 ;  /* 0x0000000000017941 */ /* 0x000fea0003800000 */
.L_x_2036:
[----:B------:R-:W-:Y:S05]  /*6930*/  BRA `(.L_x_2038) ;  /* 0xffffffc800547947 */ /* 0x000fea000383ffff */
.L_x_1986:
[----:B------:R-:W-:Y:S01]  /*6940*/  HFMA2.MMA R11, -RZ, RZ, 0, 1.847743988037109375e-06 ;  /* 0x0000001fff0b7435 */ /* 0x000fe200000001ff */
[----:B------:R-:W-:Y:S01]  /*6950*/  BSSY B0, `(.L_x_2039) ;  /* 0x0000007000007945 */ /* 0x000fe20003800000 */
[----:B0-----:R-:W-:Y:S01]  /*6960*/  MOV R13, R0 ;  /* 0x00000000000d7202 */ /* 0x001fe20000000f00 */
[----:B------:R-:W-:Y:S02]  /*6970*/  IMAD.MOV.U32 R12, RZ, RZ, 0x10 ;  /* 0x00000010ff0c7424 */ /* 0x000fe400078e00ff */
[----:B------:R-:W-:-:S07]  /*6980*/  IMAD.MOV.U32 R15, RZ, RZ, -0x1 ;  /* 0xffffffffff0f7424 */ /* 0x000fce00078e00ff */
[----:B-123-5:R-:W-:Y:S05]  /*6990*/  WARPSYNC.COLLECTIVE R15, `(.L_x_2040) ;  /* 0x000000000f087348 */ /* 0x02efea0003c00000 */
[----:B------:R0:W4:Y:S02]  /*69a0*/  SHFL.BFLY P6, R14, R13, R12, R11 ;  /* 0x0c00000c0d0e7389 */ /* 0x00012400000c000b */
[----:B012345:R-:W-:Y:S01]  /*69b0*/  ENDCOLLECTIVE ;  /* 0x000000000000791b */ /* 0x03ffe20003800000 */
.L_x_2040:
[----:B------:R-:W-:Y:S05]  /*69c0*/  BSYNC B0 ;  /* 0x0000000000007941 */ /* 0x000fea0003800000 */
.L_x_2039:
[----:B------:R-:W-:Y:S01]  /*69d0*/  FMNMX.FTZ R13, R14, R0, !PT ;  /* 0x000000000e0d7209 */ /* 0x000fe20007810000 */
[----:B------:R-:W-:Y:S01]  /*69e0*/  IMAD.MOV.U32 R11, RZ, RZ, 0x1f ;  /* 0x0000001fff0b7424 */ /* 0x000fe200078e00ff */
[----:B------:R-:W-:Y:S02]  /*69f0*/  MOV R12, 0x8 ;  /* 0x00000008000c7802 */ /* 0x000fe40000000f00 */
[----:B------:R-:W-:-:S07]  /*6a00*/  MOV R15, 0xffffffff ;  /* 0xffffffff000f7802 */ /* 0x000fce0000000f00 */
[----:B------:R-:W-:Y:S05]  /*6a10*/  WARPSYNC.COLLECTIVE R15, `(.L_x_2041) ;  /* 0x000000000f087348 */ /* 0x000fea0003c00000 */
[----:B------:R0:W1:Y:S02]  /*6a20*/  SHFL.BFLY P6, R14, R13, R12, R11 ;  /* 0x0c00000c0d0e7389 */ /* 0x00006400000c000b */
[----:B01----:R-:W-:Y:S01]  /*6a30*/  ENDCOLLECTIVE ;  /* 0x000000000000791b */ /* 0x003fe20003800000 */
.L_x_2041:
[----:B------:R-:W-:Y:S01]  /*6a40*/  HFMA2.MMA R12, -RZ, RZ, 0, 2.384185791015625e-07 ;  /* 0x00000004ff0c7435 */ /* 0x000fe200000001ff */
[----:B------:R-:W-:-:S05]  /*6a50*/  FMNMX.FTZ R3, R13, R14, !PT ;  /* 0x0000000e0d037209 */ /* 0x000fca0007810000 */
[----:B------:R-:W-:-:S07]  /*6a60*/  IMAD.MOV.U32 R13, RZ, RZ, R3 ;  /* 0x000000ffff0d7224 */ /* 0x000fce00078e0003 */
[----:B------:R-:W-:Y:S05]  /*6a70*/  WARPSYNC.COLLECTIVE R15, `(.L_x_2042) ;  /* 0x000000000f087348 */ /* 0x000fea0003c00000 */
[----:B------:R0:W1:Y:S02]  /*6a80*/  SHFL.BFLY P6, R14, R13, R12, R11 ;  /* 0x0c00000c0d0e7389 */ /* 0x00006400000c000b */
[----:B01----:R-:W-:Y:S01]  /*6a90*/  ENDCOLLECTIVE ;  /* 0x000000000000791b */ /* 0x003fe20003800000 */
.L_x_2042:
[----:B------:R-:W-:Y:S02]  /*6aa0*/  MOV R12, 0x2 ;  /* 0x00000002000c7802 */ /* 0x000fe40000000f00 */
[----:B------:R-:W-:-:S05]  /*6ab0*/  FMNMX.FTZ R5, R3, R14, !PT ;  /* 0x0000000e03057209 */ /* 0x000fca0007810000 */
[----:B------:R-:W-:-:S07]  /*6ac0*/  IMAD.MOV.U32 R13, RZ, RZ, R5 ;  /* 0x000000ffff0d7224 */ /* 0x000fce00078e0005 */
[----:B------:R-:W-:Y:S05]  /*6ad0*/  WARPSYNC.COLLECTIVE R15, `(.L_x_2043) ;  /* 0x000000000f087348 */ /* 0x000fea0003c00000 */
[----:B------:R0:W1:Y:S02]  /*6ae0*/  SHFL.BFLY P6, R14, R13, R12, R11 ;  /* 0x0c00000c0d0e7389 */ /* 0x00006400000c000b */
[----:B01----:R-:W-:Y:S01]  /*6af0*/  ENDCOLLECTIVE ;  /* 0x000000000000791b */ /* 0x003fe20003800000 */
.L_x_2043:
[----:B------:R-:W-:Y:S05]  /*6b00*/  BRA `(.L_x_2044) ;  /* 0xffffffc800b07947 */ /* 0x000fea000383ffff */
.L_x_2045:
        /* <DEDUP_REMOVED lines=15> */
.L_x_2844:


//--------------------- .text._ZN4mmha33masked_multihead_attention_kernelItLi128ELi128ELi4ELi16ELi64ELb0ELb1EEEv26Multihead_attention_paramsIT_XT5_EE --------------------------
	.section	.text._ZN4mmha33masked_multihead_attention_kernelItLi128ELi128ELi4ELi16ELi64ELb0ELb1EEEv26Multihead_attention_paramsIT_XT5_EE,"ax",@progbits
	.align	128
        .global         _ZN4mmha33masked_multihead_attention_kernelItLi128ELi128ELi4ELi16ELi64ELb0ELb1EEEv26Multihead_attention_paramsIT_XT5_EE
        .type           _ZN4mmha33masked_multihead_attention_kernelItLi128ELi128ELi4ELi16ELi64ELb0ELb1EEEv26Multihead_attention_paramsIT_XT5_EE,@function
        .size           _ZN4mmha33masked_multihead_attention_kernelItLi128ELi128ELi4ELi16ELi64ELb0ELb1EEEv26Multihead_attention_paramsIT_XT5_EE,(.L_x_2845 - _ZN4mmha33masked_multihead_attention_kernelItLi128ELi128ELi4ELi16ELi64ELb0ELb1EEEv26Multihead_attention_paramsIT_XT5_EE)
        .other          _ZN4mmha33masked_multihead_attention_kernelItLi128ELi128ELi4ELi16ELi64ELb0ELb1EEEv26Multihead_attention_paramsIT_XT5_EE,@"STO_CUDA_ENTRY STV_DEFAULT"
_ZN4mmha33masked_multihead_attention_kernelItLi128ELi128ELi4ELi16ELi64ELb0ELb1EEEv26Multihead_attention_paramsIT_XT5_EE:
.text._ZN4mmha33masked_multihead_attention_kernelItLi128ELi128ELi4ELi16ELi64ELb0ELb1EEEv26Multihead_attention_paramsIT_XT5_EE:
        /* <DEDUP_REMOVED lines=12> */
.L_x_2046:
[----:B------:R-:W0:Y:S08]  /*00c0*/  LDC.64 R2, c[0x0][0x330] ;  /* 0x0000cc00ff027b82 */ /* 0x000e300000000a00 */
[----:B------:R-:W1:Y:S01]  /*00d0*/  LDC R11, c[0x0][0x280] ;  /* 0x0000a000ff0b7b82 */ /* 0x000e620000000800 */
[----:B------:R-:W2:Y:S01]  /*00e0*/  S2R R27, SR_CTAID.X ;  /* 0x00000000001b7919 */ /* 0x000ea20000002500 */
[----:B------:R-:W-:Y:S01]  /*00f0*/  ULDC UR4, c[0x0][0x288] ;  /* 0x0000a20000047ab9 */ /* 0x000fe20000000800 */
[----:B------:R-:W3:Y:S05]  /*0100*/  S2R R24, SR_TID.X ;  /* 0x0000000000187919 */ /* 0x000eea0000002100 */
[----:B------:R-:W4:Y:S01]  /*0110*/  LDC R19, c[0x0][0x278] ;  /* 0x00009e00ff137b82 */ /* 0x000f220000000800 */
        /* <DEDUP_REMOVED lines=35> */
[----:B------:R-:W1:Y:S01]  /*0350*/  LDC R11, c[0x0][0x284] ;  /* 0x0000a100ff0b7b82 */ /* 0x000e620000000800 */
[----:B---3--:R-:W-:Y:S01]  /*0360*/  ISETP.GT.AND P5, PT, R24, 0x1f, PT ;  /* 0x0000001f1800780c */ /* 0x008fe20003fa4270 */
[----:B--2---:R-:W-:Y:S02]  /*0370*/  IMAD R18, R0, UR4, R27 ;  /* 0x0000000400127c24 */ /* 0x004fe4000f8e021b */
[----:B0-----:R-:W-:-:S05]  /*0380*/  @P1 IMAD.WIDE R6, R13, 0x4, R6 ;  /* 0x000000040d061825 */ /* 0x001fca00078e0206 */
[----:B------:R0:W5:Y:S01]  /*0390*/  @P1 LDG.E R2, desc[UR36][R6.64] ;  /* 0x0000002406021981 */ /* 0x000162000c1e1900 */
[----:B----4-:R-:W-:Y:S01]  /*03a0*/  ISETP.NE.AND P1, PT, R19, RZ, PT ;  /* 0x000000ff1300720c */ /* 0x010fe20003f25270 */
[----:B------:R-:W-:Y:S01]  /*03b0*/  IMAD.SHL.U32 R18, R18, 0x80, RZ ;  /* 0x0000008012127824 */ /* 0x000fe200078e00ff */
[----:B------:R-:W-:Y:S01]  /*03c0*/  BSSY B0, `(.L_x_2047) ;  /* 0x0000040000007945 */ /* 0x000fe20003800000 */
[----:B------:R-:W-:Y:S01]  /*03d0*/  IMAD R26, R13, UR4, RZ ;  /* 0x000000040d1a7c24 */ /* 0x000fe2000f8e02ff */
[----:B0-----:R-:W-:Y:S02]  /*03e0*/  SHF.L.U32 R6, R24, 0x2, RZ ;  /* 0x0000000218067819 */ /* 0x001fe400000006ff */
[----:B------:R-:W-:Y:S02]  /*03f0*/  P2R R7, PR, RZ, 0x20 ;  /* 0x00000020ff077803 */ /* 0x000fe40000000000 */
[-C--:B-1----:R-:W-:Y:S01]  /*0400*/  IABS R12, R11.reuse ;  /* 0x0000000b000c7213 */ /* 0x082fe20000000000 */
[----:B------:R-:W-:-:S03]  /*0410*/  IMAD R22, R0, R11, RZ ;  /* 0x0000000b00167224 */ /* 0x000fc600078e02ff */
[----:B------:R-:W0:Y:S08]  /*0420*/  I2F.RP R10, R12 ;  /* 0x0000000c000a7306 */ /* 0x000e300000209400 */
[----:B0-----:R-:W0:Y:S02]  /*0430*/  MUFU.RCP R10, R10 ;  /* 0x0000000a000a7308 */ /* 0x001e240000001000 */
[----:B0-----:R-:W-:-:S06]  /*0440*/  VIADD R8, R10, 0xffffffe ;  /* 0x0ffffffe0a087836 */ /* 0x001fcc0000000000 */
[----:B------:R0:W1:Y:S02]  /*0450*/  F2I.FTZ.U32.TRUNC.NTZ R9, R8 ;  /* 0x0000000800097305 */ /* 0x000064000021f000 */
[----:B0-----:R-:W-:Y:S01]  /*0460*/  IMAD.MOV.U32 R8, RZ, RZ, RZ ;  /* 0x000000ffff087224 */ /* 0x001fe200078e00ff */
[----:B------:R-:W-:Y:S01]  /*0470*/  @P0 IADD3 R16, R3, R16, RZ ;  /* 0x0000001003100210 */ /* 0x000fe20007ffe0ff */
[----:B-1----:R-:W-:-:S04]  /*0480*/  IMAD.MOV R3, RZ, RZ, -R9 ;  /* 0x000000ffff037224 */ /* 0x002fc800078e0a09 */
[----:B------:R-:W-:Y:S01]  /*0490*/  IMAD R3, R3, R12, RZ ;  /* 0x0000000c03037224 */ /* 0x000fe200078e02ff */
[----:B------:R-:W0:Y:S03]  /*04a0*/  @!P0 LDC R16, c[0x0][0x29c] ;  /* 0x0000a700ff108b82 */ /* 0x000e260000000800 */
[----:B------:R-:W-:Y:S01]  /*04b0*/  IMAD.HI.U32 R9, R9, R3, R8 ;  /* 0x0000000309097227 */ /* 0x000fe200078e0008 */
[----:B------:R-:W-:-:S05]  /*04c0*/  SHF.L.U32 R3, R27, 0x7, RZ ;  /* 0x000000071b037819 */ /* 0x000fca00000006ff */
[----:B------:R-:W-:Y:S02]  /*04d0*/  IMAD R19, R0, R19, R3 ;  /* 0x0000001300137224 */ /* 0x000fe400078e0203 */
[----:B------:R-:W-:-:S03]  /*04e0*/  IMAD.IADD R3, R3, 0x1, R6 ;  /* 0x0000000103037824 */ /* 0x000fc600078e0206 */
[----:B------:R-:W-:-:S05]  /*04f0*/  SEL R19, R18, R19, !P1 ;  /* 0x0000001312137207 */ /* 0x000fca0004800000 */
[----:B------:R-:W-:Y:S01]  /*0500*/  IMAD.IADD R7, R19, 0x1, R6 ;  /* 0x0000000113077824 */ /* 0x000fe200078e0206 */
        /* <DEDUP_REMOVED lines=10> */
[----:B------:R-:W-:Y:S01]  /*05b0*/  @!P0 IMAD.IADD R17, R17, 0x1, -R12 ;  /* 0x0000000111118824 */ /* 0x000fe200078e0a0c */
[----:B------:R-:W-:-:S03]  /*05c0*/  ISETP.NE.AND P0, PT, R11, RZ, PT ;  /* 0x000000ff0b00720c */ /* 0x000fc60003f05270 */
[----:B------:R-:W-:-:S10]  /*05d0*/  @!P2 IMAD.MOV R17, RZ, RZ, -R17 ;  /* 0x000000ffff11a224 */ /* 0x000fd400078e0a11 */
[----:B------:R-:W-:Y:S01]  /*05e0*/  @!P0 LOP3.LUT R17, RZ, R11, RZ, 0x33, !PT ;  /* 0x0000000bff118212 */ /* 0x000fe200078e33ff */
[----:B------:R-:W-:Y:S06]  /*05f0*/  @P5 BRA `(.L_x_2048) ;  /* 0x00000000006c5947 */ /* 0x000fec0003800000 */
[----:B------:R-:W0:Y:S02]  /*0600*/  LDC R8, c[0x0][0x308] ;  /* 0x0000c200ff087b82 */ /* 0x000e240000000800 */
        /* <DEDUP_REMOVED lines=26> */
.L_x_2048:
[----:B------:R-:W-:-:S07]  /*07b0*/  CS2R R30, SRZ ;  /* 0x00000000001e7805 */ /* 0x000fce000001ff00 */
.L_x_2049:
[----:B------:R-:W-:Y:S05]  /*07c0*/  BSYNC B0 ;  /* 0x0000000000007941 */ /* 0x000fea0003800000 */
.L_x_2047:
[----:B------:R-:W0:Y:S01]  /*07d0*/  LDC R8, c[0x0][0x308] ;  /* 0x0000c200ff087b82 */ /* 0x000e220000000800 */
[----:B------:R-:W-:Y:S01]  /*07e0*/  BSSY B0, `(.L_x_2050) ;  /* 0x000001d000007945 */ /* 0x000fe20003800000 */
[----:B0-----:R-:W-:-:S13]  /*07f0*/  ISETP.NE.AND P0, PT, R8, 0x2, PT ;  /* 0x000000020800780c */ /* 0x001fda0003f05270 */
[----:B------:R-:W-:Y:S05]  /*0800*/  @!P0 BRA `(.L_x_2051) ;  /* 0x0000000000188947 */ /* 0x000fea0003800000 */
[----:B------:R-:W-:Y:S01]  /*0810*/  CS2R R28, SRZ ;  /* 0x00000000001c7805 */ /* 0x000fe2000001ff00 */
[----:B------:R-:W-:Y:S06]  /*0820*/  @P5 BRA `(.L_x_2052) ;  /* 0x0000000000605947 */ /* 0x000fec0003800000 */
[----:B------:R-:W0:Y:S02]  /*0830*/  LDC.64 R28, c[0x0][0x228] ;  /* 0x00008a00ff1c7b82 */ /* 0x000e240000000a00 */
[----:B0-----:R-:W-:-:S06]  /*0840*/  IMAD.WIDE R28, R7, 0x2, R28 ;  /* 0x00000002071c7825 */ /* 0x001fcc00078e021c */
[----:B------:R-:W5:Y:S01]  /*0850*/  LDG.E.64 R28, desc[UR36][R28.64] ;  /* 0x000000241c1c7981 */ /* 0x000f62000c1e1b00 */
[----:B------:R-:W-:Y:S05]  /*0860*/  BRA `(.L_x_2052) ;  /* 0x0000000000507947 */ /* 0x000fea0003800000 */
.L_x_2051:
        /* <DEDUP_REMOVED lines=20> */
.L_x_2052:
[----:B------:R-:W-:Y:S05]  /*09b0*/  BSYNC B0 ;  /* 0x0000000000007941 */ /* 0x000fea0003800000 */
.L_x_2050:
[----:B------:R-:W0:Y:S01]  /*09c0*/  LDC.64 R10, c[0x0][0x2a8] ;  /* 0x0000aa00ff0a7b82 */ /* 0x000e220000000a00 */
[----:B------:R-:W-:Y:S01]  /*09d0*/  ULDC.64 UR8, c[0x0][0x230] ;  /* 0x00008c0000087ab9 */ /* 0x000fe20000000a00 */
[----:B------:R-:W-:Y:S01]  /*09e0*/  ULDC.64 UR6, c[0x0][0x220] ;  /* 0x0000880000067ab9 */ /* 0x000fe20000000a00 */
[----:B------:R-:W-:Y:S02]  /*09f0*/  ISETP.EQ.U32.AND P3, PT, RZ, UR8, PT ;  /* 0x00000008ff007c0c */ /* 0x000fe4000bf62070 */
[----:B------:R-:W-:Y:S02]  /*0a00*/  CS2R R14, SRZ ;  /* 0x00000000000e7805 */ /* 0x000fe4000001ff00 */
[----:B------:R-:W-:Y:S02]  /*0a10*/  ISETP.EQ.U32.AND P1, PT, R4, RZ, PT ;  /* 0x000000ff0400720c */ /* 0x000fe40003f22070 */
[----:B------:R-:W-:Y:S02]  /*0a20*/  CS2R R20, SRZ ;  /* 0x0000000000147805 */ /* 0x000fe4000001ff00 */
[----:B------:R-:W-:-:S02]  /*0a30*/  ISETP.EQ.OR.EX P3, PT, RZ, UR9, P5, P3 ;  /* 0x00000009ff007c0c */ /* 0x000fc4000af62730 */
[----:B------:R-:W-:Y:S02]  /*0a40*/  ISETP.GE.AND P0, PT, R24, 0x20, PT ;  /* 0x000000201800780c */ /* 0x000fe40003f06270 */
[----:B------:R-:W-:Y:S02]  /*0a50*/  ISETP.EQ.U32.AND P2, PT, RZ, UR6, PT ;  /* 0x00000006ff007c0c */ /* 0x000fe4000bf42070 */
[----:B------:R-:W-:Y:S02]  /*0a60*/  ISETP.EQ.OR.EX P1, PT, R5, RZ, P0, P1 ;  /* 0x000000ff0500720c */ /* 0x000fe40000722710 */
[----:B------:R-:W-:-:S05]  /*0a70*/  ISETP.EQ.OR.EX P2, PT, RZ, UR7, P5, P2 ;  /* 0x00000007ff007c0c */ /* 0x000fca000af42720 */
[----:B------:R-:W1:Y:S01]  /*0a80*/  @!P3 LDC.64 R8, c[0x0][0x230] ;  /* 0x00008c00ff08bb82 */ /* 0x000e620000000a00 */
[----:B0-----:R-:W-:-:S05]  /*0a90*/  ISETP.NE.U32.AND P4, PT, R10, RZ, PT ;  /* 0x000000ff0a00720c */ /* 0x001fca0003f85070 */
[----:B-----5:R-:W-:Y:S01]  /*0aa0*/  @!P1 IMAD R7, R2, UR4, R27 ;  /* 0x0000000402079c24 */ /* 0x020fe2000f8e021b */
[----:B------:R-:W-:Y:S01]  /*0ab0*/  ULDC.U8 UR4, c[0x0][0x294] ;  /* 0x0000a50000047ab9 */ /* 0x000fe20000000000 */
[----:B------:R-:W-:Y:S01]  /*0ac0*/  ISETP.NE.AND.EX P4, PT, R11, RZ, PT, P4 ;  /* 0x000000ff0b00720c */ /* 0x000fe20003f85340 */
[----:B------:R-:W0:Y:S02]  /*0ad0*/  @!P2 LDC.64 R4, c[0x0][0x220] ;  /* 0x00008800ff04ab82 */ /* 0x000e240000000a00 */
[----:B------:R-:W-:-:S06]  /*0ae0*/  @!P1 LEA R7, R7, R6, 0x7 ;  /* 0x0000000607079211 */ /* 0x000fcc00078e38ff */
[----:B------:R-:W2:Y:S01]  /*0af0*/  @!P1 LDC.64 R10, c[0x0][0x2e0] ;  /* 0x0000b800ff0a9b82 */ /* 0x000ea20000000a00 */
[----:B-1----:R-:W-:-:S07]  /*0b00*/  @!P3 IMAD.WIDE R8, R3, 0x2, R8 ;  /* 0x000000020308b825 */ /* 0x002fce00078e0208 */
[----:B------:R-:W1:Y:S01]  /*0b10*/  @P4 LDC.64 R12, c[0x0][0x2a8] ;  /* 0x0000aa00ff0c4b82 */ /* 0x000e620000000a00 */
[----:B------:R-:W3:Y:S01]  /*0b20*/  @!P3 LDG.E.64 R14, desc[UR36][R8.64] ;  /* 0x00000024080eb981 */ /* 0x000ee2000c1e1b00 */
[----:B0-----:R-:W-:-:S06]  /*0b30*/  @!P2 IMAD.WIDE R4, R3, 0x2, R4 ;  /* 0x000000020304a825 */ /* 0x001fcc00078e0204 */
[----:B------:R-:W0:Y:S01]  /*0b40*/  LDC R3, c[0x0][0x290] ;  /* 0x0000a400ff037b82 */ /* 0x000e220000000800 */
[----:B------:R-:W-:Y:S01]  /*0b50*/  IMAD.MOV.U32 R25, RZ, RZ, RZ ;  /* 0x000000ffff197224 */ /* 0x000fe200078e00ff */
[----:B------:R-:W4:Y:S01]  /*0b60*/  @!P2 LDG.E.64 R20, desc[UR36][R4.64] ;  /* 0x000000240414a981 */ /* 0x000f22000c1e1b00 */
[----:B--2---:R-:W-:-:S06]  /*0b70*/  @!P1 IMAD.WIDE R10, R7, 0x2, R10 ;  /* 0x00000002070a9825 */ /* 0x004fcc00078e020a */
[----:B------:R-:W2:Y:S01]  /*0b80*/  @!P1 LDG.E.64 R10, desc[UR36][R10.64] ;  /* 0x000000240a0a9981 */ /* 0x000ea2000c1e1b00 */
[----:B-1----:R-:W-:-:S05]  /*0b90*/  @P4 IMAD.WIDE R12, R0, 0x4, R12 ;  /* 0x00000004000c4825 */ /* 0x002fca00078e020c */
[----:B------:R1:W5:Y:S01]  /*0ba0*/  @P4 LDG.E R25, desc[UR36][R12.64] ;  /* 0x000000240c194981 */ /* 0x000362000c1e1900 */
[----:B------:R-:W-:Y:S02]  /*0bb0*/  ISETP.NE.AND P2, PT, RZ, UR4, PT ;  /* 0x00000004ff007c0c */ /* 0x000fe4000bf45270 */
[----:B0-----:R-:W-:Y:S01]  /*0bc0*/  ISETP.GT.AND P3, PT, R3, RZ, PT ;  /* 0x000000ff0300720c */ /* 0x001fe20003f64270 */
[----:B---3--:R-:W-:Y:S01]  /*0bd0*/  HFMA2.MMA R28, R28, 1, 1, R14 ;  /* 0x3c003c001c1c7835 */ /* 0x008fe2000000000e */
[----:B------:R-:W-:Y:S01]  /*0be0*/  HADD2 R29, R29, R15 ;  /* 0x0000000f1d1d7230 */ /* 0x000fe20000000000 */
[----:B----4-:R-:W-:Y:S01]  /*0bf0*/  HFMA2.MMA R30, R30, 1, 1, R20 ;  /* 0x3c003c001e1e7835 */ /* 0x010fe20000000014 */
[----:B------:R-:W-:-:S04]  /*0c00*/  HADD2 R31, R31, R21 ;  /* 0x000000151f1f7230 */ /* 0x000fc80000000000 */
[----:B--2---:R-:W-:-:S03]  /*0c10*/  @!P1 HFMA2.MMA R29, R29, R11, -RZ ;  /* 0x0000000b1d1d9235 */ /* 0x004fc600001000ff */
[----:B------:R-:W-:Y:S02]  /*0c20*/  @!P1 HMUL2 R28, R28, R10 ;  /* 0x0000000a1c1c9232 */ /* 0x000fe40000000000 */
[----:B-1----:R-:W-:Y:S06]  /*0c30*/  @!P2 BRA P3, `(.L_x_2053) ;  /* 0x000000080074a947 */ /* 0x002fec0001800000 */
        /* <DEDUP_REMOVED lines=52> */
.L_x_2055:
        /* <DEDUP_REMOVED lines=26> */
[C---:B------:R-:W-:Y:S01]  /*1120*/  LEA R7, R9.reuse, R4, 0x1 ;  /* 0x0000000409077211 */ /* 0x040fe200078e08ff */
        /* <DEDUP_REMOVED lines=63> */
.L_x_2059:
[----:B------:R-:W-:Y:S05]  /*1520*/  BSYNC B1 ;  /* 0x0000000000017941 */ /* 0x000fea0003800000 */
.L_x_2058:
        /* <DEDUP_REMOVED lines=8> */
.L_x_2057:
[----:B------:R-:W-:Y:S05]  /*15b0*/  BSYNC B0 ;  /* 0x0000000000007941 */ /* 0x000fea0003800000 */
.L_x_2056:
[----:B------:R-:W-:Y:S06]  /*15c0*/  BAR.SYNC.DEFER_BLOCKING 0x0 ;  /* 0x0000000000007b1d */ /* 0x000fec0000010000 */
[----:B0-----:R0:W2:Y:S04]  /*15d0*/  @P6 LDS.64 R30, [R0] ;  /* 0x00000000001e6984 */ /* 0x0010a80000000a00 */
[----:B------:R0:W3:Y:S01]  /*15e0*/  @P6 LDS.64 R28, [R3] ;  /* 0x00000000031c6984 */ /* 0x0000e20000000a00 */
[----:B------:R-:W-:Y:S06]  /*15f0*/  BAR.SYNC.DEFER_BLOCKING 0x0 ;  /* 0x0000000000007b1d */ /* 0x000fec0000010000 */
[----:B------:R-:W-:Y:S05]  /*1600*/  BRA `(.L_x_2054) ;  /* 0x0000000000d87947 */ /* 0x000fea0003800000 */
.L_x_2053:
[----:B------:R-:W-:Y:S01]  /*1610*/  ISETP.GE.AND P0, PT, R6, R3, PT ;  /* 0x000000030600720c */ /* 0x000fe20003f06270 */
[----:B------:R-:W-:-:S12]  /*1620*/  BSSY B0, `(.L_x_2054) ;  /* 0x0000034000007945 */ /* 0x000fd80003800000 */
[----:B------:R-:W-:Y:S05]  /*1630*/  @P0 BRA `(.L_x_2060) ;  /* 0x0000000000c80947 */ /* 0x000fea0003800000 */
[----:B------:R-:W-:Y:S01]  /*1640*/  I2FP.F32.S32 R4, R3 ;  /* 0x0000000300047245 */ /* 0x000fe20000201400 */
[----:B------:R-:W-:Y:S01]  /*1650*/  VIADD R0, R6, 0x2 ;  /* 0x0000000206007836 */ /* 0x000fe20000000000 */
[----:B------:R-:W-:Y:S01]  /*1660*/  I2FP.F32.S32 R6, R6 ;  /* 0x0000000600067245 */ /* 0x000fe20000201400 */
[----:B------:R-:W-:Y:S01]  /*1670*/  ULDC UR4, c[0x0][0x29c] ;  /* 0x0000a70000047ab9 */ /* 0x000fe20000000800 */
[----:B------:R-:W0:Y:S01]  /*1680*/  MUFU.RCP R3, R4 ;  /* 0x0000000400037308 */ /* 0x000e220000001000 */
[----:B------:R-:W-:Y:S01]  /*1690*/  HADD2.F32 R9, -RZ, R31.H1_H1 ;  /* 0x3000001fff097230 */ /* 0x000fe20000004100 */
[----:B------:R-:W-:Y:S01]  /*16a0*/  I2FP.F32.S32 R0, R0 ;  /* 0x0000000000007245 */ /* 0x000fe20000201400 */
[----:B------:R-:W-:Y:S02]  /*16b0*/  HADD2.F32 R10, -RZ, R29.H1_H1 ;  /* 0x3000001dff0a7230 */ /* 0x000fe40000004100 */
[----:B------:R-:W-:Y:S02]  /*16c0*/  HADD2.F32 R12, -RZ, R31.H0_H0 ;  /* 0x2000001fff0c7230 */ /* 0x000fe40000004100 */
[----:B------:R-:W-:-:S02]  /*16d0*/  HADD2.F32 R14, -RZ, R29.H0_H0 ;  /* 0x2000001dff0e7230 */ /* 0x000fc40000004100 */
[-C--:B0-----:R-:W-:Y:S01]  /*16e0*/  FMUL.FTZ R0, R0, R3.reuse ;  /* 0x0000000300007220 */ /* 0x081fe20000410000 */
[----:B------:R-:W-:Y:S01]  /*16f0*/  FMUL.FTZ R6, R6, R3 ;  /* 0x0000000306067220 */ /* 0x000fe20000410000 */
[----:B-----5:R-:W-:Y:S02]  /*1700*/  IADD3 R3, -R25, UR4, RZ ;  /* 0x0000000419037c10 */ /* 0x020fe4000fffe1ff */
[----:B------:R-:W-:Y:S01]  /*1710*/  FMUL.FTZ R0, R0, 13.28771209716796875 ;  /* 0x41549a7800007820 */ /* 0x000fe20000410000 */
[----:B------:R-:W-:Y:S01]  /*1720*/  FMUL.FTZ R6, R6, 13.28771209716796875 ;  /* 0x41549a7806067820 */ /* 0x000fe20000410000 */
[----:B------:R-:W-:-:S04]  /*1730*/  I2FP.F32.S32 R7, R3 ;  /* 0x0000000300077245 */ /* 0x000fc80000201400 */
        /* <DEDUP_REMOVED lines=22> */
[C---:B--2---:R-:W-:Y:S01]  /*18a0*/  FMUL.FTZ R5, R3.reuse, R4 ;  /* 0x0000000403057220 */ /* 0x044fe20000410000 */
[----:B------:R-:W-:Y:S02]  /*18b0*/  HADD2.F32 R28, -RZ, R28.H0_H0 ;  /* 0x2000001cff1c7230 */ /* 0x000fe40000004100 */
[C---:B------:R-:W-:Y:S01]  /*18c0*/  FMUL.FTZ R7, R3.reuse, R6 ;  /* 0x0000000603077220 */ /* 0x040fe20000410000 */
        /* <DEDUP_REMOVED lines=9> */
.L_x_2060:
[----:B------:R-:W-:Y:S05]  /*1960*/  BSYNC B0 ;  /* 0x0000000000007941 */ /* 0x000fea0003800000 */
.L_x_2054:
[----:B------:R-:W-:Y:S01]  /*1970*/  ISETP.GT.AND P0, PT, R24, 0x1f, PT ;  /* 0x0000001f1800780c */ /* 0x000fe20003f04270 */
[----:B------:R-:W-:Y:S01]  /*1980*/  BSSY B0, `(.L_x_2061) ;  /* 0x0000027000007945 */ /* 0x000fe20003800000 */
[----:B------:R-:W-:-:S11]  /*1990*/  IMAD.MOV.U32 R14, RZ, RZ, RZ ;  /* 0x000000ffff0e7224 */ /* 0x000fd600078e00ff */
[----:B------:R-:W-:Y:S05]  /*19a0*/  @P0 BRA `(.L_x_2062) ;  /* 0x0000000000900947 */ /* 0x000fea0003800000 */
[----:B------:R-:W4:Y:S01]  /*19b0*/  S2UR UR5, SR_CgaCtaId ;  /* 0x00000000000579c3 */ /* 0x000f220000008800 */
[----:B0-----:R-:W-:Y:S01]  /*19c0*/  LEA.HI R0, R24, R24, RZ, 0x1 ;  /* 0x0000001818007211 */ /* 0x001fe200078f08ff */
[----:B------:R-:W-:Y:S01]  /*19d0*/  UMOV UR4, 0x400 ;  /* 0x0000040000047882 */ /* 0x000fe20000000000 */
[----:B--23--:R-:W-:Y:S01]  /*19e0*/  HMUL2 R14, R31, R29 ;  /* 0x0000001d1f0e7232 */ /* 0x00cfe20000000000 */
[----:B------:R-:W-:Y:S01]  /*19f0*/  UIADD3 UR4, UR4, 0x10, URZ ;  /* 0x0000001004047890 */ /* 0x000fe2000fffe03f */
[C---:B------:R-:W-:Y:S02]  /*1a00*/  LOP3.LUT R3, R0.reuse, 0x3ffffffe, RZ, 0xc0, !PT ;  /* 0x3ffffffe00037812 */ /* 0x040fe400078ec0ff */
[----:B-1----:R-:W-:Y:S01]  /*1a10*/  SHF.L.U32 R6, R0, 0x2, RZ ;  /* 0x0000000200067819 */ /* 0x002fe200000006ff */
[----:B------:R-:W0:Y:S01]  /*1a20*/  LDC.64 R4, c[0x0][0x248] ;  /* 0x00009200ff047b82 */ /* 0x000e220000000a00 */
        /* <DEDUP_REMOVED lines=8> */
[----:B----4-:R-:W-:-:S03]  /*1ab0*/  ULEA UR4, UR5, UR4, 0x18 ;  /* 0x0000000405047291 */ /* 0x010fc6000f8ec03f */
[----:B------:R-:W-:Y:S01]  /*1ac0*/  ULDC UR5, c[0x0][0x284] ;  /* 0x0000a10000057ab9 */ /* 0x000fe20000000800 */
[----:B------:R-:W-:Y:S01]  /*1ad0*/  FADD.FTZ R13, R13, R14 ;  /* 0x0000000e0d0d7221 */ /* 0x000fe20000010000 */
[----:B------:R-:W-:Y:S01]  /*1ae0*/  IMAD R3, R3, UR5, R0 ;  /* 0x0000000503037c24 */ /* 0x000fe2000f8e0200 */
[----:B------:R-:W-:Y:S01]  /*1af0*/  LEA R0, R24, UR4, 0x3 ;  /* 0x0000000418007c11 */ /* 0x000fe2000f8e18ff */
[----:B------:R-:W-:Y:S02]  /*1b00*/  UMOV UR4, 0xffffffff ;  /* 0xffffffff00047882 */ /* 0x000fe40000000000 */
[----:B0-----:R-:W-:Y:S02]  /*1b10*/  IMAD.WIDE R4, R3, 0x2, R4 ;  /* 0x0000000203047825 */ /* 0x001fe400078e0204 */
        /* <DEDUP_REMOVED lines=12> */
.L_x_2116:
[----:B-1----:R-:W-:-:S07]  /*1be0*/  FADD.FTZ R14, R5, R14 ;  /* 0x0000000e050e7221 */ /* 0x002fce0000010000 */
.L_x_2062:
[----:B------:R-:W-:Y:S05]  /*1bf0*/  BSYNC B0 ;  /* 0x0000000000007941 */ /* 0x000fea0003800000 */
.L_x_2061:
[----:B------:R-:W-:-:S13]  /*1c00*/  ISETP.NE.AND P0, PT, R24, RZ, PT ;  /* 0x000000ff1800720c */ /* 0x000fda0003f05270 */
[----:B------:R-:W-:Y:S01]  /*1c10*/  @P0 IMAD.MOV.U32 R52, RZ, RZ, -0x800001 ;  /* 0xff7fffffff340424 */ /* 0x000fe200078e00ff */
[----:B------:R-:W-:Y:S06]  /*1c20*/  @P0 BRA `(.L_x_2064) ;  /* 0x0000000000540947 */ /* 0x000fec0003800000 */
[----:B------:R-:W-:Y:S02]  /*1c30*/  ULDC.64 UR4, c[0x0][0x2c8] ;  /* 0x0000b20000047ab9 */ /* 0x000fe40000000a00 */
[----:B------:R-:W-:Y:S01]  /*1c40*/  ISETP.NE.U32.AND P0, PT, RZ, UR4, PT ;  /* 0x00000004ff007c0c */ /* 0x000fe2000bf05070 */
[----:B------:R-:W-:-:S03]  /*1c50*/  ULDC UR4, c[0x0][0x2a0] ;  /* 0x0000a80000047ab9 */ /* 0x000fc60000000800 */
[----:B------:R-:W-:-:S13]  /*1c60*/  ISETP.NE.AND.EX P0, PT, RZ, UR5, PT, P0 ;  /* 0x00000005ff007c0c */ /* 0x000fda000bf05300 */
[----:B-1----:R-:W1:Y:S01]  /*1c70*/  @P0 LDC R6, c[0x0][0x2d0] ;  /* 0x0000b400ff060b82 */ /* 0x002e620000000800 */
[----:B0----5:R-:W-:-:S07]  /*1c80*/  @P0 IADD3 R0, -R25, R16, RZ ;  /* 0x0000001019000210 */ /* 0x021fce0007ffe1ff */
[----:B------:R-:W0:Y:S01]  /*1c90*/  @P0 LDC.64 R4, c[0x0][0x2c8] ;  /* 0x0000b200ff040b82 */ /* 0x000e220000000a00 */
[----:B-1----:R-:W-:-:S04]  /*1ca0*/  @P0 IMAD R3, R27, R6, R0 ;  /* 0x000000061b030224 */ /* 0x002fc800078e0200 */
[----:B------:R-:W-:-:S04]  /*1cb0*/  @P0 IMAD R3, R3, R6, R0 ;  /* 0x0000000603030224 */ /* 0x000fc800078e0200 */
[----:B0-----:R-:W-:-:S06]  /*1cc0*/  @P0 IMAD.WIDE R4, R3, 0x2, R4 ;  /* 0x0000000203040825 */ /* 0x001fcc00078e0204 */
[----:B------:R-:W4:Y:S01]  /*1cd0*/  @P0 LDG.E.U16 R4, desc[UR36][R4.64] ;  /* 0x0000002404040981 */ /* 0x000f22000c1e1500 */
[----:B------:R-:W-:Y:S01]  /*1ce0*/  MOV R0, 0x400 ;  /* 0x0000040000007802 */ /* 0x000fe20000000f00 */
[----:B------:R-:W-:Y:S01]  /*1cf0*/  FMUL.FTZ R52, R14, UR4 ;  /* 0x000000040e347c20 */ /* 0x000fe20008410000 */
[----:B------:R-:W0:Y:S03]  /*1d00*/  S2R R3, SR_CgaCtaId ;  /* 0x0000000000037919 */ /* 0x000e260000008800 */
[----:B------:R-:W-:-:S05]  /*1d10*/  VIADD R0, R0, 0x110 ;  /* 0x0000011000007836 */ /* 0x000fca0000000000 */
[----:B0-----:R-:W-:Y:S01]  /*1d20*/  LEA R7, R3, R0, 0x18 ;  /* 0x0000000003077211 */ /* 0x001fe200078ec0ff */
[----:B------:R-:W-:-:S05]  /*1d30*/  IMAD.IADD R0, R16, 0x1, -R23 ;  /* 0x0000000110007824 */ /* 0x000fca00078e0a17 */
[----:B------:R-:W-:Y:S01]  /*1d40*/  LEA R7, R0, R7, 0x2 ;  /* 0x0000000700077211 */ /* 0x000fe200078e10ff */
[----:B----4-:R-:W-:-:S05]  /*1d50*/  @P0 HADD2.F32 R3, -RZ, R4.H0_H0 ;  /* 0x20000004ff030230 */ /* 0x010fca0000004100 */
[----:B------:R-:W-:-:S05]  /*1d60*/  @P0 FADD.FTZ R52, R52, R3 ;  /* 0x0000000334340221 */ /* 0x000fca0000010000 */
[----:B------:R4:W-:Y:S02]  /*1d70*/  STS [R7], R52 ;  /* 0x0000003407007388 */ /* 0x0009e40000000800 */
.L_x_2064:
[----:B------:R-:W-:Y:S05]  /*1d80*/  WARPSYNC.ALL ;  /* 0x0000000000007948 */ /* 0x000fea0003800000 */
[----:B0-----:R-:W-:Y:S01]  /*1d90*/  IADD3 R0, R16, 0x7, -R23 ;  /* 0x0000000710007810 */ /* 0x001fe20007ffe817 */
[----:B-1----:R-:W0:Y:S01]  /*1da0*/  LDC.64 R4, c[0x0][0x280] ;  /* 0x0000a000ff047b82 */ /* 0x002e220000000a00 */
[----:B------:R-:W-:Y:S01]  /*1db0*/  SHF.R.S32.HI R3, RZ, 0x1f, R24 ;  /* 0x0000001fff037819 */ /* 0x000fe20000011418 */
[----:B------:R-:W-:Y:S01]  /*1dc0*/  ULDC UR12, c[0x0][0x2a0] ;  /* 0x0000a800000c7ab9 */ /* 0x000fe20000000800 */
[----:B----4-:R-:W-:Y:S01]  /*1dd0*/  SHF.R.S32.HI R7, RZ, 0x1f, R0 ;  /* 0x0000001fff077819 */ /* 0x010fe20000011400 */
[----:B------:R-:W-:Y:S01]  /*1de0*/  ULDC.64 UR8, c[0x0][0x258] ;  /* 0x0000960000087ab9 */ /* 0x000fe20000000a00 */
[----:B------:R-:W-:Y:S01]  /*1df0*/  LEA.HI R6, R3, R24, RZ, 0x2 ;  /* 0x0000001803067211 */ /* 0x000fe200078f10ff */
[----:B------:R-:W-:Y:S01]  /*1e00*/  ULDC.64 UR6, c[0x0][0x2b0] ;  /* 0x0000ac0000067ab9 */ /* 0x000fe20000000a00 */
[----:B------:R-:W-:Y:S01]  /*1e10*/  LEA.HI R7, R7, R0, RZ, 0x3 ;  /* 0x0000000007077211 */ /* 0x000fe200078f18ff */
[----:B------:R-:W-:Y:S01]  /*1e20*/  ULDC.64 UR14, c[0x0][0x2c8] ;  /* 0x0000b200000e7ab9 */ /* 0x000fe20000000a00 */
[----:B------:R-:W-:Y:S01]  /*1e30*/  LEA.HI.SX32 R55, R6, R23, 0x1e ;  /* 0x0000001706377211 */ /* 0x000fe200078ff2ff */
[----:B------:R-:W-:Y:S01]  /*1e40*/  ULDC.64 UR10, c[0x0][0x2d8] ;  /* 0x0000b600000a7ab9 */ /* 0x000fe20000000a00 */
[----:B------:R-:W-:Y:S01]  /*1e50*/  LOP3.LUT R0, R7, 0xfffffff8, RZ, 0xc0, !PT ;  /* 0xfffffff807007812 */ /* 0x000fe200078ec0ff */
[----:B------:R-:W-:Y:S04]  /*1e60*/  BSSY B0, `(.L_x_2065) ;  /* 0x000015e000007945 */ /* 0x000fe80003800000 */
[----:B------:R-:W-:Y:S01]  /*1e70*/  IMAD.IADD R0, R23, 0x1, R0 ;  /* 0x0000000117007824 */ /* 0x000fe200078e0200 */
[----:B------:R-:W-:Y:S04]  /*1e80*/  BAR.SYNC.DEFER_BLOCKING 0x0 ;  /* 0x0000000000007b1d */ /* 0x000fe80000010000 */
[----:B------:R-:W-:Y:S01]  /*1e90*/  ISETP.GE.AND P0, PT, R55, R0, PT ;  /* 0x000000003700720c */ /* 0x000fe20003f06270 */
[----:B0-----:R-:W-:-:S04]  /*1ea0*/  IMAD R0, R26, R4, R27 ;  /* 0x000000041a007224 */ /* 0x001fc800078e021b */
[----:B------:R-:W-:-:S08]  /*1eb0*/  IMAD.SHL.U32 R0, R0, 0x80, RZ ;  /* 0x0000008000007824 */ /* 0x000fd000078e00ff */
[----:B------:R-:W-:Y:S05]  /*1ec0*/  @P0 BRA `(.L_x_2066) ;  /* 0x00000014005c0947 */ /* 0x000fea0003800000 */
[----:B------:R-:W0:Y:S01]  /*1ed0*/  S2UR UR5, SR_CgaCtaId ;  /* 0x00000000000579c3 */ /* 0x000e220000008800 */
[----:B------:R-:W-:Y:S01]  /*1ee0*/  UMOV UR4, 0x400 ;  /* 0x0000040000047882 */ /* 0x000fe20000000000 */
[----:B------:R-:W-:Y:S01]  /*1ef0*/  LOP3.LUT R3, R6, 0x7ffffffc, RZ, 0xc0, !PT ;  /* 0x7ffffffc06037812 */ /* 0x000fe200078ec0ff */
[----:B------:R-:W-:-:S03]  /*1f00*/  UIADD3 UR4, UR4, 0x10, URZ ;  /* 0x0000001004047890 */ /* 0x000fc6000fffe03f */
[----:B------:R-:W-:Y:S02]  /*1f10*/  IADD3 R3, -R3, R24, RZ ;  /* 0x0000001803037210 */ /* 0x000fe40007ffe1ff */
[----:B------:R-:W1:Y:S08]  /*1f20*/  LDC.64 R56, c[0x0][0x2d8] ;  /* 0x0000b600ff387b82 */ /* 0x000e700000000a00 */
[----:B------:R-:W4:Y:S01]  /*1f30*/  LDC R7, c[0x0][0x2c0] ;  /* 0x0000b000ff077b82 */ /* 0x000f220000000800 */
[----:B0-----:R-:W-:-:S03]  /*1f40*/  ULEA UR4, UR5, UR4, 0x18 ;  /* 0x0000000405047291 */ /* 0x001fc6000f8ec03f */
[----:B------:R-:W-:Y:S02]  /*1f50*/  ULDC UR5, c[0x0][0x2d0] ;  /* 0x0000b40000057ab9 */ /* 0x000fe40000000800 */
[----:B------:R-:W-:Y:S01]  /*1f60*/  IMAD R4, R27, UR5, R16 ;  /* 0x000000051b047c24 */ /* 0x000fe2000f8e0210 */
[C---:B------:R-:W-:Y:S01]  /*1f70*/  LEA R6, R3.reuse, UR4, 0x2 ;  /* 0x0000000403067c11 */ /* 0x040fe2000f8e10ff */
[----:B------:R-:W-:Y:S01]  /*1f80*/  IMAD.SHL.U32 R3, R3, 0x2, RZ ;  /* 0x0000000203037824 */ /* 0x000fe200078e00ff */
[----:B------:R-:W-:Y:S01]  /*1f90*/  ULDC UR4, c[0x0][0x298] ;  /* 0x0000a60000047ab9 */ /* 0x000fe20000000800 */
[----:B-1----:R-:W-:Y:S02]  /*1fa0*/  IMAD.WIDE R56, R27, 0x2, R56 ;  /* 0x000000021b387825 */ /* 0x002fe400078e0238 */
[----:B------:R-:W0:Y:S02]  /*1fb0*/  LDS R50, [R6] ;  /* 0x0000000006327984 */ /* 0x000e240000000800 */
[-C--:B------:R-:W-:Y:S01]  /*1fc0*/  IMAD R3, R0, R5.reuse, R3 ;  /* 0x0000000500037224 */ /* 0x080fe200078e0203 */
[----:B------:R-:W-:Y:S01]  /*1fd0*/  IABS R5, R5 ;  /* 0x0000000500057213 */ /* 0x000fe20000000000 */
[----:B------:R-:W1:Y:S04]  /*1fe0*/  LDS R53, [R6+0x10] ;  /* 0x0000100006357984 */ /* 0x000e680000000800 */
[----:B------:R-:W0:Y:S04]  /*1ff0*/  LDS R48, [R6+0x20] ;  /* 0x0000200006307984 */ /* 0x000e280000000800 */
        /* <DEDUP_REMOVED lines=12> */
[----:B------:R4:W0:Y:S02]  /*20c0*/  LDS R37, [R6+0xf0] ;  /* 0x0000f00006257984 */ /* 0x0008240000000800 */
[----:B-1--4-:R-:W-:-:S07]  /*20d0*/  VIADD R6, R7, UR4 ;  /* 0x0000000407067c36 */ /* 0x012fce0008000000 */
.L_x_2070:
[----:B-1----:R-:W1:Y:S01]  /*20e0*/  I2F.RP R11, R5 ;  /* 0x00000005000b7306 */ /* 0x002e620000209400 */
[----:B------:R-:W4:Y:S01]  /*20f0*/  LDC R12, c[0x0][0x284] ;  /* 0x0000a100ff0c7b82 */ /* 0x000f220000000800 */
[----:B------:R-:W-:Y:S02]  /*2100*/  IABS R59, R55 ;  /* 0x00000037003b7213 */ /* 0x000fe40000000000 */
[----:B------:R-:W-:Y:S02]  /*2110*/  ISETP.GE.AND P1, PT, R55, RZ, PT ;  /* 0x000000ff3700720c */ /* 0x000fe40003f26270 */
[----:B------:R-:W-:Y:S02]  /*2120*/  SHF.R.S32.HI R54, RZ, 0x1f, R22 ;  /* 0x0000001fff367819 */ /* 0x000fe40000011416 */
[----:B-1----:R-:W1:Y:S01]  /*2130*/  MUFU.RCP R11, R11 ;  /* 0x0000000b000b7308 */ /* 0x002e620000001000 */
[----:B----4-:R-:W-:Y:S02]  /*2140*/  ISETP.NE.AND P2, PT, R12, RZ, PT ;  /* 0x000000ff0c00720c */ /* 0x010fe40003f45270 */
[----:B-1----:R-:W-:-:S05]  /*2150*/  IADD3 R14, R11, 0xffffffe, RZ ;  /* 0x0ffffffe0b0e7810 */ /* 0x002fca0007ffe0ff */
[----:B------:R1:W4:Y:S02]  /*2160*/  F2I.FTZ.U32.TRUNC.NTZ R15, R14 ;  /* 0x0000000e000f7305 */ /* 0x000324000021f000 */
[----:B-1----:R-:W-:Y:S02]  /*2170*/  IMAD.MOV.U32 R14, RZ, RZ, RZ ;  /* 0x000000ffff0e7224 */ /* 0x002fe400078e00ff */
[----:B----4-:R-:W-:-:S04]  /*2180*/  IMAD.MOV R34, RZ, RZ, -R15 ;  /* 0x000000ffff227224 */ /* 0x010fc800078e0a0f */
[----:B0-----:R-:W-:-:S04]  /*2190*/  IMAD R13, R34, R5, RZ ;  /* 0x00000005220d7224 */ /* 0x001fc800078e02ff */
[----:B------:R-:W-:Y:S01]  /*21a0*/  IMAD.HI.U32 R34, R15, R13, R14 ;  /* 0x0000000d0f227227 */ /* 0x000fe200078e000e */
[----:B------:R-:W-:-:S05]  /*21b0*/  IABS R13, R12 ;  /* 0x0000000c000d7213 */ /* 0x000fca0000000000 */
[----:B------:R-:W-:Y:S01]  /*21c0*/  IMAD.HI.U32 R11, R34, R59, RZ ;  /* 0x0000003b220b7227 */ /* 0x000fe200078e00ff */
[----:B------:R-:W-:-:S03]  /*21d0*/  MOV R34, R13 ;  /* 0x0000000d00227202 */ /* 0x000fc60000000f00 */
[----:B------:R-:W-:-:S04]  /*21e0*/  IMAD.MOV R14, RZ, RZ, -R11 ;  /* 0x000000ffff0e7224 */ /* 0x000fc800078e0a0b */
[----:B------:R-:W-:-:S05]  /*21f0*/  IMAD R59, R34, R14, R59 ;  /* 0x0000000e223b7224 */ /* 0x000fca00078e023b */
[----:B------:R-:W-:-:S13]  /*2200*/  ISETP.GT.U32.AND P0, PT, R5, R59, PT ;  /* 0x0000003b0500720c */ /* 0x000fda0003f04070 */
[----:B------:R-:W-:-:S05]  /*2210*/  @!P0 IMAD.IADD R59, R59, 0x1, -R34 ;  /* 0x000000013b3b8824 */ /* 0x000fca00078e0a22 */
[----:B------:R-:W-:-:S13]  /*2220*/  ISETP.GT.U32.AND P0, PT, R5, R59, PT ;  /* 0x0000003b0500720c */ /* 0x000fda0003f04070 */
[----:B------:R-:W-:Y:S02]  /*2230*/  @!P0 IADD3 R59, R59, -R34, RZ ;  /* 0x800000223b3b8210 */ /* 0x000fe40007ffe0ff */
[----:B------:R-:W-:-:S03]  /*2240*/  ISETP.NE.U32.AND P0, PT, RZ, UR6, PT ;  /* 0x00000006ff007c0c */ /* 0x000fc6000bf05070 */
[----:B------:R-:W-:Y:S01]  /*2250*/  @!P1 IMAD.MOV R59, RZ, RZ, -R59 ;  /* 0x000000ffff3b9224 */ /* 0x000fe200078e0a3b */
[----:B------:R-:W-:Y:S02]  /*2260*/  @!P2 LOP3.LUT R59, RZ, R12, RZ, 0x33, !PT ;  /* 0x0000000cff3ba212 */ /* 0x000fe400078e33ff */
[----:B------:R-:W-:Y:S02]  /*2270*/  ISETP.NE.AND.EX P0, PT, RZ, UR7, PT, P0 ;  /* 0x00000007ff007c0c */ /* 0x000fe4000bf05300 */
[----:B------:R-:W-:Y:S02]  /*2280*/  IADD3 R11, P2, R22, R59, RZ ;  /* 0x0000003b160b7210 */ /* 0x000fe40007f5e0ff */
[----:B------:R-:W-:Y:S02]  /*2290*/  ISETP.GE.AND P1, PT, R55, R16, PT ;  /* 0x000000103700720c */ /* 0x000fe40003f26270 */
[----:B------:R-:W-:Y:S02]  /*22a0*/  LEA.HI.X.SX32 R14, R59, R54, 0x1, P2 ;  /* 0x000000363b0e7211 */ /* 0x000fe400010f0eff */
[----:B------:R-:W-:-:S04]  /*22b0*/  LEA R34, P2, R11, UR8, 0x2 ;  /* 0x000000080b227c11 */ /* 0x000fc8000f8410ff */
[----:B------:R-:W-:Y:S02]  /*22c0*/  LEA.HI.X R35, R11, UR9, R14, 0x2, P2 ;  /* 0x000000090b237c11 */ /* 0x000fe400090f140e */
[----:B------:R-:W-:Y:S02]  /*22d0*/  @P0 SHF.R.S32.HI R11, RZ, 0x1f, R55 ;  /* 0x0000001fff0b0819 */ /* 0x000fe40000011437 */
[----:B------:R-:W-:Y:S01]  /*22e0*/  @P0 IADD3 R60, P2, P3, R55, UR6, R22 ;  /* 0x00000006373c0c10 */ /* 0x000fe2000fb5e016 */
[----:B------:R-:W4:Y:S01]  /*22f0*/  @!P1 LDG.E R58, desc[UR36][R34.64] ;  /* 0x00000024223a9981 */ /* 0x000f22000c1e1900 */
[----:B------:R-:W1:Y:S02]  /*2300*/  @!P1 LDC R14, c[0x0][0x288] ;  /* 0x0000a200ff0e9b82 */ /* 0x000e640000000800 */
[----:B------:R-:W-:Y:S02]  /*2310*/  @P0 IADD3.X R61, R11, UR7, R54, P2, P3 ;  /* 0x000000070b3d0c10 */ /* 0x000fe400097e6436 */
[----:B------:R-:W1:Y:S04]  /*2320*/  @!P1 LDG.E R11, desc[UR36][R34.64] ;  /* 0x00000024220b9981 */ /* 0x000e68000c1e1900 */
[----:B------:R2:W3:Y:S04]  /*2330*/  @P0 LDG.E.U8 R60, desc[UR36][R60.64] ;  /* 0x000000243c3c0981 */ /* 0x0004e8000c1e1100 */
[----:B------:R-:W4:Y:S01]  /*2340*/  @!P1 LDG.E R54, desc[UR36][R34.64] ;  /* 0x0000002422369981 */ /* 0x000f22000c1e1900 */
[C---:B------:R-:W-:Y:S01]  /*2350*/  @!P1 SHF.L.U32 R13, R59.reuse, 0x3, RZ ;  /* 0x000000033b0d9819 */ /* 0x040fe200000006ff */
[----:B--2---:R-:W4:Y:S01]  /*2360*/  @!P1 LDC R61, c[0x0][0x288] ;  /* 0x0000a200ff3d9b82 */ /* 0x004f220000000800 */
[----:B------:R-:W-:-:S02]  /*2370*/  IMAD.IADD R59, R59, 0x1, R12 ;  /* 0x000000013b3b7824 */ /* 0x000fc400078e020c */
[----:B-1----:R-:W-:-:S05]  /*2380*/  @!P1 IMAD R11, R11, R14, RZ ;  /* 0x0000000e0b0b9224 */ /* 0x002fca00078e02ff */
[----:B------:R-:W1:Y:S01]  /*2390*/  @!P1 LDC.64 R14, c[0x0][0x248] ;  /* 0x00009200ff0e9b82 */ /* 0x000e620000000a00 */
[----:B------:R-:W-:Y:S01]  /*23a0*/  @!P1 IMAD.SHL.U32 R11, R11, 0x80, RZ ;  /* 0x000000800b0b9824 */ /* 0x000fe200078e00ff */
[----:B---3--:R-:W-:-:S03]  /*23b0*/  ISETP.NE.AND P0, PT, R60, RZ, P0 ;  /* 0x000000ff3c00720c */ /* 0x008fc60000705270 */
[----:B------:R-:W-:Y:S01]  /*23c0*/  @!P1 IMAD R60, R11, R12, R13 ;  /* 0x0000000c0b3c9224 */ /* 0x000fe200078e020d */
[----:B------:R-:W-:-:S04]  /*23d0*/  SHF.R.S32.HI R11, RZ, 0x1f, R3 ;  /* 0x0000001fff0b7819 */ /* 0x000fc80000011403 */
[----:B------:R-:W-:-:S04]  /*23e0*/  @!P1 IADD3 R13, P2, R3, R60, RZ ;  /* 0x0000003c030d9210 */ /* 0x000fc80007f5e0ff */
[----:B------:R-:W-:Y:S02]  /*23f0*/  @!P1 LEA.HI.X.SX32 R60, R60, R11, 0x1, P2 ;  /* 0x0000000b3c3c9211 */ /* 0x000fe400010f0eff */
[----:B-1----:R-:W-:-:S04]  /*2400*/  @!P1 LEA R14, P2, R13, R14, 0x1 ;  /* 0x0000000e0d0e9211 */ /* 0x002fc800078408ff */
[----:B------:R-:W-:Y:S02]  /*2410*/  @!P1 LEA.HI.X R15, R13, R15, R60, 0x1, P2 ;  /* 0x0000000f0d0f9211 */ /* 0x000fe400010f0c3c */
[----:B------:R-:W2:Y:S04]  /*2420*/  @!P1 LDG.E R13, desc[UR36][R34.64] ;  /* 0x00000024220d9981 */ /* 0x000ea8000c1e1900 */
[----:B------:R1:W0:Y:S01]  /*2430*/  @!P1 LDG.E R7, desc[UR36][R14.64] ;  /* 0x000000240e079981 */ /* 0x000222000c1e1900 */
[----:B----4-:R-:W-:Y:S01]  /*2440*/  @!P1 IMAD R58, R58, R61, RZ ;  /* 0x0000003d3a3a9224 */ /* 0x010fe200078e02ff */
[----:B------:R-:W-:Y:S01]  /*2450*/  @!P1 SHF.L.U32 R61, R59, 0x3, RZ ;  /* 0x000000033b3d9819 */ /* 0x000fe200000006ff */
[----:B-1----:R-:W1:Y:S02]  /*2460*/  @!P1 LDC.64 R14, c[0x0][0x248] ;  /* 0x00009200ff0e9b82 */ /* 0x002e640000000a00 */
[----:B------:R-:W-:-:S04]  /*2470*/  @!P1 IMAD.SHL.U32 R58, R58, 0x80, RZ ;  /* 0x000000803a3a9824 */ /* 0x000fc800078e00ff */
[----:B------:R-:W-:Y:S02]  /*2480*/  @!P1 IMAD R60, R58, R12, R61 ;  /* 0x0000000c3a3c9224 */ /* 0x000fe400078e023d */
[----:B------:R-:W3:Y:S03]  /*2490*/  @!P1 LDC R61, c[0x0][0x288] ;  /* 0x0000a200ff3d9b82 */ /* 0x000ee60000000800 */
[----:B------:R-:W-:-:S04]  /*24a0*/  @!P1 IADD3 R58, P2, R3, R60, RZ ;  /* 0x0000003c033a9210 */ /* 0x000fc80007f5e0ff */
[----:B------:R-:W-:Y:S02]  /*24b0*/  @!P1 LEA.HI.X.SX32 R60, R60, R11, 0x1, P2 ;  /* 0x0000000b3c3c9211 */ /* 0x000fe400010f0eff */
[----:B-1----:R-:W-:-:S04]  /*24c0*/  @!P1 LEA R14, P2, R58, R14, 0x1 ;  /* 0x0000000e3a0e9211 */ /* 0x002fc800078408ff */
[----:B------:R-:W-:-:S05]  /*24d0*/  @!P1 LEA.HI.X R15, R58, R15, R60, 0x1, P2 ;  /* 0x0000000f3a0f9211 */ /* 0x000fca00010f0c3c */
[----:B------:R1:W4:Y:S01]  /*24e0*/  @!P1 LDG.E R8, desc[UR36][R14.64] ;  /* 0x000000240e089981 */ /* 0x000322000c1e1900 */
[----:B---3--:R-:W-:Y:S02]  /*24f0*/  @!P1 IMAD R54, R54, R61, RZ ;  /* 0x0000003d36369224 */ /* 0x008fe400078e02ff */
[----:B------:R-:W-:Y:S01]  /*2500*/  IMAD.IADD R61, R59, 0x1, R12 ;  /* 0x000000013b3d7824 */ /* 0x000fe200078e020c */
[----:B-1----:R-:W1:Y:S04]  /*2510*/  @!P1 LDC.64 R14, c[0x0][0x248] ;  /* 0x00009200ff0e9b82 */ /* 0x002e680000000a00 */
[----:B------:R-:W-:Y:S01]  /*2520*/  @!P1 SHF.L.U32 R59, R61, 0x3, RZ ;  /* 0x000000033d3b9819 */ /* 0x000fe200000006ff */
[----:B------:R-:W-:-:S04]  /*2530*/  @!P1 IMAD.SHL.U32 R54, R54, 0x80, RZ ;  /* 0x0000008036369824 */ /* 0x000fc800078e00ff */
[----:B------:R-:W-:-:S05]  /*2540*/  @!P1 IMAD R58, R54, R12, R59 ;  /* 0x0000000c363a9224 */ /* 0x000fca00078e023b */
[----:B------:R-:W-:-:S04]  /*2550*/  @!P1 IADD3 R54, P2, R3, R58, RZ ;  /* 0x0000003a03369210 */ /* 0x000fc80007f5e0ff */
[----:B------:R-:W-:Y:S02]  /*2560*/  @!P1 LEA.HI.X.SX32 R59, R58, R11, 0x1, P2 ;  /* 0x0000000b3a3b9211 */ /* 0x000fe400010f0eff */
[C---:B-1----:R-:W-:Y:S02]  /*2570*/  @!P1 LEA R58, P2, R54.reuse, R14, 0x1 ;  /* 0x0000000e363a9211 */ /* 0x042fe400078408ff */
[----:B------:R-:W2:Y:S02]  /*2580*/  @!P1 LDC R14, c[0x0][0x288] ;  /* 0x0000a200ff0e9b82 */ /* 0x000ea40000000800 */
[----:B------:R-:W-:Y:S01]  /*2590*/  @!P1 LEA.HI.X R59, R54, R15, R59, 0x1, P2 ;  /* 0x0000000f363b9211 */ /* 0x000fe200010f0c3b */
[----:B------:R-:W-:-:S04]  /*25a0*/  IMAD.IADD R61, R61, 0x1, R12 ;  /* 0x000000013d3d7824 */ /* 0x000fc800078e020c */
[----:B------:R-:W3:Y:S01]  /*25b0*/  @!P1 LDG.E R9, desc[UR36][R58.64] ;  /* 0x000000243a099981 */ /* 0x000ee2000c1e1900 */
[----:B--2---:R-:W-:Y:S02]  /*25c0*/  @!P1 IMAD R13, R13, R14, RZ ;  /* 0x0000000e0d0d9224 */ /* 0x004fe400078e02ff */
[----:B------:R-:W1:Y:S02]  /*25d0*/  @!P1 LDC.64 R14, c[0x0][0x248] ;  /* 0x00009200ff0e9b82 */ /* 0x000e640000000a00 */
[----:B------:R-:W-:Y:S01]  /*25e0*/  @!P1 IMAD.SHL.U32 R54, R13, 0x80, RZ ;  /* 0x000000800d369824 */ /* 0x000fe200078e00ff */
[----:B------:R-:W-:-:S05]  /*25f0*/  @!P1 SHF.L.U32 R13, R61, 0x3, RZ ;  /* 0x000000033d0d9819 */ /* 0x000fca00000006ff */
[----:B------:R-:W-:-:S05]  /*2600*/  @!P1 IMAD R54, R54, R12, R13 ;  /* 0x0000000c36369224 */ /* 0x000fca00078e020d */
[----:B------:R-:W-:-:S04]  /*2610*/  @!P1 IADD3 R13, P2, R3, R54, RZ ;  /* 0x00000036030d9210 */ /* 0x000fc80007f5e0ff */
[----:B------:R-:W-:Y:S02]  /*2620*/  @!P1 LEA.HI.X.SX32 R54, R54, R11, 0x1, P2 ;  /* 0x0000000b36369211 */ /* 0x000fe400010f0eff */
[----:B-1----:R-:W-:-:S04]  /*2630*/  @!P1 LEA R14, P2, R13, R14, 0x1 ;  /* 0x0000000e0d0e9211 */ /* 0x002fc800078408ff */
[----:B------:R-:W-:Y:S02]  /*2640*/  @!P1 LEA.HI.X R15, R13, R15, R54, 0x1, P2 ;  /* 0x0000000f0d0f9211 */ /* 0x000fe400010f0c36 */
[----:B------:R-:W2:Y:S01]  /*2650*/  @!P1 LDG.E R13, desc[UR36][R34.64] ;  /* 0x00000024220d9981 */ /* 0x000ea2000c1e1900 */
[----:B------:R-:W2:Y:S03]  /*2660*/  @!P1 LDC R54, c[0x0][0x288] ;  /* 0x0000a200ff369b82 */ /* 0x000ea60000000800 */
[----:B------:R1:W3:Y:S05]  /*2670*/  @!P1 LDG.E R10, desc[UR36][R14.64] ;  /* 0x000000240e0a9981 */ /* 0x0002ea000c1e1900 */
[----:B-1----:R-:W1:Y:S01]  /*2680*/  @!P1 LDC.64 R14, c[0x0][0x248] ;  /* 0x00009200ff0e9b82 */ /* 0x002e620000000a00 */
[----:B--2---:R-:W-:-:S02]  /*2690*/  @!P1 IMAD R54, R13, R54, RZ ;  /* 0x000000360d369224 */ /* 0x004fc400078e02ff */
[----:B------:R-:W-:Y:S02]  /*26a0*/  IMAD.IADD R13, R61, 0x1, R12 ;  /* 0x000000013d0d7824 */ /* 0x000fe400078e020c */
[----:B------:R-:W-:-:S03]  /*26b0*/  @!P1 IMAD.SHL.U32 R54, R54, 0x80, RZ ;  /* 0x0000008036369824 */ /* 0x000fc600078e00ff */
[----:B------:R-:W-:-:S05]  /*26c0*/  @!P1 SHF.L.U32 R59, R13, 0x3, RZ ;  /* 0x000000030d3b9819 */ /* 0x000fca00000006ff */
[----:B------:R-:W-:-:S05]  /*26d0*/  @!P1 IMAD R54, R54, R12, R59 ;  /* 0x0000000c36369224 */ /* 0x000fca00078e023b */
[----:B------:R-:W-:-:S04]  /*26e0*/  @!P1 IADD3 R58, P2, R3, R54, RZ ;  /* 0x00000036033a9210 */ /* 0x000fc80007f5e0ff */
[----:B------:R-:W-:Y:S02]  /*26f0*/  @!P1 LEA.HI.X.SX32 R54, R54, R11, 0x1, P2 ;  /* 0x0000000b36369211 */ /* 0x000fe400010f0eff */
[C---:B-1----:R-:W-:Y:S02]  /*2700*/  @!P1 LEA R60, P2, R58.reuse, R14, 0x1 ;  /* 0x0000000e3a3c9211 */ /* 0x042fe400078408ff */
[----:B------:R-:W2:Y:S02]  /*2710*/  @!P1 LDG.E R14, desc[UR36][R34.64] ;  /* 0x00000024220e9981 */ /* 0x000ea4000c1e1900 */
[----:B------:R-:W-:Y:S02]  /*2720*/  @!P1 LEA.HI.X R61, R58, R15, R54, 0x1, P2 ;  /* 0x0000000f3a3d9211 */ /* 0x000fe400010f0c36 */
[----:B------:R-:W2:Y:S01]  /*2730*/  @!P1 LDC R15, c[0x0][0x288] ;  /* 0x0000a200ff0f9b82 */ /* 0x000ea20000000800 */
[----:B------:R-:W-:Y:S02]  /*2740*/  IMAD.IADD R13, R13, 0x1, R12 ;  /* 0x000000010d0d7824 */ /* 0x000fe400078e020c */
[----:B------:R1:W3:Y:S03]  /*2750*/  @!P1 LDG.E R20, desc[UR36][R60.64] ;  /* 0x000000243c149981 */ /* 0x0002e6000c1e1900 */
[----:B------:R-:W-:Y:S01]  /*2760*/  @!P1 SHF.L.U32 R59, R13, 0x3, RZ ;  /* 0x000000030d3b9819 */ /* 0x000fe200000006ff */
[----:B--2---:R-:W-:-:S02]  /*2770*/  @!P1 IMAD R54, R14, R15, RZ ;  /* 0x0000000f0e369224 */ /* 0x004fc400078e02ff */
[----:B------:R-:W2:Y:S02]  /*2780*/  @!P1 LDC.64 R14, c[0x0][0x248] ;  /* 0x00009200ff0e9b82 */ /* 0x000ea40000000a00 */
        /* <DEDUP_REMOVED lines=9> */
[----:B------:R0:W3:Y:S03]  /*2820*/  @!P1 LDG.E R21, desc[UR36][R58.64] ;  /* 0x000000243a159981 */ /* 0x0000e6000c1e1900 */
[----:B-1----:R-:W-:Y:S01]  /*2830*/  @!P1 SHF.L.U32 R61, R13, 0x3, RZ ;  /* 0x000000030d3d9819 */ /* 0x002fe200000006ff */
[----:B--2---:R-:W-:-:S02]  /*2840*/  @!P1 IMAD R54, R14, R15, RZ ;  /* 0x0000000f0e369224 */ /* 0x004fc400078e02ff */
[----:B------:R-:W1:Y:S02]  /*2850*/  @!P1 LDC.64 R14, c[0x0][0x248] ;  /* 0x00009200ff0e9b82 */ /* 0x000e640000000a00 */
[----:B------:R-:W-:-:S04]  /*2860*/  @!P1 IMAD.SHL.U32 R54, R54, 0x80, RZ ;  /* 0x0000008036369824 */ /* 0x000fc800078e00ff */
        /* <DEDUP_REMOVED lines=9> */
[----:B0-----:R-:W-:Y:S01]  /*2900*/  @!P1 SHF.L.U32 R59, R13, 0x3, RZ ;  /* 0x000000030d3b9819 */ /* 0x001fe200000006ff */
[----:B--2---:R-:W-:-:S02]  /*2910*/  @!P1 IMAD R54, R14, R15, RZ ;  /* 0x0000000f0e369224 */ /* 0x004fc400078e02ff */
[----:B------:R-:W0:Y:S02]  /*2920*/  @!P1 LDC.64 R14, c[0x0][0x248] ;  /* 0x00009200ff0e9b82 */ /* 0x000e240000000a00 */
        /* <DEDUP_REMOVED lines=75> */
[----:B0-----:R-:W-:-:S02]  /*2de0*/  @!P1 SHF.L.U32 R59, R13, 0x3, RZ ;  /* 0x000000030d3b9819 */ /* 0x001fc400000006ff */
[----:B-1----:R-:W0:Y:S01]  /*2df0*/  @!P1 LDC R61, c[0x0][0x288] ;  /* 0x0000a200ff3d9b82 */ /* 0x002e220000000800 */
[----:B--2---:R-:W-:-:S07]  /*2e00*/  @!P1 IMAD R54, R14, R15, RZ ;  /* 0x0000000f0e369224 */ /* 0x004fce00078e02ff */
[----:B------:R-:W1:Y:S01]  /*2e10*/  @!P1 LDC.64 R14, c[0x0][0x248] ;  /* 0x00009200ff0e9b82 */ /* 0x000e620000000a00 */
[----:B------:R-:W-:-:S04]  /*2e20*/  @!P1 IMAD.SHL.U32 R54, R54, 0x80, RZ ;  /* 0x0000008036369824 */ /* 0x000fc800078e00ff */
[----:B------:R-:W-:-:S05]  /*2e30*/  @!P1 IMAD R54, R54, R12, R59 ;  /* 0x0000000c36369224 */ /* 0x000fca00078e023b */
[----:B------:R-:W-:-:S04]  /*2e40*/  @!P1 IADD3 R59, P2, R3, R54, RZ ;  /* 0x00000036033b9210 */ /* 0x000fc80007f5e0ff */
[----:B------:R-:W-:Y:S02]  /*2e50*/  @!P1 LEA.HI.X.SX32 R54, R54, R11, 0x1, P2 ;  /* 0x0000000b36369211 */ /* 0x000fe400010f0eff */
[C---:B-1----:R-:W-:Y:S02]  /*2e60*/  @!P1 LEA R58, P2, R59.reuse, R14, 0x1 ;  /* 0x0000000e3b3a9211 */ /* 0x042fe400078408ff */
[----:B------:R-:W1:Y:S02]  /*2e70*/  @!P1 LDC R14, c[0x0][0x288] ;  /* 0x0000a200ff0e9b82 */ /* 0x000e640000000800 */
[----:B------:R-:W-:Y:S02]  /*2e80*/  @!P1 LEA.HI.X R59, R59, R15, R54, 0x1, P2 ;  /* 0x0000000f3b3b9211 */ /* 0x000fe400010f0c36 */
[----:B------:R-:W0:Y:S04]  /*2e90*/  @!P1 LDG.E R54, desc[UR36][R34.64] ;  /* 0x0000002422369981 */ /* 0x000e28000c1e1900 */
[----:B------:R2:W1:Y:S04]  /*2ea0*/  @!P1 LDG.E R15, desc[UR36][R34.64] ;  /* 0x00000024220f9981 */ /* 0x000468000c1e1900 */
[----:B------:R-:W3:Y:S01]  /*2eb0*/  @!P1 LDG.E R32, desc[UR36][R58.64] ;  /* 0x000000243a209981 */ /* 0x000ee2000c1e1900 */
[----:B--2---:R-:W2:Y:S01]  /*2ec0*/  @!P1 LDC.64 R34, c[0x0][0x248] ;  /* 0x00009200ff229b82 */ /* 0x004ea20000000a00 */
[----:B0-----:R-:W-:-:S02]  /*2ed0*/  @!P1 IMAD R54, R54, R61, RZ ;  /* 0x0000003d36369224 */ /* 0x001fc400078e02ff */
[----:B------:R-:W-:Y:S02]  /*2ee0*/  IMAD.IADD R61, R13, 0x1, R12 ;  /* 0x000000010d3d7824 */ /* 0x000fe400078e020c */
[----:B-1----:R-:W-:-:S03]  /*2ef0*/  @!P1 IMAD R60, R15, R14, RZ ;  /* 0x0000000e0f3c9224 */ /* 0x002fc600078e02ff */
[----:B------:R-:W0:Y:S01]  /*2f00*/  @!P1 LDC.64 R14, c[0x0][0x248] ;  /* 0x00009200ff0e9b82 */ /* 0x000e220000000a00 */
[----:B------:R-:W-:Y:S01]  /*2f10*/  @!P1 SHF.L.U32 R13, R61, 0x3, RZ ;  /* 0x000000033d0d9819 */ /* 0x000fe200000006ff */
[----:B------:R-:W-:-:S04]  /*2f20*/  @!P1 IMAD.SHL.U32 R54, R54, 0x80, RZ ;  /* 0x0000008036369824 */ /* 0x000fc800078e00ff */
[----:B------:R-:W-:Y:S02]  /*2f30*/  @!P1 IMAD R54, R54, R12, R13 ;  /* 0x0000000c36369224 */ /* 0x000fe400078e020d */
[----:B------:R-:W-:Y:S02]  /*2f40*/  IMAD.IADD R13, R61, 0x1, R12 ;  /* 0x000000013d0d7824 */ /* 0x000fe400078e020c */
[----:B------:R-:W-:-:S03]  /*2f50*/  @!P1 IMAD.SHL.U32 R60, R60, 0x80, RZ ;  /* 0x000000803c3c9824 */ /* 0x000fc600078e00ff */
[----:B------:R-:W-:-:S05]  /*2f60*/  @!P1 SHF.L.U32 R13, R13, 0x3, RZ ;  /* 0x000000030d0d9819 */ /* 0x000fca00000006ff */
[----:B------:R-:W-:Y:S01]  /*2f70*/  @!P1 IMAD R12, R60, R12, R13 ;  /* 0x0000000c3c0c9224 */ /* 0x000fe200078e020d */
[----:B------:R-:W-:-:S04]  /*2f80*/  @!P1 IADD3 R13, P2, R3, R54, RZ ;  /* 0x00000036030d9210 */ /* 0x000fc80007f5e0ff */
[----:B------:R-:W-:Y:S02]  /*2f90*/  @!P1 LEA.HI.X.SX32 R54, R54, R11, 0x1, P2 ;  /* 0x0000000b36369211 */ /* 0x000fe400010f0eff */
[----:B0-----:R-:W-:-:S04]  /*2fa0*/  @!P1 LEA R14, P2, R13, R14, 0x1 ;  /* 0x0000000e0d0e9211 */ /* 0x001fc800078408ff */
[----:B------:R-:W-:Y:S02]  /*2fb0*/  @!P1 LEA.HI.X R15, R13, R15, R54, 0x1, P2 ;  /* 0x0000000f0d0f9211 */ /* 0x000fe400010f0c36 */
[----:B------:R-:W-:-:S03]  /*2fc0*/  @!P1 IADD3 R13, P2, R3, R12, RZ ;  /* 0x0000000c030d9210 */ /* 0x000fc60007f5e0ff */
[----:B------:R0:W3:Y:S01]  /*2fd0*/  @!P1 LDG.E R33, desc[UR36][R14.64] ;  /* 0x000000240e219981 */ /* 0x0000e2000c1e1900 */
[----:B------:R-:W-:Y:S02]  /*2fe0*/  @!P1 LEA.HI.X.SX32 R12, R12, R11, 0x1, P2 ;  /* 0x0000000b0c0c9211 */ /* 0x000fe400010f0eff */
[----:B--2---:R-:W-:-:S04]  /*2ff0*/  @!P1 LEA R34, P2, R13, R34, 0x1 ;  /* 0x000000220d229211 */ /* 0x004fc800078408ff */
[----:B------:R-:W-:-:S05]  /*3000*/  @!P1 LEA.HI.X R35, R13, R35, R12, 0x1, P2 ;  /* 0x000000230d239211 */ /* 0x000fca00010f0c0c */
[----:B------:R1:W2:Y:S01]  /*3010*/  @!P1 LDG.E R36, desc[UR36][R34.64] ;  /* 0x0000002422249981 */ /* 0x0002a2000c1e1900 */
[----:B------:R-:W-:-:S04]  /*3020*/  HMUL2 R11, R50, R7 ;  /* 0x00000007320b7232 */ /* 0x000fc80000000000 */
[----:B----4-:R-:W-:-:S06]  /*3030*/  HFMA2 R11, R53, R8, R11 ;  /* 0x00000008350b7231 */ /* 0x010fcc000000000b */
[----:B---3--:R-:W-:-:S10]  /*3040*/  HFMA2.MMA R11, R48, R9, R11 ;  /* 0x00000009300b7235 */ /* 0x008fd4000000000b */
[----:B------:R-:W-:-:S06]  /*3050*/  HFMA2 R11, R51, R10, R11 ;  /* 0x0000000a330b7231 */ /* 0x000fcc000000000b */
[----:B------:R-:W-:-:S10]  /*3060*/  HFMA2.MMA R11, R49, R20, R11 ;  /* 0x00000014310b7235 */ /* 0x000fd4000000000b */
[----:B------:R-:W-:-:S06]  /*3070*/  HFMA2 R12, R46, R21, R11 ;  /* 0x000000152e0c7231 */ /* 0x000fcc000000000b */
[----:B------:R-:W-:-:S10]  /*3080*/  HFMA2.MMA R13, R47, R24, R12 ;  /* 0x000000182f0d7235 */ /* 0x000fd4000000000c */
[----:B------:R-:W-:-:S06]  /*3090*/  HFMA2 R13, R45, R26, R13 ;  /* 0x0000001a2d0d7231 */ /* 0x000fcc000000000d */
[----:B------:R-:W-:-:S10]  /*30a0*/  HFMA2.MMA R13, R44, R27, R13 ;  /* 0x0000001b2c0d7235 */ /* 0x000fd4000000000d */
[----:B------:R-:W-:-:S06]  /*30b0*/  HFMA2 R13, R43, R28, R13 ;  /* 0x0000001c2b0d7231 */ /* 0x000fcc000000000d */
[----:B0-----:R-:W-:-:S10]  /*30c0*/  HFMA2.MMA R15, R42, R29, R13 ;  /* 0x0000001d2a0f7235 */ /* 0x001fd4000000000d */
[----:B------:R-:W-:-:S06]  /*30d0*/  HFMA2 R15, R41, R30, R15 ;  /* 0x0000001e290f7231 */ /* 0x000fcc000000000f */
[----:B------:R-:W-:Y:S01]  /*30e0*/  HFMA2.MMA R15, R40, R31, R15 ;  /* 0x0000001f280f7235 */ /* 0x000fe2000000000f */
[----:B-1----:R-:W0:Y:S09]  /*30f0*/  S2R R34, SR_TID.X ;  /* 0x0000000000227919 */ /* 0x002e320000002100 */
[----:B------:R-:W-:Y:S01]  /*3100*/  HFMA2 R15, R39, R32, R15 ;  /* 0x00000020270f7231 */ /* 0x000fe2000000000f */
[----:B------:R-:W-:-:S05]  /*3110*/  UMOV UR4, 0xffffffff ;  /* 0xffffffff00047882 */ /* 0x000fca0000000000 */
[----:B------:R-:W-:-:S10]  /*3120*/  HFMA2.MMA R15, R38, R33, R15 ;  /* 0x00000021260f7235 */ /* 0x000fd4000000000f */
[----:B--2---:R-:W-:-:S05]  /*3130*/  HFMA2 R15, R37, R36, R15 ;  /* 0x00000024250f7231 */ /* 0x004fca000000000f */
[--C-:B------:R-:W-:Y:S02]  /*3140*/  HADD2.F32 R13, -RZ, R15.reuse.H0_H0 ;  /* 0x2000000fff0d7230 */ /* 0x100fe40000004100 */
[----:B------:R-:W-:-:S05]  /*3150*/  HADD2.F32 R12, -RZ, R15.H1_H1 ;  /* 0x3000000fff0c7230 */ /* 0x000fca0000004100 */
[----:B------:R-:W-:Y:S01]  /*3160*/  FADD.FTZ R13, R13, R12 ;  /* 0x0000000c0d0d7221 */ /* 0x000fe20000010000 */
[----:B0-----:R-:W-:Y:S06]  /*3170*/  BRA.DIV UR4, `(.L_x_2067) ;  /* 0x0000003604047947 */ /* 0x001fec000b800000 */
[----:B------:R-:W0:Y:S02]  /*3180*/  SHFL.BFLY PT, R14, R13, 0x2, 0x1f ;  /* 0x0c401f000d0e7f89 */ /* 0x000e2400000e0000 */
[----:B0-----:R-:W-:-:S05]  /*3190*/  FADD.FTZ R13, R13, R14 ;  /* 0x0000000e0d0d7221 */ /* 0x001fca0000010000 */
[----:B------:R0:W1:Y:S02]  /*31a0*/  SHFL.BFLY PT, R14, R13, 0x1, 0x1f ;  /* 0x0c201f000d0e7f89 */ /* 0x00006400000e0000 */
.L_x_2120:
        /* <DEDUP_REMOVED lines=24> */
[----:B0-----:R-:W-:-:S06]  /*3330*/  ULEA UR4, UR5, UR4, 0x18 ;  /* 0x0000000405047291 */ /* 0x001fcc000f8ec03f */
[----:B------:R-:W-:Y:S01]  /*3340*/  LEA R35, R35, UR4, 0x2 ;  /* 0x0000000423237c11 */ /* 0x000fe2000f8e10ff */
[----:B--2---:R-:W-:Y:S02]  /*3350*/  @P1 HADD2.F32 R34, -RZ, R34.H0_H0 ;  /* 0x20000022ff221230 */ /* 0x004fe40000004100 */
[----:B---3--:R-:W-:-:S05]  /*3360*/  @P2 HADD2.F32 R11, -RZ, R12.H0_H0 ;  /* 0x2000000cff0b2230 */ /* 0x008fca0000004100 */
[----:B------:R-:W-:-:S04]  /*3370*/  @P2 FADD.FTZ R14, R14, R11 ;  /* 0x0000000b0e0e2221 */ /* 0x000fc80000010000 */
[----:B------:R-:W-:-:S05]  /*3380*/  @P1 FFMA.FTZ R14, R15, R34, R14 ;  /* 0x000000220f0e1223 */ /* 0x000fca000001000e */
[----:B------:R1:W-:Y:S01]  /*3390*/  STS [R35], R14 ;  /* 0x0000000e23007388 */ /* 0x0003e20000000800 */
[----:B------:R-:W-:-:S07]  /*33a0*/  @!P0 FMNMX.FTZ R52, R52, R14, !PT ;  /* 0x0000000e34348209 */ /* 0x000fce0007810000 */
.L_x_2069:
[----:B------:R-:W-:Y:S05]  /*33b0*/  BSYNC B1 ;  /* 0x0000000000017941 */ /* 0x000fea0003800000 */
.L_x_2068:
[----:B------:R-:W-:Y:S01]  /*33c0*/  IADD3 R11, R16, 0x7, -R23 ;  /* 0x00000007100b7810 */ /* 0x000fe20007ffe817 */
[----:B------:R-:W-:-:S03]  /*33d0*/  VIADD R55, R55, 0x10 ;  /* 0x0000001037377836 */ /* 0x000fc60000000000 */
[----:B------:R-:W-:-:S04]  /*33e0*/  SHF.R.S32.HI R12, RZ, 0x1f, R11 ;  /* 0x0000001fff0c7819 */ /* 0x000fc8000001140b */
[----:B------:R-:W-:-:S04]  /*33f0*/  LEA.HI R12, R12, R11, RZ, 0x3 ;  /* 0x0000000b0c0c7211 */ /* 0x000fc800078f18ff */
[----:B------:R-:W-:-:S04]  /*3400*/  LOP3.LUT R12, R12, 0xfffffff8, RZ, 0xc0, !PT ;  /* 0xfffffff80c0c7812 */ /* 0x000fc800078ec0ff */
[----:B------:R-:W-:-:S04]  /*3410*/  IADD3 R12, R23, R12, RZ ;  /* 0x0000000c170c7210 */ /* 0x000fc80007ffe0ff */
[----:B------:R-:W-:-:S13]  /*3420*/  ISETP.GE.AND P0, PT, R55, R12, PT ;  /* 0x0000000c3700720c */ /* 0x000fda0003f06270 */
[----:B------:R-:W-:Y:S05]  /*3430*/  @!P0 BRA `(.L_x_2070) ;  /* 0xffffffec00288947 */ /* 0x000fea000383ffff */
.L_x_2066:
[----:B------:R-:W-:Y:S05]  /*3440*/  BSYNC B0 ;  /* 0x0000000000007941 */ /* 0x000fea0003800000 */
.L_x_2065:
[----:B------:R-:W4:Y:S01]  /*3450*/  S2R R8, SR_TID.X ;  /* 0x0000000000087919 */ /* 0x000f220000002100 */
[----:B------:R-:W-:Y:S01]  /*3460*/  UMOV UR4, 0xffffffff ;  /* 0xffffffff00047882 */ /* 0x000fe20000000000 */
[----:B------:R-:W-:Y:S02]  /*3470*/  SHF.R.S32.HI R20, RZ, 0x1f, R22 ;  /* 0x0000001fff147819 */ /* 0x000fe40000011416 */
[----:B----4-:R-:W-:Y:S01]  /*3480*/  SHF.R.S32.HI R5, RZ, 0x1f, R8 ;  /* 0x0000001fff057819 */ /* 0x010fe20000011408 */
[----:B------:R-:W-:Y:S06]  /*3490*/  BRA.DIV UR4, `(.L_x_2071) ;  /* 0x00000032047c7947 */ /* 0x000fec000b800000 */
[----:B-1----:R-:W0:Y:S02]  /*34a0*/  SHFL.BFLY PT, R14, R52, 0x10, 0x1f ;  /* 0x0e001f00340e7f89 */ /* 0x002e2400000e0000 */
[----:B0-----:R-:W-:-:S05]  /*34b0*/  FMNMX.FTZ R13, R14, R52, !PT ;  /* 0x000000340e0d7209 */ /* 0x001fca0007810000 */
[----:B------:R-:W0:Y:S02]  /*34c0*/  SHFL.BFLY PT, R14, R13, 0x8, 0x1f ;  /* 0x0d001f000d0e7f89 */ /* 0x000e2400000e0000 */
[----:B0-----:R-:W-:-:S05]  /*34d0*/  FMNMX.FTZ R3, R13, R14, !PT ;  /* 0x0000000e0d037209 */ /* 0x001fca0007810000 */
[----:B------:R0:W1:Y:S02]  /*34e0*/  SHFL.BFLY PT, R14, R3, 0x4, 0x1f ;  /* 0x0c801f00030e7f89 */ /* 0x00006400000e0000 */
.L_x_2125:
[----:B------:R-:W-:Y:S01]  /*34f0*/  LEA.HI R4, R5, R8, RZ, 0x5 ;  /* 0x0000000805047211 */ /* 0x000fe200078f28ff */
[----:B------:R-:W-:Y:S05]  /*3500*/  WARPSYNC.ALL ;  /* 0x0000000000007948 */ /* 0x000fea0003800000 */
[----:B------:R-:W-:-:S05]  /*3510*/  LOP3.LUT R5, R4, 0xffffffe0, RZ, 0xc0, !PT ;  /* 0xffffffe004057812 */ /* 0x000fca00078ec0ff */
[----:B------:R-:W-:-:S05]  /*3520*/  IMAD.IADD R5, R8, 0x1, -R5 ;  /* 0x0000000108057824 */ /* 0x000fca00078e0a05 */
[----:B------:R-:W-:-:S13]  /*3530*/  ISETP.NE.AND P0, PT, R5, RZ, PT ;  /* 0x000000ff0500720c */ /* 0x000fda0003f05270 */
[----:B------:R-:W4:Y:S01]  /*3540*/  @!P0 S2R R6, SR_CgaCtaId ;  /* 0x0000000000068919 */ /* 0x000f220000008800 */
[----:B------:R-:W-:Y:S02]  /*3550*/  @!P0 MOV R7, 0x400 ;  /* 0x0000040000078802 */ /* 0x000fe40000000f00 */
[----:B------:R-:W-:Y:S02]  /*3560*/  @!P0 SHF.R.S32.HI R4, RZ, 0x5, R4 ;  /* 0x00000005ff048819 */ /* 0x000fe40000011404 */
[----:B01----:R-:W-:Y:S02]  /*3570*/  @!P0 FMNMX.FTZ R3, R3, R14, !PT ;  /* 0x0000000e03038209 */ /* 0x003fe40007810000 */
[----:B----4-:R-:W-:-:S05]  /*3580*/  @!P0 LEA R7, R6, R7, 0x18 ;  /* 0x0000000706078211 */ /* 0x010fca00078ec0ff */
[----:B------:R-:W-:-:S05]  /*3590*/  @!P0 IMAD R4, R4, 0x4, R7 ;  /* 0x0000000404048824 */ /* 0x000fca00078e0207 */
[----:B------:R0:W-:Y:S01]  /*35a0*/  @!P0 STS [R4], R3 ;  /* 0x0000000304008388 */ /* 0x0001e20000000800 */
[----:B------:R-:W-:Y:S01]  /*35b0*/  BAR.SYNC.DEFER_BLOCKING 0x0 ;  /* 0x0000000000007b1d */ /* 0x000fe20000010000 */
[----:B------:R-:W-:Y:S01]  /*35c0*/  ISETP.GT.AND P0, PT, R5, 0x1, PT ;  /* 0x000000010500780c */ /* 0x000fe20003f04270 */
[----:B------:R-:W-:-:S04]  /*35d0*/  HFMA2.MMA R7, -RZ, RZ, 0, 0 ;  /* 0x00000000ff077435 */ /* 0x000fc800000001ff */
[----:B------:R-:W-:Y:S01]  /*35e0*/  ULDC.64 UR6, c[0x0][0x2b0] ;  /* 0x0000ac0000067ab9 */ /* 0x000fe20000000a00 */
[----:B------:R-:W-:Y:S07]  /*35f0*/  BSSY B0, `(.L_x_2072) ;  /* 0x000002b000007945 */ /* 0x000fee0003800000 */
[----:B0-----:R-:W0:Y:S01]  /*3600*/  @!P0 S2R R4, SR_CgaCtaId ;  /* 0x0000000000048919 */ /* 0x001e220000008800 */
[----:B------:R-:W-:-:S04]  /*3610*/  @!P0 MOV R3, 0x400 ;  /* 0x0000040000038802 */ /* 0x000fc80000000f00 */
[----:B0-----:R-:W-:Y:S02]  /*3620*/  @!P0 LEA R6, R4, R3, 0x18 ;  /* 0x0000000304068211 */ /* 0x001fe400078ec0ff */
[----:B------:R-:W-:-:S03]  /*3630*/  MOV R4, 0xff7fffff ;  /* 0xff7fffff00047802 */ /* 0x000fc60000000f00 */
[----:B------:R-:W-:-:S05]  /*3640*/  @!P0 IMAD R5, R5, 0x4, R6 ;  /* 0x0000000405058824 */ /* 0x000fca00078e0206 */
[----:B------:R-:W0:Y:S04]  /*3650*/  @!P0 LDS R4, [R5] ;  /* 0x0000000005048984 */ /* 0x000e280000000800 */
[----:B0-----:R-:W0:Y:S02]  /*3660*/  SHFL.BFLY PT, R3, R4, 0x1, 0x1f ;  /* 0x0c201f0004037f89 */ /* 0x001e2400000e0000 */
[----:B0-----:R-:W-:Y:S01]  /*3670*/  FMNMX.FTZ R6, R3, R4, !PT ;  /* 0x0000000403067209 */ /* 0x001fe20007810000 */
[----:B------:R-:W-:-:S04]  /*3680*/  IMAD.IADD R3, R23, 0x1, R8 ;  /* 0x0000000117037824 */ /* 0x000fc800078e0208 */
[----:B------:R0:W1:Y:S01]  /*3690*/  SHFL.IDX PT, R11, R6, RZ, 0x1f ;  /* 0x00001fff060b7589 */ /* 0x00006200000e0000 */
[----:B------:R-:W-:-:S13]  /*36a0*/  ISETP.GT.AND P1, PT, R3, R16, PT ;  /* 0x000000100300720c */ /* 0x000fda0003f24270 */
[----:B0-----:R-:W-:Y:S05]  /*36b0*/  @P1 BRA `(.L_x_2073) ;  /* 0x0000000000781947 */ /* 0x001fea0003800000 */
[----:B------:R-:W0:Y:S01]  /*36c0*/  S2R R5, SR_CgaCtaId ;  /* 0x0000000000057919 */ /* 0x000e220000008800 */
[----:B------:R-:W-:Y:S01]  /*36d0*/  MOV R4, 0x400 ;  /* 0x0000040000047802 */ /* 0x000fe20000000f00 */
[----:B------:R-:W-:Y:S01]  /*36e0*/  ULDC.64 UR4, c[0x0][0x2b0] ;  /* 0x0000ac0000047ab9 */ /* 0x000fe20000000a00 */
[----:B------:R-:W-:Y:S01]  /*36f0*/  MOV R7, RZ ;  /* 0x000000ff00077202 */ /* 0x000fe20000000f00 */
[----:B------:R-:W-:Y:S01]  /*3700*/  IMAD.MOV.U32 R9, RZ, RZ, R3 ;  /* 0x000000ffff097224 */ /* 0x000fe200078e0003 */
[----:B------:R-:W-:Y:S01]  /*3710*/  ISETP.NE.U32.AND P0, PT, RZ, UR4, PT ;  /* 0x00000004ff007c0c */ /* 0x000fe2000bf05070 */
[----:B------:R-:W-:-:S03]  /*3720*/  VIADD R4, R4, 0x110 ;  /* 0x0000011004047836 */ /* 0x000fc60000000000 */
[----:B------:R-:W-:Y:S02]  /*3730*/  ISETP.NE.AND.EX P0, PT, RZ, UR5, PT, P0 ;  /* 0x00000005ff007c0c */ /* 0x000fe4000bf05300 */
[----:B0-----:R-:W-:-:S11]  /*3740*/  LEA R15, R5, R4, 0x18 ;  /* 0x00000004050f7211 */ /* 0x001fd600078ec0ff */
.L_x_2077:
[----:B0-----:R-:W-:Y:S01]  /*3750*/  IADD3 R4, -R23, R9, RZ ;  /* 0x0000000917047210 */ /* 0x001fe20007ffe1ff */
[----:B------:R-:W-:Y:S04]  /*3760*/  BSSY B1, `(.L_x_2074) ;  /* 0x000000e000017945 */ /* 0x000fe80003800000 */
[----:B------:R-:W-:Y:S01]  /*3770*/  IMAD R13, R4, 0x4, R15 ;  /* 0x00000004040d7824 */ /* 0x000fe200078e020f */
[----:B------:R-:W-:Y:S06]  /*3780*/  @!P0 BRA `(.L_x_2075) ;  /* 0x00000000001c8947 */ /* 0x000fec0003800000 */
[----:B------:R-:W-:Y:S02]  /*3790*/  SHF.R.S32.HI R5, RZ, 0x1f, R9 ;  /* 0x0000001fff057819 */ /* 0x000fe40000011409 */
[----:B------:R-:W-:-:S04]  /*37a0*/  IADD3 R4, P2, P3, R9, UR6, R22 ;  /* 0x0000000609047c10 */ /* 0x000fc8000fb5e016 */
[----:B------:R-:W-:-:S05]  /*37b0*/  IADD3.X R5, R5, UR7, R20, P2, P3 ;  /* 0x0000000705057c10 */ /* 0x000fca00097e6414 */
[----:B------:R-:W4:Y:S02]  /*37c0*/  LDG.E.U8 R4, desc[UR36][R4.64] ;  /* 0x0000002404047981 */ /* 0x000f24000c1e1100 */
[----:B----4-:R-:W-:-:S13]  /*37d0*/  ISETP.NE.AND P2, PT, R4, RZ, PT ;  /* 0x000000ff0400720c */ /* 0x010fda0003f45270 */
[----:B------:R-:W-:Y:S01]  /*37e0*/  @P2 MOV R6, RZ ;  /* 0x000000ff00062202 */ /* 0x000fe20000000f00 */
[----:B------:R-:W-:Y:S06]  /*37f0*/  @P2 BRA `(.L_x_2076) ;  /* 0x0000000000102947 */ /* 0x000fec0003800000 */
.L_x_2075:
[----:B------:R-:W1:Y:S02]  /*3800*/  LDS R4, [R13] ;  /* 0x000000000d047984 */ /* 0x000e640000000800 */
[----:B-1----:R-:W-:-:S04]  /*3810*/  FADD.FTZ R4, -R11, R4 ;  /* 0x000000040b047221 */ /* 0x002fc80000010100 */
[----:B------:R-:W-:-:S04]  /*3820*/  FMUL.FTZ R4, R4, 1.4426950216293334961 ;  /* 0x3fb8aa3b04047820 */ /* 0x000fc80000410000 */
[----:B------:R0:W4:Y:S03]  /*3830*/  MUFU.EX2 R6, R4 ;  /* 0x0000000400067308 */ /* 0x0001260000000800 */
.L_x_2076:
[----:B------:R-:W-:Y:S05]  /*3840*/  BSYNC B1 ;  /* 0x0000000000017941 */ /* 0x000fea0003800000 */
.L_x_2074:
[----:B----4-:R4:W-:Y:S01]  /*3850*/  STS [R13], R6 ;  /* 0x000000060d007388 */ /* 0x0109e20000000800 */
[----:B------:R-:W-:Y:S02]  /*3860*/  VIADD R9, R9, 0x40 ;  /* 0x0000004009097836 */ /* 0x000fe40000000000 */
[----:B------:R-:W-:-:S03]  /*3870*/  FADD.FTZ R7, R6, R7 ;  /* 0x0000000706077221 */ /* 0x000fc60000010000 */
[----:B------:R-:W-:-:S13]  /*3880*/  ISETP.GT.AND P2, PT, R9, R16, PT ;  /* 0x000000100900720c */ /* 0x000fda0003f44270 */
[----:B----4-:R-:W-:Y:S05]  /*3890*/  @!P2 BRA `(.L_x_2077) ;  /* 0xfffffffc00aca947 */ /* 0x010fea000383ffff */
.L_x_2073:
[----:B------:R-:W-:Y:S05]  /*38a0*/  BSYNC B0 ;  /* 0x0000000000007941 */ /* 0x000fea0003800000 */
.L_x_2072:
[----:B0-----:R-:W0:Y:S01]  /*38b0*/  SHFL.BFLY PT, R4, R7, 0x10, 0x1f ;  /* 0x0e001f0007047f89 */ /* 0x001e2200000e0000 */
[----:B------:R-:W-:Y:S01]  /*38c0*/  ULDC.U8 UR4, c[0x0][0x31c] ;  /* 0x0000c70000047ab9 */ /* 0x000fe20000000000 */
[----:B------:R-:W4:Y:S01]  /*38d0*/  S2R R10, SR_TID.X ;  /* 0x00000000000a7919 */ /* 0x000f220000002100 */
[----:B------:R-:W2:Y:S01]  /*38e0*/  S2R R26, SR_CgaCtaId ;  /* 0x00000000001a7919 */ /* 0x000ea20000008800 */
[----:B0-----:R-:W-:-:S05]  /*38f0*/  FADD.FTZ R4, R4, R7 ;  /* 0x0000000704047221 */ /* 0x001fca0000010000 */
[----:B------:R-:W0:Y:S01]  /*3900*/  SHFL.BFLY PT, R5, R4, 0x8, 0x1f ;  /* 0x0d001f0004057f89 */ /* 0x000e2200000e0000 */
[----:B----4-:R-:W-:-:S04]  /*3910*/  LOP3.LUT P0, R8, R10, 0x1f, RZ, 0xc0, !PT ;  /* 0x0000001f0a087812 */ /* 0x010fc8000780c0ff */
[----:B------:R-:W-:-:S09]  /*3920*/  ISETP.GT.U32.AND P2, PT, R8, 0x1, PT ;  /* 0x000000010800780c */ /* 0x000fd20003f44070 */
[----:B------:R-:W4:Y:S01]  /*3930*/  @!P0 S2R R12, SR_CgaCtaId ;  /* 0x00000000000c8919 */ /* 0x000f220000008800 */
[----:B-1----:R-:W-:Y:S02]  /*3940*/  @!P0 MOV R11, 0x400 ;  /* 0x00000400000b8802 */ /* 0x002fe40000000f00 */
[----:B------:R-:W-:Y:S01]  /*3950*/  @!P0 SHF.R.U32.HI R7, RZ, 0x3, R10 ;  /* 0x00000003ff078819 */ /* 0x000fe2000001160a */
[----:B0-----:R-:W-:Y:S01]  /*3960*/  FADD.FTZ R5, R4, R5 ;  /* 0x0000000504057221 */ /* 0x001fe20000010000 */
[----:B------:R-:W0:Y:S02]  /*3970*/  @!P2 S2R R14, SR_CgaCtaId ;  /* 0x00000000000ea919 */ /* 0x000e240000008800 */
[----:B------:R-:W-:Y:S02]  /*3980*/  @!P0 LOP3.LUT R7, R7, 0x1ffffffc, RZ, 0xc0, !PT ;  /* 0x1ffffffc07078812 */ /* 0x000fe400078ec0ff */
[----:B------:R-:W1:Y:S01]  /*3990*/  SHFL.BFLY PT, R6, R5, 0x4, 0x1f ;  /* 0x0c801f0005067f89 */ /* 0x000e6200000e0000 */
[----:B----4-:R-:W-:Y:S01]  /*39a0*/  @!P0 LEA R12, R12, R11, 0x18 ;  /* 0x0000000b0c0c8211 */ /* 0x010fe200078ec0ff */
[----:B-1----:R-:W-:Y:S01]  /*39b0*/  FADD.FTZ R6, R5, R6 ;  /* 0x0000000605067221 */ /* 0x002fe20000010000 */
[----:B------:R-:W-:Y:S01]  /*39c0*/  @!P2 MOV R5, 0x400 ;  /* 0x000004000005a802 */ /* 0x000fe20000000f00 */
[----:B------:R-:W1:Y:S01]  /*39d0*/  LDC R11, c[0x0][0x29c] ;  /* 0x0000a700ff0b7b82 */ /* 0x000e620000000800 */
[----:B------:R-:W-:-:S02]  /*39e0*/  @!P0 IADD3 R7, R12, R7, RZ ;  /* 0x000000070c078210 */ /* 0x000fc40007ffe0ff */
[----:B------:R-:W4:Y:S01]  /*39f0*/  SHFL.BFLY PT, R9, R6, 0x2, 0x1f ;  /* 0x0c401f0006097f89 */ /* 0x000f2200000e0000 */
[----:B0-----:R-:W-:-:S04]  /*3a00*/  @!P2 LEA R5, R14, R5, 0x18 ;  /* 0x000000050e05a211 */ /* 0x001fc800078ec0ff */
[----:B------:R-:W1:Y:S01]  /*3a10*/  LDC R12, c[0x0][0x284] ;  /* 0x0000a100ff0c7b82 */ /* 0x000e620000000800 */
[----:B------:R-:W-:Y:S02]  /*3a20*/  @!P2 IMAD R8, R8, 0x4, R5 ;  /* 0x000000040808a824 */ /* 0x000fe400078e0205 */
[----:B----4-:R-:W-:-:S05]  /*3a30*/  FADD.FTZ R9, R6, R9 ;  /* 0x0000000906097221 */ /* 0x010fca0000010000 */
[----:B------:R-:W0:Y:S01]  /*3a40*/  SHFL.BFLY PT, R4, R9, 0x1, 0x1f ;  /* 0x0c201f0009047f89 */ /* 0x000e2200000e0000 */
[----:B-1----:R-:W-:Y:S01]  /*3a50*/  VIMNMX R6, R12, R11, PT ;  /* 0x0000000b0c067248 */ /* 0x002fe20003fe0100 */
[----:B0-----:R-:W-:-:S03]  /*3a60*/  FADD.FTZ R4, R9, R4 ;  /* 0x0000000409047221 */ /* 0x001fc60000010000 */
[----:B------:R-:W-:Y:S02]  /*3a70*/  IADD3 R9, R6, 0x4, RZ ;  /* 0x0000000406097810 */ /* 0x000fe40007ffe0ff */
[----:B------:R-:W-:Y:S01]  /*3a80*/  @!P0 STS [R7+0x8], R4 ;  /* 0x0000080407008388 */ /* 0x000fe20000000800 */
[----:B------:R-:W-:Y:S01]  /*3a90*/  BAR.SYNC.DEFER_BLOCKING 0x0 ;  /* 0x0000000000007b1d */ /* 0x000fe20000010000 */
[----:B------:R-:W-:Y:S02]  /*3aa0*/  ISETP.NE.AND P0, PT, RZ, UR4, PT ;  /* 0x00000004ff007c0c */ /* 0x000fe4000bf05270 */
[----:B------:R-:W-:-:S04]  /*3ab0*/  SHF.R.S32.HI R10, RZ, 0x1f, R9 ;  /* 0x0000001fff0a7819 */ /* 0x000fc80000011409 */
[----:B------:R-:W-:-:S04]  /*3ac0*/  LEA.HI R10, R10, R9, RZ, 0x2 ;  /* 0x000000090a0a7211 */ /* 0x000fc800078f10ff */
[----:B------:R-:W-:-:S04]  /*3ad0*/  SHF.L.U32 R10, R10, 0x2, RZ ;  /* 0x000000020a0a7819 */ /* 0x000fc800000006ff */
[----:B------:R-:W-:Y:S01]  /*3ae0*/  LOP3.LUT R37, R10, 0xfffffff0, RZ, 0xc0, !PT ;  /* 0xfffffff00a257812 */ /* 0x000fe200078ec0ff */
[----:B------:R-:W0:Y:S04]  /*3af0*/  @!P2 LDS R4, [R8+0x8] ;  /* 0x000008000804a984 */ /* 0x000e280000000800 */
[----:B0-----:R-:W0:Y:S02]  /*3b00*/  SHFL.BFLY PT, R5, R4, 0x1, 0x1f ;  /* 0x0c201f0004057f89 */ /* 0x001e2400000e0000 */
[----:B0-----:R-:W-:Y:S01]  /*3b10*/  FADD.FTZ R6, R5, R4 ;  /* 0x0000000405067221 */ /* 0x001fe20000010000 */
[----:B------:R-:W-:-:S05]  /*3b20*/  MOV R5, 0x400 ;  /* 0x0000040000057802 */ /* 0x000fca0000000f00 */
[----:B------:R-:W-:Y:S01]  /*3b30*/  VIADD R5, R5, 0x110 ;  /* 0x0000011005057836 */ /* 0x000fe20000000000 */
[----:B------:R-:W0:Y:S04]  /*3b40*/  SHFL.IDX PT, R6, R6, RZ, 0x1f ;  /* 0x00001fff06067589 */ /* 0x000e2800000e0000 */
[----:B--2---:R-:W-:Y:S02]  /*3b50*/  LEA R26, R26, R5, 0x18 ;  /* 0x000000051a1a7211 */ /* 0x004fe400078ec0ff */
[----:B------:R-:W-:Y:S01]  /*3b60*/  CS2R R4, SRZ ;  /* 0x0000000000047805 */ /* 0x000fe2000001ff00 */
[----:B------:R-:W-:Y:S06]  /*3b70*/  @!P0 BRA `(.L_x_2078) ;  /* 0x0000000000208947 */ /* 0x000fec0003800000 */
[----:B------:R-:W1:Y:S01]  /*3b80*/  S2R R5, SR_CTAID.X ;  /* 0x0000000000057919 */ /* 0x000e620000002500 */
[----:B------:R-:W1:Y:S01]  /*3b90*/  LDC R7, c[0x0][0x288] ;  /* 0x0000a200ff077b82 */ /* 0x000e620000000800 */
[----:B------:R-:W1:Y:S07]  /*3ba0*/  S2R R8, SR_CTAID.Y ;  /* 0x0000000000087919 */ /* 0x000e6e0000002600 */
[----:B------:R-:W2:Y:S01]  /*3bb0*/  LDC R4, c[0x0][0x318] ;  /* 0x0000c600ff047b82 */ /* 0x000ea20000000800 */
[----:B-1----:R-:W-:-:S04]  /*3bc0*/  IMAD R5, R8, R7, R5 ;  /* 0x0000000708057224 */ /* 0x002fc800078e0205 */
[----:B--2---:R-:W-:-:S04]  /*3bd0*/  IMAD R4, R5, R4, R11 ;  /* 0x0000000405047224 */ /* 0x004fc800078e020b */
[----:B------:R-:W-:-:S05]  /*3be0*/  IMAD R4, R4, R12, RZ ;  /* 0x0000000c04047224 */ /* 0x000fca00078e02ff */
[----:B------:R-:W-:-:S07]  /*3bf0*/  SHF.R.S32.HI R5, RZ, 0x1f, R4 ;  /* 0x0000001fff057819 */ /* 0x000fce0000011404 */
.L_x_2078:
[----:B------:R-:W-:Y:S01]  /*3c00*/  ULDC.64 UR4, c[0x0][0x310] ;  /* 0x0000c40000047ab9 */ /* 0x000fe20000000a00 */
[----:B------:R-:W-:Y:S01]  /*3c10*/  BSSY B0, `(.L_x_2079) ;  /* 0x0000015000007945 */ /* 0x000fe20003800000 */
[----:B------:R-:W-:-:S03]  /*3c20*/  IMAD.IADD R31, R26, 0x1, R37 ;  /* 0x000000011a1f7824 */ /* 0x000fc600078e0225 */
[----:B------:R-:W-:Y:S05]  /*3c30*/  @P1 BRA `(.L_x_2080) ;  /* 0x0000000000481947 */ /* 0x000fea0003800000 */
[----:B0-----:R-:W-:-:S04]  /*3c40*/  FADD.FTZ R6, R6, 9.9999999747524270788e-07 ;  /* 0x358637bd06067421 */ /* 0x001fc80000010000 */
[----:B------:R0:W1:Y:S03]  /*3c50*/  MUFU.RCP R9, R6 ;  /* 0x0000000600097308 */ /* 0x0000660000001000 */
.L_x_2082:
[----:B01----:R-:W-:-:S05]  /*3c60*/  IADD3 R7, -R23, R3, RZ ;  /* 0x0000000317077210 */ /* 0x003fca0007ffe1ff */
[C---:B0-----:R-:W-:Y:S01]  /*3c70*/  IMAD R6, R7.reuse, 0x4, R26 ;  /* 0x0000000407067824 */ /* 0x041fe200078e021a */
[----:B------:R-:W-:-:S05]  /*3c80*/  LEA R7, R7, R31, 0x1 ;  /* 0x0000001f07077211 */ /* 0x000fca00078e08ff */
[----:B------:R-:W1:Y:S02]  /*3c90*/  LDS R6, [R6] ;  /* 0x0000000006067984 */ /* 0x000e640000000800 */
[----:B-1----:R-:W-:-:S05]  /*3ca0*/  FMUL.FTZ R11, R6, R9 ;  /* 0x00000009060b7220 */ /* 0x002fca0000410000 */
[----:B------:R-:W-:-:S05]  /*3cb0*/  F2FP.F16.F32.PACK_AB R8, RZ, R11 ;  /* 0x0000000bff08723e */ /* 0x000fca00000000ff */
[----:B------:R0:W-:Y:S01]  /*3cc0*/  STS.U16 [R7], R8 ;  /* 0x0000000807007388 */ /* 0x0001e20000000400 */
[----:B------:R-:W-:Y:S05]  /*3cd0*/  @!P0 BRA `(.L_x_2081) ;  /* 0x0000000000148947 */ /* 0x000fea0003800000 */
[----:B0-----:R-:W-:-:S04]  /*3ce0*/  IADD3 R7, P1, R3, R4, RZ ;  /* 0x0000000403077210 */ /* 0x001fc80007f3e0ff */
[----:B------:R-:W-:Y:S02]  /*3cf0*/  LEA.HI.X.SX32 R8, R3, R5, 0x1, P1 ;  /* 0x0000000503087211 */ /* 0x000fe400008f0eff */
[----:B------:R-:W-:-:S04]  /*3d00*/  LEA R6, P1, R7, UR4, 0x2 ;  /* 0x0000000407067c11 */ /* 0x000fc8000f8210ff */
[----:B------:R-:W-:-:S05]  /*3d10*/  LEA.HI.X R7, R7, UR5, R8, 0x2, P1 ;  /* 0x0000000507077c11 */ /* 0x000fca00088f1408 */
[----:B------:R1:W-:Y:S04]  /*3d20*/  STG.E desc[UR36][R6.64], R11 ;  /* 0x0000000b06007986 */ /* 0x0003e8000c101924 */
.L_x_2081:
[----:B------:R-:W-:-:S05]  /*3d30*/  VIADD R3, R3, 0x40 ;  /* 0x0000004003037836 */ /* 0x000fca0000000000 */
[----:B------:R-:W-:-:S13]  /*3d40*/  ISETP.GT.AND P1, PT, R3, R16, PT ;  /* 0x000000100300720c */ /* 0x000fda0003f24270 */
[----:B------:R-:W-:Y:S05]  /*3d50*/  @!P1 BRA `(.L_x_2082) ;  /* 0xfffffffc00c09947 */ /* 0x000fea000383ffff */
.L_x_2080:
[----:B------:R-:W-:Y:S05]  /*3d60*/  BSYNC B0 ;  /* 0x0000000000007941 */ /* 0x000fea0003800000 */
.L_x_2079:
[----:B01----:R-:W0:Y:S01]  /*3d70*/  S2R R6, SR_TID.X ;  /* 0x0000000000067919 */ /* 0x003e220000002100 */
[----:B------:R-:W-:Y:S01]  /*3d80*/  SHF.R.S32.HI R3, RZ, 0x1f, R16 ;  /* 0x0000001fff037819 */ /* 0x000fe20000011410 */
[----:B------:R-:W-:Y:S01]  /*3d90*/  ULDC.64 UR4, c[0x0][0x240] ;  /* 0x0000900000047ab9 */ /* 0x000fe20000000a00 */
[----:B------:R-:W-:Y:S02]  /*3da0*/  CS2R R14, SRZ ;  /* 0x00000000000e7805 */ /* 0x000fe4000001ff00 */
[----:B------:R-:W-:Y:S01]  /*3db0*/  ISETP.NE.U32.AND P0, PT, RZ, UR4, PT ;  /* 0x00000004ff007c0c */ /* 0x000fe2000bf05070 */
[----:B------:R-:W-:Y:S01]  /*3dc0*/  ULDC UR4, c[0x0][0x284] ;  /* 0x0000a10000047ab9 */ /* 0x000fe20000000800 */
[----:B------:R-:W-:Y:S02]  /*3dd0*/  LEA.HI R3, R3, R16, RZ, 0x2 ;  /* 0x0000001003037211 */ /* 0x000fe400078f10ff */
[----:B------:R-:W-:Y:S02]  /*3de0*/  CS2R R12, SRZ ;  /* 0x00000000000c7805 */ /* 0x000fe4000001ff00 */
[----:B------:R-:W-:Y:S01]  /*3df0*/  ISETP.NE.AND.EX P0, PT, RZ, UR5, PT, P0 ;  /* 0x00000005ff007c0c */ /* 0x000fe2000bf05300 */
[----:B------:R-:W-:Y:S01]  /*3e00*/  ULDC.64 UR8, c[0x0][0x250] ;  /* 0x0000940000087ab9 */ /* 0x000fe20000000a00 */
[----:B------:R-:W-:-:S02]  /*3e10*/  LOP3.LUT R5, R3, 0xfffffffc, RZ, 0xc0, !PT ;  /* 0xfffffffc03057812 */ /* 0x000fc400078ec0ff */
[----:B0-----:R-:W-:-:S04]  /*3e20*/  SHF.R.S32.HI R7, RZ, 0x1f, R6 ;  /* 0x0000001fff077819 */ /* 0x001fc80000011406 */
[----:B------:R-:W-:Y:S02]  /*3e30*/  LEA.HI R3, R7, R6, RZ, 0x4 ;  /* 0x0000000607037211 */ /* 0x000fe400078f20ff */
[----:B------:R-:W-:Y:S02]  /*3e40*/  IADD3 R7, -R5, R16, RZ ;  /* 0x0000001005077210 */ /* 0x000fe40007ffe1ff */
[----:B------:R-:W-:Y:S02]  /*3e50*/  SHF.R.S32.HI R24, RZ, 0x4, R3 ;  /* 0x00000004ff187819 */ /* 0x000fe40000011403 */
[----:B------:R-:W-:Y:S02]  /*3e60*/  LOP3.LUT R3, R3, 0x1ffffff0, RZ, 0xc0, !PT ;  /* 0x1ffffff003037812 */ /* 0x000fe400078ec0ff */
[----:B------:R-:W-:Y:S02]  /*3e70*/  ISETP.NE.OR P0, PT, R24, R7, !P0 ;  /* 0x000000071800720c */ /* 0x000fe40004705670 */
[----:B------:R-:W-:Y:S01]  /*3e80*/  MOV R27, UR4 ;  /* 0x00000004001b7c02 */ /* 0x000fe20008000f00 */
[----:B------:R-:W-:-:S10]  /*3e90*/  IMAD.IADD R3, R6, 0x1, -R3 ;  /* 0x0000000106037824 */ /* 0x000fd400078e0a03 */
[----:B------:R-:W0:Y:S01]  /*3ea0*/  @!P0 S2R R8, SR_CTAID.X ;  /* 0x0000000000088919 */ /* 0x000e220000002500 */
[----:B------:R-:W1:Y:S01]  /*3eb0*/  @!P0 LDC.64 R4, c[0x0][0x240] ;  /* 0x00009000ff048b82 */ /* 0x000e620000000a00 */
[----:B------:R-:W-:Y:S01]  /*3ec0*/  IMAD.IADD R35, R23, 0x1, R24 ;  /* 0x0000000117237824 */ /* 0x000fe200078e0218 */
[-C--:B------:R-:W-:Y:S02]  /*3ed0*/  VIMNMX R42, R16, R27.reuse, PT ;  /* 0x0000001b102a7248 */ /* 0x080fe40003fe0100 */
[----:B---3--:R-:W-:Y:S02]  /*3ee0*/  SHF.L.U32 R29, R3, 0x3, RZ ;  /* 0x00000003031d7819 */ /* 0x008fe400000006ff */
[----:B------:R-:W-:Y:S01]  /*3ef0*/  ISETP.GE.AND P1, PT, R35, R42, PT ;  /* 0x0000002a2300720c */ /* 0x000fe20003f26270 */
[----:B------:R-:W-:Y:S02]  /*3f00*/  BSSY B0, `(.L_x_2083) ;  /* 0x000008f000007945 */ /* 0x000fe40003800000 */
[----:B------:R-:W-:Y:S01]  /*3f10*/  IMAD R34, R0, R27, R29 ;  /* 0x0000001b00227224 */ /* 0x000fe200078e021d */
[----:B-----5:R-:W-:Y:S01]  /*3f20*/  HFMA2.MMA R25, -RZ, RZ, 0, 0 ;  /* 0x00000000ff197435 */ /* 0x020fe200000001ff */
[----:B------:R-:W-:Y:S01]  /*3f30*/  IMAD.MOV.U32 R40, RZ, RZ, RZ ;  /* 0x000000ffff287224 */ /* 0x000fe200078e00ff */
[----:B------:R-:W-:-:S02]  /*3f40*/  MOV R21, RZ ;  /* 0x000000ff00157202 */ /* 0x000fc40000000f00 */
[----:B------:R-:W-:Y:S01]  /*3f50*/  CS2R R32, SRZ ;  /* 0x0000000000207805 */ /* 0x000fe2000001ff00 */
[----:B------:R-:W-:Y:S01]  /*3f60*/  IMAD.MOV.U32 R30, RZ, RZ, RZ ;  /* 0x000000ffff1e7224 */ /* 0x000fe200078e00ff */
[----:B------:R-:W-:Y:S01]  /*3f70*/  LEA R41, R24, R31, 0x1 ;  /* 0x0000001f18297211 */ /* 0x000fe200078e08ff */
[----:B------:R-:W-:Y:S01]  /*3f80*/  IMAD.MOV.U32 R28, RZ, RZ, RZ ;  /* 0x000000ffff1c7224 */ /* 0x000fe200078e00ff */
[----:B------:R-:W-:Y:S01]  /*3f90*/  SHF.R.S32.HI R36, RZ, 0x1f, R34 ;  /* 0x0000001fff247819 */ /* 0x000fe20000011422 */
[----:B0-----:R-:W-:-:S04]  /*3fa0*/  @!P0 IMAD R3, R8, 0x80, R29 ;  /* 0x0000008008038824 */ /* 0x001fc800078e021d */
[----:B-1----:R-:W-:Y:S01]  /*3fb0*/  @!P0 IMAD.WIDE R4, R3, 0x2, R4 ;  /* 0x0000000203048825 */ /* 0x002fe200078e0204 */
[----:B------:R-:W-:-:S04]  /*3fc0*/  HFMA2.MMA R3, -RZ, RZ, 0, 0 ;  /* 0x00000000ff037435 */ /* 0x000fc800000001ff */
[----:B------:R0:W5:Y:S01]  /*3fd0*/  @!P0 LDG.E.128 R12, desc[UR36][R4.64] ;  /* 0x00000024040c8981 */ /* 0x000162000c1e1d00 */
[----:B------:R-:W-:Y:S01]  /*3fe0*/  BAR.SYNC.DEFER_BLOCKING 0x0 ;  /* 0x0000000000007b1d */ /* 0x000fe20000010000 */
[----:B------:R-:W-:-:S05]  /*3ff0*/  ISETP.NE.AND P0, PT, R24, R7, PT ;  /* 0x000000071800720c */ /* 0x000fca0003f05270 */
[----:B------:R-:W-:Y:S08]  /*4000*/  @P1 BRA `(.L_x_2084) ;  /* 0x0000000400f81947 */ /* 0x000ff00003800000 */
[----:B------:R-:W-:Y:S01]  /*4010*/  IADD3 R0, -R23, -0x2, -R24 ;  /* 0xfffffffe17007810 */ /* 0x000fe20007ffe918 */
[----:B------:R-:W-:Y:S01]  /*4020*/  BSSY B1, `(.L_x_2085) ;  /* 0x0000031000017945 */ /* 0x000fe20003800000 */
[----:B------:R-:W-:Y:S01]  /*4030*/  LOP3.LUT R3, RZ, R42, RZ, 0x33, !PT ;  /* 0x0000002aff037212 */ /* 0x000fe200078e33ff */
[----:B------:R-:W-:Y:S01]  /*4040*/  IMAD.MOV.U32 R43, RZ, RZ, R35 ;  /* 0x000000ffff2b7224 */ /* 0x000fe200078e0023 */
[----:B------:R-:W-:Y:S02]  /*4050*/  MOV R28, RZ ;  /* 0x000000ff001c7202 */ /* 0x000fe40000000f00 */
[----:B------:R-:W-:Y:S01]  /*4060*/  CS2R R32, SRZ ;  /* 0x0000000000207805 */ /* 0x000fe2000001ff00 */
[----:B------:R-:W-:Y:S01]  /*4070*/  IMAD.MOV.U32 R30, RZ, RZ, RZ ;  /* 0x000000ffff1e7224 */ /* 0x000fe200078e00ff */
[----:B------:R-:W-:Y:S01]  /*4080*/  MOV R21, RZ ;  /* 0x000000ff00157202 */ /* 0x000fe20000000f00 */
[----:B------:R-:W-:Y:S01]  /*4090*/  IMAD.IADD R0, R0, 0x1, -R3 ;  /* 0x0000000100007824 */ /* 0x000fe200078e0a03 */
[----:B------:R-:W-:Y:S01]  /*40a0*/  MOV R3, RZ ;  /* 0x000000ff00037202 */ /* 0x000fe20000000f00 */
[----:B------:R-:W-:Y:S01]  /*40b0*/  IMAD.MOV.U32 R25, RZ, RZ, RZ ;  /* 0x000000ffff197224 */ /* 0x000fe200078e00ff */
[----:B------:R-:W-:-:S02]  /*40c0*/  MOV R40, RZ ;  /* 0x000000ff00287202 */ /* 0x000fc40000000f00 */
[C---:B------:R-:W-:Y:S02]  /*40d0*/  LOP3.LUT P2, RZ, R0.reuse, 0x4, RZ, 0xc0, !PT ;  /* 0x0000000400ff7812 */ /* 0x040fe4000784c0ff */
[----:B------:R-:W-:-:S11]  /*40e0*/  LOP3.LUT P1, RZ, R0, 0xfffffffc, RZ, 0xc0, !PT ;  /* 0xfffffffc00ff7812 */ /* 0x000fd6000782c0ff */
[----:B------:R-:W-:Y:S05]  /*40f0*/  @P2 BRA `(.L_x_2086) ;  /* 0x00000000008c2947 */ /* 0x000fea0003800000 */
[----:B------:R-:W-:Y:S01]  /*4100*/  IADD3 R0, P2, R22, R35, RZ ;  /* 0x0000002316007210 */ /* 0x000fe20007f5e0ff */
[----:B------:R-:W-:-:S03]  /*4110*/  ULDC.64 UR4, c[0x0][0x258] ;  /* 0x0000960000047ab9 */ /* 0x000fc60000000a00 */
[----:B------:R-:W-:Y:S02]  /*4120*/  LEA.HI.X.SX32 R3, R35, R20, 0x1, P2 ;  /* 0x0000001423037211 */ /* 0x000fe400010f0eff */
[----:B0-----:R-:W-:Y:S01]  /*4130*/  LEA R4, P2, R0, UR4, 0x2 ;  /* 0x0000000400047c11 */ /* 0x001fe2000f8410ff */
[----:B------:R-:W-:-:S03]  /*4140*/  ULDC UR4, c[0x0][0x288] ;  /* 0x0000a20000047ab9 */ /* 0x000fc60000000800 */
[----:B------:R-:W-:-:S05]  /*4150*/  LEA.HI.X R5, R0, UR5, R3, 0x2, P2 ;  /* 0x0000000500057c11 */ /* 0x000fca00090f1403 */
[----:B------:R-:W2:Y:S02]  /*4160*/  LDG.E R4, desc[UR36][R4.64] ;  /* 0x0000002404047981 */ /* 0x000ea4000c1e1900 */
[----:B--2---:R-:W-:Y:S01]  /*4170*/  IMAD R0, R4, UR4, RZ ;  /* 0x0000000404007c24 */ /* 0x004fe2000f8e02ff */
[----:B------:R-:W-:-:S03]  /*4180*/  ULDC.64 UR4, c[0x0][0x250] ;  /* 0x0000940000047ab9 */ /* 0x000fc60000000a00 */
[----:B------:R-:W-:-:S04]  /*4190*/  IMAD R0, R0, R27, R35 ;  /* 0x0000001b00007224 */ /* 0x000fc800078e0223 */
[----:B------:R-:W-:-:S05]  /*41a0*/  IMAD.SHL.U32 R3, R0, 0x80, RZ ;  /* 0x0000008000037824 */ /* 0x000fca00078e00ff */
[----:B------:R-:W-:-:S04]  /*41b0*/  IADD3 R0, P2, R34, R3, RZ ;  /* 0x0000000322007210 */ /* 0x000fc80007f5e0ff */
[----:B------:R-:W-:Y:S02]  /*41c0*/  LEA.HI.X.SX32 R3, R3, R36, 0x1, P2 ;  /* 0x0000002403037211 */ /* 0x000fe400010f0eff */
[----:B------:R-:W-:-:S04]  /*41d0*/  LEA R32, P2, R0, UR4, 0x1 ;  /* 0x0000000400207c11 */ /* 0x000fc8000f8408ff */
[----:B------:R-:W-:Y:S02]  /*41e0*/  LEA.HI.X R33, R0, UR5, R3, 0x1, P2 ;  /* 0x0000000500217c11 */ /* 0x000fe400090f0c03 */
[----:B------:R-:W0:Y:S04]  /*41f0*/  LDS.U16 R0, [R41] ;  /* 0x0000000029007984 */ /* 0x000e280000000400 */
[----:B------:R-:W2:Y:S01]  /*4200*/  LDG.E.128 R8, desc[UR36][R32.64] ;  /* 0x0000002420087981 */ /* 0x000ea2000c1e1d00 */
[----:B------:R-:W-:Y:S01]  /*4210*/  IADD3 R43, R35, 0x4, RZ ;  /* 0x00000004232b7810 */ /* 0x000fe20007ffe0ff */
[----:B0-----:R-:W-:Y:S02]  /*4220*/  HADD2.F32 R0, -RZ, R0.H0_H0 ;  /* 0x20000000ff007230 */ /* 0x001fe40000004100 */
[----:B--2---:R-:W-:-:S02]  /*4230*/  HADD2.F32 R5, -RZ, R9.H0_H0 ;  /* 0x20000009ff057230 */ /* 0x004fc40000004100 */
[----:B------:R-:W-:Y:S02]  /*4240*/  HADD2.F32 R7, -RZ, R9.H1_H1 ;  /* 0x30000009ff077230 */ /* 0x000fe40000004100 */
[----:B------:R-:W-:Y:S02]  /*4250*/  HADD2.F32 R25, -RZ, R11.H0_H0 ;  /* 0x2000000bff197230 */ /* 0x000fe40000004100 */
        /* <DEDUP_REMOVED lines=9> */
[----:B------:R-:W-:Y:S02]  /*42f0*/  HADD2.F32 R11, -RZ, R11.H1_H1 ;  /* 0x3000000bff0b7230 */ /* 0x000fe40000004100 */
[C---:B------:R-:W-:Y:S01]  /*4300*/  FFMA.FTZ R32, R0.reuse, R9, RZ ;  /* 0x0000000900207223 */ /* 0x040fe200000100ff */
[C---:B------:R-:W-:Y:S02]  /*4310*/  FFMA.FTZ R21, R0.reuse, R21, RZ ;  /* 0x0000001500157223 */ /* 0x040fe400000100ff */
[----:B------:R-:W-:-:S07]  /*4320*/  FFMA.FTZ R40, R0, R11, RZ ;  /* 0x0000000b00287223 */ /* 0x000fce00000100ff */
.L_x_2086:
[----:B------:R-:W-:Y:S05]  /*4330*/  BSYNC B1 ;  /* 0x0000000000017941 */ /* 0x000fea0003800000 */
.L_x_2085:
[----:B------:R-:W-:Y:S05]  /*4340*/  @!P1 BRA `(.L_x_2084) ;  /* 0x0000000400289947 */ /* 0x000fea0003800000 */
[----:B------:R-:W-:Y:S01]  /*4350*/  IMAD R0, R43, 0x2, R37 ;  /* 0x000000022b007824 */ /* 0x000fe200078e0225 */
[----:B------:R-:W-:Y:S01]  /*4360*/  IADD3 R39, P1, R22, R43, RZ ;  /* 0x0000002b16277210 */ /* 0x000fe20007f3e0ff */
[----:B------:R-:W-:Y:S01]  /*4370*/  ULDC UR6, c[0x0][0x288] ;  /* 0x0000a20000067ab9 */ /* 0x000fe20000000800 */
[----:B------:R-:W-:Y:S01]  /*4380*/  ULDC.64 UR4, c[0x0][0x258] ;  /* 0x0000960000047ab9 */ /* 0x000fe20000000a00 */
[----:B------:R-:W-:Y:S01]  /*4390*/  IMAD R47, R27, UR6, RZ ;  /* 0x000000061b2f7c24 */ /* 0x000fe2000f8e02ff */
[----:B------:R-:W-:Y:S01]  /*43a0*/  IADD3 R0, R0, 0x8, RZ ;  /* 0x0000000800007810 */ /* 0x000fe20007ffe0ff */
[C---:B------:R-:W-:Y:S01]  /*43b0*/  IMAD.SHL.U32 R44, R43.reuse, 0x80, RZ ;  /* 0x000000802b2c7824 */ /* 0x040fe200078e00ff */
[----:B0-----:R-:W-:Y:S02]  /*43c0*/  LEA.HI.X.SX32 R4, R43, R20, 0x1, P1 ;  /* 0x000000142b047211 */ /* 0x001fe400008f0eff */
[----:B------:R-:W-:Y:S01]  /*43d0*/  LEA R38, P1, R39, UR4, 0x2 ;  /* 0x0000000427267c11 */ /* 0x000fe2000f8210ff */
[----:B------:R-:W-:Y:S01]  /*43e0*/  IMAD R5, R23, -0x2, R0 ;  /* 0xfffffffe17057824 */ /* 0x000fe200078e0200 */
[----:B------:R-:W-:Y:S01]  /*43f0*/  MOV R45, RZ ;  /* 0x000000ff002d7202 */ /* 0x000fe20000000f00 */
[----:B------:R-:W-:Y:S01]  /*4400*/  VIADD R46, R44, 0x200 ;  /* 0x000002002c2e7836 */ /* 0x000fe20000000000 */
[----:B------:R-:W-:Y:S01]  /*4410*/  LEA.HI.X R39, R39, UR5, R4, 0x2, P1 ;  /* 0x0000000527277c11 */ /* 0x000fe200088f1404 */
[----:B------:R-:W-:Y:S01]  /*4420*/  IMAD.IADD R0, R26, 0x1, R5 ;  /* 0x000000011a007824 */ /* 0x000fe200078e0205 */
[----:B------:R-:W-:-:S07]  /*4430*/  SHF.L.U32 R47, R47, 0x7, RZ ;  /* 0x000000072f2f7819 */ /* 0x000fce00000006ff */
.L_x_2087:
[----:B------:R-:W2:Y:S04]  /*4440*/  LDG.E R4, desc[UR36][R38.64] ;  /* 0x0000002426047981 */ /* 0x000ea8000c1e1900 */
[----:B------:R-:W3:Y:S04]  /*4450*/  LDG.E R6, desc[UR36][R38.64+0x10] ;  /* 0x0000102426067981 */ /* 0x000ee8000c1e1900 */
[----:B------:R-:W0:Y:S04]  /*4460*/  LDS.U16 R49, [R0+-0x8] ;  /* 0xfffff80000317984 */ /* 0x000e280000000400 */
[----:B------:R1:W4:Y:S01]  /*4470*/  LDS.U16 R48, [R0] ;  /* 0x0000000000307984 */ /* 0x0003220000000400 */
[----:B--2---:R-:W-:-:S02]  /*4480*/  IMAD R4, R47, R4, R44 ;  /* 0x000000042f047224 */ /* 0x004fc400078e022c */
[----:B---3--:R-:W-:-:S03]  /*4490*/  IMAD R6, R47, R6, R46 ;  /* 0x000000062f067224 */ /* 0x008fc600078e022e */
[----:B------:R-:W-:Y:S01]  /*44a0*/  IADD3 R5, R4, R45, RZ ;  /* 0x0000002d04057210 */ /* 0x000fe20007ffe0ff */
[----:B------:R-:W-:-:S03]  /*44b0*/  IMAD.IADD R9, R6, 0x1, R45 ;  /* 0x0000000106097824 */ /* 0x000fc600078e022d */
[----:B------:R-:W-:-:S04]  /*44c0*/  IADD3 R7, P1, R34, R5, RZ ;  /* 0x0000000522077210 */ /* 0x000fc80007f3e0ff */
        /* <DEDUP_REMOVED lines=10> */
[----:B------:R-:W-:Y:S01]  /*4570*/  VIADD R43, R43, 0x8 ;  /* 0x000000082b2b7836 */ /* 0x000fe20000000000 */
[----:B-1----:R-:W-:Y:S01]  /*4580*/  IADD3 R0, R0, 0x10, RZ ;  /* 0x0000001000007810 */ /* 0x002fe20007ffe0ff */
[----:B0-----:R-:W-:Y:S01]  /*4590*/  HADD2.F32 R49, -RZ, R49.H0_H0 ;  /* 0x20000031ff317230 */ /* 0x001fe20000004100 */
[----:B------:R-:W-:Y:S01]  /*45a0*/  IADD3.X R39, RZ, R39, RZ, P1, !PT ;  /* 0x00000027ff277210 */ /* 0x000fe20000ffe4ff */
[----:B----4-:R-:W-:Y:S01]  /*45b0*/  HADD2.F32 R48, -RZ, R48.H0_H0 ;  /* 0x20000030ff307230 */ /* 0x010fe20000004100 */
[----:B------:R-:W-:Y:S01]  /*45c0*/  ISETP.GE.AND P1, PT, R43, R42, PT ;  /* 0x0000002a2b00720c */ /* 0x000fe20003f26270 */
[----:B------:R-:W-:Y:S02]  /*45d0*/  VIADD R45, R45, 0x400 ;  /* 0x000004002d2d7836 */ /* 0x000fe40000000000 */
[----:B--2---:R-:W-:-:S02]  /*45e0*/  HADD2.F32 R50, -RZ, R4.H0_H0 ;  /* 0x20000004ff327230 */ /* 0x004fc40000004100 */
[----:B------:R-:W-:Y:S02]  /*45f0*/  HADD2.F32 R52, -RZ, R5.H0_H0 ;  /* 0x20000005ff347230 */ /* 0x000fe40000004100 */
[----:B------:R-:W-:Y:S02]  /*4600*/  HADD2.F32 R51, -RZ, R6.H0_H0 ;  /* 0x20000006ff337230 */ /* 0x000fe40000004100 */
[C---:B------:R-:W-:Y:S01]  /*4610*/  FFMA.FTZ R28, R49.reuse, R50, R28 ;  /* 0x00000032311c7223 */ /* 0x040fe2000001001c */
[----:B------:R-:W-:Y:S02]  /*4620*/  HADD2.F32 R54, -RZ, R7.H0_H0 ;  /* 0x20000007ff367230 */ /* 0x000fe40000004100 */
[C---:B------:R-:W-:Y:S01]  /*4630*/  FFMA.FTZ R33, R49.reuse, R52, R33 ;  /* 0x0000003431217223 */ /* 0x040fe20000010021 */
[----:B------:R-:W-:Y:S02]  /*4640*/  HADD2.F32 R4, -RZ, R4.H1_H1 ;  /* 0x30000004ff047230 */ /* 0x000fe40000004100 */
[----:B------:R-:W-:Y:S01]  /*4650*/  FFMA.FTZ R32, R49, R51, R32 ;  /* 0x0000003331207223 */ /* 0x000fe20000010020 */
[----:B------:R-:W-:-:S02]  /*4660*/  HADD2.F32 R5, -RZ, R5.H1_H1 ;  /* 0x30000005ff057230 */ /* 0x000fc40000004100 */
[C---:B------:R-:W-:Y:S01]  /*4670*/  FFMA.FTZ R25, R49.reuse, R54, R25 ;  /* 0x0000003631197223 */ /* 0x040fe20000010019 */
[----:B------:R-:W-:Y:S02]  /*4680*/  HADD2.F32 R6, -RZ, R6.H1_H1 ;  /* 0x30000006ff067230 */ /* 0x000fe40000004100 */
[C---:B------:R-:W-:Y:S01]  /*4690*/  FFMA.FTZ R3, R49.reuse, R4, R3 ;  /* 0x0000000431037223 */ /* 0x040fe20000010003 */
[----:B------:R-:W-:Y:S02]  /*46a0*/  HADD2.F32 R7, -RZ, R7.H1_H1 ;  /* 0x30000007ff077230 */ /* 0x000fe40000004100 */
[C---:B------:R-:W-:Y:S01]  /*46b0*/  FFMA.FTZ R30, R49.reuse, R5, R30 ;  /* 0x00000005311e7223 */ /* 0x040fe2000001001e */
[----:B---3--:R-:W-:Y:S02]  /*46c0*/  HADD2.F32 R5, -RZ, R8.H0_H0 ;  /* 0x20000008ff057230 */ /* 0x008fe40000004100 */
[----:B------:R-:W-:Y:S01]  /*46d0*/  FFMA.FTZ R21, R49, R6, R21 ;  /* 0x0000000631157223 */ /* 0x000fe20000010015 */
[----:B------:R-:W-:-:S02]  /*46e0*/  HADD2.F32 R4, -RZ, R9.H0_H0 ;  /* 0x20000009ff047230 */ /* 0x000fc40000004100 */
[----:B------:R-:W-:Y:S01]  /*46f0*/  FFMA.FTZ R7, R49, R7, R40 ;  /* 0x0000000731077223 */ /* 0x000fe20000010028 */
        /* <DEDUP_REMOVED lines=15> */
.L_x_2084:
[----:B------:R-:W-:Y:S05]  /*47f0*/  BSYNC B0 ;  /* 0x0000000000007941 */ /* 0x000fea0003800000 */
.L_x_2083:
        /* <DEDUP_REMOVED lines=17> */
[----:B------:R-:W1:Y:S01]  /*4910*/  LDS.U16 R41, [R41] ;  /* 0x0000000029297984 */ /* 0x000e620000000400 */
[----:B------:R-:W2:Y:S01]  /*4920*/  I2F.RP R6, R7 ;  /* 0x0000000700067306 */ /* 0x000ea20000209400 */
[----:B------:R-:W-:Y:S02]  /*4930*/  ISETP.GE.AND P2, PT, R35, RZ, PT ;  /* 0x000000ff2300720c */ /* 0x000fe40003f46270 */
[----:B------:R-:W-:-:S05]  /*4940*/  ISETP.NE.AND P3, PT, R27, RZ, PT ;  /* 0x000000ff1b00720c */ /* 0x000fca0003f65270 */
[----:B--2---:R-:W2:Y:S02]  /*4950*/  MUFU.RCP R6, R6 ;  /* 0x0000000600067308 */ /* 0x004ea40000001000 */
[----:B--2---:R-:W-:-:S06]  /*4960*/  IADD3 R8, R6, 0xffffffe, RZ ;  /* 0x0ffffffe06087810 */ /* 0x004fcc0007ffe0ff */
[----:B0-----:R-:W0:Y:S02]  /*4970*/  F2I.FTZ.U32.TRUNC.NTZ R5, R8 ;  /* 0x0000000800057305 */ /* 0x001e24000021f000 */
[----:B0-----:R-:W-:-:S04]  /*4980*/  IMAD.MOV R4, RZ, RZ, -R5 ;  /* 0x000000ffff047224 */ /* 0x001fc800078e0a05 */
        /* <DEDUP_REMOVED lines=15> */
[----:B------:R-:W-:Y:S02]  /*4a80*/  IADD3.X R5, R20, R5, RZ, P1, !PT ;  /* 0x0000000514057210 */ /* 0x000fe40000ffe4ff */
[----:B------:R-:W-:Y:S01]  /*4a90*/  LEA R8, P1, R6, UR4, 0x2 ;  /* 0x0000000406087c11 */ /* 0x000fe2000f8210ff */
        /* <DEDUP_REMOVED lines=10> */
[----:B------:R-:W-:-:S06]  /*4b40*/  LEA.HI.X R5, R6, UR5, R5, 0x1, P1 ;  /* 0x0000000506057c11 */ /* 0x000fcc00088f0c05 */
[----:B------:R-:W2:Y:S01]  /*4b50*/  LDG.E.128 R4, desc[UR36][R4.64] ;  /* 0x0000002404047981 */ /* 0x000ea2000c1e1d00 */
[----:B-1----:R-:W-:Y:S02]  /*4b60*/  HADD2.F32 R9, -RZ, R41.H0_H0 ;  /* 0x20000029ff097230 */ /* 0x002fe40000004100 */
[----:B--2---:R-:W-:Y:S02]  /*4b70*/  HADD2.F32 R39, -RZ, R6.H0_H0 ;  /* 0x20000006ff277230 */ /* 0x004fe40000004100 */
[----:B------:R-:W-:Y:S02]  /*4b80*/  HADD2.F32 R42, -RZ, R7.H0_H0 ;  /* 0x20000007ff2a7230 */ /* 0x000fe40000004100 */
        /* <DEDUP_REMOVED lines=14> */
.L_x_2093:
[----:B------:R-:W-:Y:S05]  /*4c70*/  BSYNC B2 ;  /* 0x0000000000027941 */ /* 0x000fea0003800000 */
.L_x_2092:
[----:B------:R-:W-:-:S07]  /*4c80*/  IADD3 R35, R35, 0x4, RZ ;  /* 0x0000000423237810 */ /* 0x000fce0007ffe0ff */
.L_x_2091:
[----:B------:R-:W-:Y:S05]  /*4c90*/  BSYNC B1 ;  /* 0x0000000000017941 */ /* 0x000fea0003800000 */
.L_x_2090:
[----:B------:R-:W-:-:S13]  /*4ca0*/  LOP3.LUT P1, RZ, R0, 0xfffffffc, RZ, 0xc0, !PT ;  /* 0xfffffffc00ff7812 */ /* 0x000fda000782c0ff */
[----:B------:R-:W-:Y:S05]  /*4cb0*/  @!P1 BRA `(.L_x_2089) ;  /* 0x0000000400fc9947 */ /* 0x000fea0003800000 */
[----:B------:R-:W1:Y:S01]  /*4cc0*/  LDC R27, c[0x0][0x284] ;  /* 0x0000a100ff1b7b82 */ /* 0x000e620000000800 */
[----:B------:R-:W-:-:S04]  /*4cd0*/  IMAD R0, R35, 0x2, R37 ;  /* 0x0000000223007824 */ /* 0x000fc800078e0225 */
[----:B------:R-:W-:Y:S01]  /*4ce0*/  IMAD R11, R23, -0x2, R0 ;  /* 0xfffffffe170b7824 */ /* 0x000fe200078e0200 */
[----:B------:R-:W-:-:S03]  /*4cf0*/  MOV R0, RZ ;  /* 0x000000ff00007202 */ /* 0x000fc60000000f00 */
[----:B------:R-:W-:-:S07]  /*4d00*/  IMAD.IADD R11, R26, 0x1, R11 ;  /* 0x000000011a0b7824 */ /* 0x000fce00078e020b */
.L_x_2098:
[C---:B-1----:R-:W-:Y:S01]  /*4d10*/  ISETP.GE.AND P2, PT, R35.reuse, R27, PT ;  /* 0x0000001b2300720c */ /* 0x042fe20003f46270 */
[----:B------:R-:W-:Y:S01]  /*4d20*/  BSSY B1, `(.L_x_2094) ;  /* 0x000003b000017945 */ /* 0x000fe20003800000 */
[----:B------:R-:W-:Y:S01]  /*4d30*/  IADD3 R38, R35, 0x4, RZ ;  /* 0x0000000423267810 */ /* 0x000fe20007ffe0ff */
[----:B------:R-:W-:-:S03]  /*4d40*/  IMAD.IADD R10, R11, 0x1, R0 ;  /* 0x000000010b0a7824 */ /* 0x000fc600078e0200 */
[----:B------:R-:W-:-:S07]  /*4d50*/  ISETP.GE.AND P1, PT, R38, R27, PT ;  /* 0x0000001b2600720c */ /* 0x000fce0003f26270 */
[----:B------:R-:W-:Y:S06]  /*4d60*/  @!P2 BRA `(.L_x_2095) ;  /* 0x0000000000d8a947 */ /* 0x000fec0003800000 */
[----:B------:R-:W-:Y:S02]  /*4d70*/  IABS R7, R27 ;  /* 0x0000001b00077213 */ /* 0x000fe40000000000 */
[----:B------:R-:W-:Y:S02]  /*4d80*/  IABS R37, R35 ;  /* 0x0000002300257213 */ /* 0x000fe40000000000 */
[----:B------:R-:W1:Y:S01]  /*4d90*/  I2F.RP R6, R7 ;  /* 0x0000000700067306 */ /* 0x000e620000209400 */
[----:B------:R-:W-:Y:S02]  /*4da0*/  ISETP.GE.AND P3, PT, R35, RZ, PT ;  /* 0x000000ff2300720c */ /* 0x000fe40003f66270 */
[----:B------:R-:W-:-:S05]  /*4db0*/  ISETP.NE.AND P4, PT, R27, RZ, PT ;  /* 0x000000ff1b00720c */ /* 0x000fca0003f85270 */
[----:B-1----:R-:W1:Y:S02]  /*4dc0*/  MUFU.RCP R6, R6 ;  /* 0x0000000600067308 */ /* 0x002e640000001000 */
[----:B-1----:R-:W-:-:S06]  /*4dd0*/  IADD3 R8, R6, 0xffffffe, RZ ;  /* 0x0ffffffe06087810 */ /* 0x002fcc0007ffe0ff */
[----:B0-----:R-:W0:Y:S02]  /*4de0*/  F2I.FTZ.U32.TRUNC.NTZ R5, R8 ;  /* 0x0000000800057305 */ /* 0x001e24000021f000 */
[----:B0-----:R-:W-:-:S04]  /*4df0*/  IMAD.MOV R4, RZ, RZ, -R5 ;  /* 0x000000ffff047224 */ /* 0x001fc800078e0a05 */
[----:B------:R-:W-:Y:S01]  /*4e00*/  IMAD R9, R4, R7, RZ ;  /* 0x0000000704097224 */ /* 0x000fe200078e02ff */
[----:B------:R-:W-:-:S10]  /*4e10*/  HFMA2.MMA R4, -RZ, RZ, 0, 0 ;  /* 0x00000000ff047435 */ /* 0x000fd400000001ff */
[----:B------:R-:W-:-:S04]  /*4e20*/  IMAD.HI.U32 R4, R5, R9, R4 ;  /* 0x0000000905047227 */ /* 0x000fc800078e0004 */
[----:B------:R-:W-:Y:S02]  /*4e30*/  IMAD.MOV.U32 R5, RZ, RZ, R37 ;  /* 0x000000ffff057224 */ /* 0x000fe400078e0025 */
[----:B------:R-:W0:Y:S02]  /*4e40*/  LDS.U16 R37, [R10] ;  /* 0x000000000a257984 */ /* 0x000e240000000400 */
        /* <DEDUP_REMOVED lines=20> */
[----:B------:R-:W-:-:S04]  /*4f90*/  LEA R4, P2, R6, UR8, 0x1 ;  /* 0x0000000806047c11 */ /* 0x000fc8000f8408ff */
[----:B------:R-:W-:-:S06]  /*4fa0*/  LEA.HI.X R5, R6, UR9, R5, 0x1, P2 ;  /* 0x0000000906057c11 */ /* 0x000fcc00090f0c05 */
[----:B------:R-:W2:Y:S01]  /*4fb0*/  LDG.E.128 R4, desc[UR36][R4.64] ;  /* 0x0000002404047981 */ /* 0x000ea2000c1e1d00 */
[----:B0-----:R-:W-:Y:S02]  /*4fc0*/  HADD2.F32 R37, -RZ, R37.H0_H0 ;  /* 0x20000025ff257230 */ /* 0x001fe40000004100 */
        /* <DEDUP_REMOVED lines=16> */
.L_x_2095:
[----:B------:R-:W-:Y:S05]  /*50d0*/  BSYNC B1 ;  /* 0x0000000000017941 */ /* 0x000fea0003800000 */
.L_x_2094:
[----:B------:R-:W-:Y:S04]  /*50e0*/  BSSY B1, `(.L_x_2096) ;  /* 0x0000038000017945 */ /* 0x000fe80003800000 */
        /* <DEDUP_REMOVED lines=55> */
.L_x_2097:
[----:B------:R-:W-:Y:S05]  /*5460*/  BSYNC B1 ;  /* 0x0000000000017941 */ /* 0x000fea0003800000 */
.L_x_2096:
[----:B------:R-:W-:Y:S01]  /*5470*/  IADD3 R35, R35, 0x8, RZ ;  /* 0x0000000823237810 */ /* 0x000fe20007ffe0ff */
[----:B------:R-:W-:-:S03]  /*5480*/  VIADD R0, R0, 0x10 ;  /* 0x0000001000007836 */ /* 0x000fc60000000000 */
[----:B------:R-:W-:-:S13]  /*5490*/  ISETP.GE.AND P1, PT, R35, R16, PT ;  /* 0x000000102300720c */ /* 0x000fda0003f26270 */
[----:B------:R-:W-:Y:S05]  /*54a0*/  @!P1 BRA `(.L_x_2098) ;  /* 0xfffffff800189947 */ /* 0x000fea000383ffff */
.L_x_2089:
[----:B------:R-:W-:Y:S05]  /*54b0*/  BSYNC B0 ;  /* 0x0000000000007941 */ /* 0x000fea0003800000 */
.L_x_2088:
[----:B------:R-:W-:Y:S04]  /*54c0*/  BSSY B0, `(.L_x_2099) ;  /* 0x000005b000007945 */ /* 0x000fe80003800000 */
[----:B------:R-:W-:Y:S05]  /*54d0*/  @P0 BRA `(.L_x_2100) ;  /* 0x0000000400640947 */ /* 0x000fea0003800000 */
[----:B------:R-:W-:Y:S01]  /*54e0*/  ULDC.64 UR4, c[0x0][0x2f0] ;  /* 0x0000bc0000047ab9 */ /* 0x000fe20000000a00 */
[----:B------:R-:W1:Y:S01]  /*54f0*/  LDC R6, c[0x0][0x308] ;  /* 0x0000c200ff067b82 */ /* 0x000e620000000800 */
[----:B------:R-:W-:-:S04]  /*5500*/  ISETP.NE.U32.AND P0, PT, RZ, UR4, PT ;  /* 0x00000004ff007c0c */ /* 0x000fc8000bf05070 */
[----:B------:R-:W-:Y:S01]  /*5510*/  ISETP.NE.AND.EX P0, PT, RZ, UR5, PT, P0 ;  /* 0x00000005ff007c0c */ /* 0x000fe2000bf05300 */
[----:B------:R-:W-:Y:S01]  /*5520*/  IMAD.IADD R19, R19, 0x1, R29 ;  /* 0x0000000113137824 */ /* 0x000fe200078e021d */
[----:B------:R-:W-:Y:S01]  /*5530*/  SHF.L.U32 R17, R17, 0x7, RZ ;  /* 0x0000000711117819 */ /* 0x000fe200000006ff */
[----:B------:R-:W-:-:S10]  /*5540*/  ULDC.64 UR4, c[0x0][0x250] ;  /* 0x0000940000047ab9 */ /* 0x000fd40000000a00 */
[----:B------:R-:W2:Y:S01]  /*5550*/  @P0 S2R R7, SR_CTAID.X ;  /* 0x0000000000070919 */ /* 0x000ea20000002500 */
[----:B------:R-:W2:Y:S01]  /*5560*/  @P0 LDC R0, c[0x0][0x288] ;  /* 0x0000a200ff000b82 */ /* 0x000ea20000000800 */
[----:B-1----:R-:W-:-:S07]  /*5570*/  ISETP.NE.AND P2, PT, R6, 0x2, PT ;  /* 0x000000020600780c */ /* 0x002fce0003f45270 */
[----:B0-----:R-:W0:Y:S08]  /*5580*/  @P0 LDC.64 R4, c[0x0][0x2e8] ;  /* 0x0000ba00ff040b82 */ /* 0x001e300000000a00 */
[----:B------:R-:W1:Y:S01]  /*5590*/  @P2 LDC.64 R8, c[0x0][0x238] ;  /* 0x00008e00ff082b82 */ /* 0x000e620000000a00 */
[----:B--2---:R-:W-:-:S05]  /*55a0*/  @P0 IMAD R0, R2, R0, R7 ;  /* 0x0000000002000224 */ /* 0x004fca00078e0207 */
[----:B------:R-:W-:-:S05]  /*55b0*/  @P0 LEA R7, R0, R29, 0x7 ;  /* 0x0000001d00070211 */ /* 0x000fca00078e38ff */
[----:B0-----:R-:W-:-:S04]  /*55c0*/  @P0 IMAD.WIDE R4, R7, 0x2, R4 ;  /* 0x0000000207040825 */ /* 0x001fc800078e0204 */
[----:B-1----:R-:W-:Y:S02]  /*55d0*/  @P2 IMAD.WIDE R8, R19, 0x2, R8 ;  /* 0x0000000213082825 */ /* 0x002fe400078e0208 */
[----:B------:R-:W5:Y:S04]  /*55e0*/  @P0 LDG.E.128 R4, desc[UR36][R4.64] ;  /* 0x0000002404040981 */ /* 0x000f68000c1e1d00 */
[----:B------:R-:W5:Y:S01]  /*55f0*/  @P2 LDG.E.128 R8, desc[UR36][R8.64] ;  /* 0x0000002408082981 */ /* 0x000f62000c1e1d00 */
[----:B------:R-:W-:Y:S01]  /*5600*/  IADD3 R0, -R23, R16, RZ ;  /* 0x0000001017007210 */ /* 0x000fe20007ffe1ff */
[----:B------:R-:W-:-:S04]  /*5610*/  IMAD R2, R18, R27, R29 ;  /* 0x0000001b12027224 */ /* 0x000fc800078e021d */
[----:B------:R-:W-:Y:S01]  /*5620*/  IMAD R0, R0, 0x2, R31 ;  /* 0x0000000200007824 */ /* 0x000fe200078e021f */
[----:B------:R-:W-:Y:S02]  /*5630*/  SHF.R.S32.HI R16, RZ, 0x1f, R2 ;  /* 0x0000001fff107819 */ /* 0x000fe40000011402 */
[----:B------:R-:W-:-:S03]  /*5640*/  IADD3 R2, P1, R17, R2, RZ ;  /* 0x0000000211027210 */ /* 0x000fc60007f3e0ff */
[----:B------:R-:W0:Y:S01]  /*5650*/  LDS.U16 R0, [R0] ;  /* 0x0000000000007984 */ /* 0x000e220000000400 */
[----:B------:R-:W-:Y:S02]  /*5660*/  LEA.HI.X.SX32 R17, R17, R16, 0x1, P1 ;  /* 0x0000001011117211 */ /* 0x000fe400008f0eff */
[----:B------:R-:W-:-:S04]  /*5670*/  LEA R16, P1, R2, UR4, 0x1 ;  /* 0x0000000402107c11 */ /* 0x000fc8000f8208ff */
[----:B------:R-:W-:Y:S01]  /*5680*/  LEA.HI.X R17, R2, UR5, R17, 0x1, P1 ;  /* 0x0000000502117c11 */ /* 0x000fe200088f0c11 */
[----:B------:R-:W-:Y:S08]  /*5690*/  @P2 BRA `(.L_x_2101) ;  /* 0x00000000008c2947 */ /* 0x000ff00003800000 */
[----:B------:R-:W-:Y:S02]  /*56a0*/  ULDC.64 UR4, c[0x0][0x238] ;  /* 0x00008e0000047ab9 */ /* 0x000fe40000000a00 */
[----:B-----5:R-:W-:-:S04]  /*56b0*/  IADD3 R8, P1, R19, UR4, RZ ;  /* 0x0000000413087c10 */ /* 0x020fc8000ff3e0ff */
[----:B------:R-:W-:Y:S01]  /*56c0*/  LEA.HI.X.SX32 R9, R19, UR5, 0x1, P1 ;  /* 0x0000000513097c11 */ /* 0x000fe200088f0eff */
[----:B------:R-:W1:Y:S05]  /*56d0*/  LDC.64 R10, c[0x0][0x2f8] ;  /* 0x0000be00ff0a7b82 */ /* 0x000e6a0000000a00 */
[----:B------:R-:W2:Y:S04]  /*56e0*/  LDG.E.64 R8, desc[UR36][R8.64] ;  /* 0x0000002408087981 */ /* 0x000ea8000c1e1b00 */
[----:B-1----:R-:W3:Y:S01]  /*56f0*/  LDG.E R10, desc[UR36][R10.64+0x8] ;  /* 0x000008240a0a7981 */ /* 0x002ee2000c1e1900 */
[C---:B--2---:R-:W-:Y:S01]  /*5700*/  SHF.R.U64 R31, R8.reuse, 0x10, R9 ;  /* 0x00000010081f7819 */ /* 0x044fe20000001209 */
[----:B------:R1:W3:Y:S01]  /*5710*/  I2F.S8 R19, R8 ;  /* 0x0000000800137306 */ /* 0x0002e20000001400 */
[----:B------:R-:W-:-:S02]  /*5720*/  PRMT R2, R8, 0x9910, RZ ;  /* 0x0000991008027816 */ /* 0x000fc400000000ff */
[--C-:B------:R-:W-:Y:S02]  /*5730*/  SHF.R.U32.HI R23, RZ, 0x10, R9.reuse ;  /* 0x00000010ff177819 */ /* 0x100fe40000011609 */
[----:B------:R-:W-:Y:S02]  /*5740*/  SHF.R.S32.HI R27, RZ, 0x18, R9 ;  /* 0x00000018ff1b7819 */ /* 0x000fe40000011409 */
[----:B------:R-:W-:Y:S01]  /*5750*/  SHF.R.S32.HI R2, RZ, 0x8, R2 ;  /* 0x00000008ff027819 */ /* 0x000fe20000011402 */
[----:B------:R2:W4:Y:S01]  /*5760*/  I2F.S8 R22, R9 ;  /* 0x0000000900167306 */ /* 0x0005220000001400 */
[----:B-1----:R-:W-:-:S04]  /*5770*/  PRMT R8, R9, 0x9910, RZ ;  /* 0x0000991009087816 */ /* 0x002fc800000000ff */
[----:B------:R-:W-:-:S03]  /*5780*/  SHF.R.S32.HI R8, RZ, 0x8, R8 ;  /* 0x00000008ff087819 */ /* 0x000fc60000011408 */
[----:B------:R-:W1:Y:S01]  /*5790*/  I2F.S8 R23, R23 ;  /* 0x0000001700177306 */ /* 0x000e620000001400 */
[----:B--2---:R-:W-:Y:S01]  /*57a0*/  PRMT R9, R31, 0x9910, RZ ;  /* 0x000099101f097816 */ /* 0x004fe200000000ff */
[----:B---3--:R-:W-:-:S03]  /*57b0*/  FMUL.FTZ R19, R19, R10 ;  /* 0x0000000a13137220 */ /* 0x008fc60000410000 */
[----:B------:R-:W-:Y:S01]  /*57c0*/  SHF.R.S32.HI R9, RZ, 0x8, R9 ;  /* 0x00000008ff097819 */ /* 0x000fe20000011409 */
[-C--:B----4-:R-:W-:Y:S02]  /*57d0*/  FMUL.FTZ R22, R22, R10.reuse ;  /* 0x0000000a16167220 */ /* 0x090fe40000410000 */
[----:B------:R-:W2:Y:S01]  /*57e0*/  I2F.S16 R27, R27 ;  /* 0x0000001b001b7306 */ /* 0x000ea20000101400 */
[----:B-1----:R-:W-:-:S07]  /*57f0*/  FMUL.FTZ R11, R23, R10 ;  /* 0x0000000a170b7220 */ /* 0x002fce0000410000 */
[----:B------:R-:W1:Y:S01]  /*5800*/  I2F.S8 R20, R31 ;  /* 0x0000001f00147306 */ /* 0x000e620000001400 */
[----:B--2---:R-:W-:-:S07]  /*5810*/  FMUL.FTZ R34, R27, R10 ;  /* 0x0000000a1b227220 */ /* 0x004fce0000410000 */
[----:B------:R-:W2:Y:S01]  /*5820*/  I2F.S16 R2, R2 ;  /* 0x0000000200027306 */ /* 0x000ea20000101400 */
[----:B------:R-:W-:Y:S01]  /*5830*/  F2FP.F16.F32.PACK_AB R11, R34, R11 ;  /* 0x0000000b220b723e */ /* 0x000fe200000000ff */
[----:B-1----:R-:W-:-:S06]  /*5840*/  FMUL.FTZ R20, R20, R10 ;  /* 0x0000000a14147220 */ /* 0x002fcc0000410000 */
[----:B------:R-:W1:Y:S01]  /*5850*/  I2F.S16 R8, R8 ;  /* 0x0000000800087306 */ /* 0x000e620000101400 */
[----:B--2---:R-:W-:-:S07]  /*5860*/  FMUL.FTZ R2, R2, R10 ;  /* 0x0000000a02027220 */ /* 0x004fce0000410000 */
[----:B------:R-:W2:Y:S01]  /*5870*/  I2F.S16 R9, R9 ;  /* 0x0000000900097306 */ /* 0x000ea20000101400 */
[-C--:B-1----:R-:W-:Y:S01]  /*5880*/  FMUL.FTZ R27, R8, R10.reuse ;  /* 0x0000000a081b7220 */ /* 0x082fe20000410000 */
[----:B------:R-:W-:Y:S01]  /*5890*/  F2FP.F16.F32.PACK_AB R8, R2, R19 ;  /* 0x000000130208723e */ /* 0x000fe200000000ff */
[----:B--2---:R-:W-:-:S03]  /*58a0*/  FMUL.FTZ R23, R9, R10 ;  /* 0x0000000a09177220 */ /* 0x004fc60000410000 */
[----:B------:R-:W-:Y:S02]  /*58b0*/  F2FP.F16.F32.PACK_AB R10, R27, R22 ;  /* 0x000000161b0a723e */ /* 0x000fe400000000ff */
[----:B------:R-:W-:-:S07]  /*58c0*/  F2FP.F16.F32.PACK_AB R9, R23, R20 ;  /* 0x000000141709723e */ /* 0x000fce00000000ff */
.L_x_2101:
[----:B-----5:R-:W-:Y:S01]  /*58d0*/  HFMA2.MMA R8, R8, 1, 1, R12 ;  /* 0x3c003c0008087835 */ /* 0x020fe2000000000c */
[----:B------:R-:W-:Y:S01]  /*58e0*/  HADD2 R9, R9, R13 ;  /* 0x0000000d09097230 */ /* 0x000fe20000000000 */
[----:B------:R-:W-:Y:S01]  /*58f0*/  HFMA2.MMA R10, R10, 1, 1, R14 ;  /* 0x3c003c000a0a7835 */ /* 0x000fe2000000000e */
[----:B------:R-:W-:-:S04]  /*5900*/  HADD2 R11, R11, R15 ;  /* 0x0000000f0b0b7230 */ /* 0x000fc80000000000 */
[----:B------:R-:W-:Y:S01]  /*5910*/  @P0 HFMA2.MMA R9, R9, R5, -RZ ;  /* 0x0000000509090235 */ /* 0x000fe200001000ff */
[----:B0-----:R-:W-:Y:S01]  /*5920*/  HADD2.F32 R5, -RZ, R0.H0_H0 ;  /* 0x20000000ff057230 */ /* 0x001fe20000004100 */
        /* <DEDUP_REMOVED lines=20> */
.L_x_2100:
[----:B------:R-:W-:Y:S05]  /*5a70*/  BSYNC B0 ;  /* 0x0000000000007941 */ /* 0x000fea0003800000 */
.L_x_2099:
[----:B0-----:R-:W0:Y:S01]  /*5a80*/  S2R R5, SR_TID.X ;  /* 0x0000000000057919 */ /* 0x001e220000002100 */
[----:B------:R-:W-:Y:S01]  /*5a90*/  BSSY B0, `(.L_x_2102) ;  /* 0x0000012000007945 */ /* 0x000fe20003800000 */
[----:B------:R-:W-:Y:S01]  /*5aa0*/  BAR.SYNC.DEFER_BLOCKING 0x0 ;  /* 0x0000000000007b1d */ /* 0x000fe20000010000 */
[C---:B0-----:R-:W-:Y:S01]  /*5ab0*/  LOP3.LUT R0, R5.reuse, 0xffffffe0, RZ, 0xc0, !PT ;  /* 0xffffffe005007812 */ /* 0x041fe200078ec0ff */
[C---:B------:R-:W-:Y:S01]  /*5ac0*/  VIADD R4, R5.reuse, 0xf ;  /* 0x0000000f05047836 */ /* 0x040fe20000000000 */
[C---:B------:R-:W-:Y:S02]  /*5ad0*/  ISETP.GT.AND P4, PT, R5.reuse, 0x1f, PT ;  /* 0x0000001f0500780c */ /* 0x040fe40003f84270 */
[----:B------:R-:W-:Y:S02]  /*5ae0*/  ISETP.NE.AND P0, PT, R0, 0x20, PT ;  /* 0x000000200000780c */ /* 0x000fe40003f05270 */
[C---:B------:R-:W-:Y:S02]  /*5af0*/  LOP3.LUT R2, R5.reuse, 0xfffffff0, RZ, 0xc0, !PT ;  /* 0xfffffff005027812 */ /* 0x040fe400078ec0ff */
[----:B------:R-:W-:-:S02]  /*5b00*/  ISETP.GT.AND P2, PT, R5, 0xf, PT ;  /* 0x0000000f0500780c */ /* 0x000fc40003f44270 */
[----:B------:R-:W-:Y:S02]  /*5b10*/  LEA R5, R24, R29, 0x7 ;  /* 0x0000001d18057211 */ /* 0x000fe400078e38ff */
[----:B------:R-:W-:Y:S02]  /*5b20*/  ISETP.NE.AND P1, PT, R2, 0x10, PT ;  /* 0x000000100200780c */ /* 0x000fe40003f25270 */
[----:B------:R-:W-:Y:S01]  /*5b30*/  ISETP.GT.U32.AND P3, PT, R4, 0x1e, PT ;  /* 0x0000001e0400780c */ /* 0x000fe20003f64070 */
[----:B------:R-:W-:Y:S02]  /*5b40*/  IMAD R26, R5, 0x2, R26 ;  /* 0x00000002051a7824 */ /* 0x000fe400078e021a */
[----:B------:R-:W-:Y:S10]  /*5b50*/  @P0 BRA `(.L_x_2103) ;  /* 0x0000000000140947 */ /* 0x000ff40003800000 */
[----:B------:R-:W-:Y:S02]  /*5b60*/  F2FP.F16.F32.PACK_AB R4, R3, R28 ;  /* 0x0000001c0304723e */ /* 0x000fe400000000ff */
[----:B------:R-:W-:Y:S02]  /*5b70*/  F2FP.F16.F32.PACK_AB R5, R30, R33 ;  /* 0x000000211e05723e */ /* 0x000fe400000000ff */
[----:B------:R-:W-:Y:S02]  /*5b80*/  F2FP.F16.F32.PACK_AB R6, R21, R32 ;  /* 0x000000201506723e */ /* 0x000fe400000000ff */
[----:B------:R-:W-:-:S05]  /*5b90*/  F2FP.F16.F32.PACK_AB R7, R40, R25 ;  /* 0x000000192807723e */ /* 0x000fca00000000ff */
[----:B------:R0:W-:Y:S02]  /*5ba0*/  STS.128 [R26+-0x200], R4 ;  /* 0xfffe00041a007388 */ /* 0x0001e40000000c00 */
.L_x_2103:
[----:B------:R-:W-:Y:S05]  /*5bb0*/  BSYNC B0 ;  /* 0x0000000000007941 */ /* 0x000fea0003800000 */
.L_x_2102:
[----:B------:R-:W-:Y:S06]  /*5bc0*/  BAR.SYNC.DEFER_BLOCKING 0x0 ;  /* 0x0000000000007b1d */ /* 0x000fec0000010000 */
        /* <DEDUP_REMOVED lines=19> */
.L_x_2105:
[----:B------:R-:W-:Y:S05]  /*5d00*/  BSYNC B0 ;  /* 0x0000000000007941 */ /* 0x000fea0003800000 */
.L_x_2104:
        /* <DEDUP_REMOVED lines=8> */
.L_x_2107:
[----:B------:R-:W-:Y:S05]  /*5d90*/  BSYNC B0 ;  /* 0x0000000000007941 */ /* 0x000fea0003800000 */
.L_x_2106:
[----:B------:R-:W-:Y:S06]  /*5da0*/  BAR.SYNC.DEFER_BLOCKING 0x0 ;  /* 0x0000000000007b1d */ /* 0x000fec0000010000 */
[----:B------:R-:W-:Y:S04]  /*5db0*/  BSSY B0, `(.L_x_2108) ;  /* 0x0000013000007945 */ /* 0x000fe80003800000 */
        /* <DEDUP_REMOVED lines=18> */
.L_x_2109:
[----:B------:R-:W-:Y:S05]  /*5ee0*/  BSYNC B0 ;  /* 0x0000000000007941 */ /* 0x000fea0003800000 */
.L_x_2108:
[----:B------:R-:W-:Y:S06]  /*5ef0*/  BAR.SYNC.DEFER_BLOCKING 0x0 ;  /* 0x0000000000007b1d */ /* 0x000fec0000010000 */
[----:B------:R-:W-:Y:S05]  /*5f00*/  @P3 EXIT ;  /* 0x000000000000394d */ /* 0x000fea0003800000 */
[----:B------:R-:W2:Y:S02]  /*5f10*/  LDC R0, c[0x0][0x308] ;  /* 0x0000c200ff007b82 */ /* 0x000ea40000000800 */
[----:B--2---:R-:W-:-:S13]  /*5f20*/  ISETP.NE.AND P0, PT, R0, 0x2, PT ;  /* 0x000000020000780c */ /* 0x004fda0003f05270 */
[----:B------:R-:W-:Y:S05]  /*5f30*/  @!P0 BRA `(.L_x_2110) ;  /* 0x0000000000308947 */ /* 0x000fea0003800000 */
[----:B01----:R-:W0:Y:S01]  /*5f40*/  LDC.64 R4, c[0x0][0x210] ;  /* 0x00008400ff047b82 */ /* 0x003e220000000a00 */
        /* <DEDUP_REMOVED lines=11> */
.L_x_2110:
[----:B01----:R-:W0:Y:S01]  /*6000*/  LDC.64 R4, c[0x0][0x300] ;  /* 0x0000c000ff047b82 */ /* 0x003e220000000a00 */
[----:B------:R-:W-:Y:S01]  /*6010*/  IADD3 R18, R18, R29, RZ ;  /* 0x0000001d12127210 */ /* 0x000fe20007ffe0ff */
        /* <DEDUP_REMOVED lines=23> */
[----:B------:R-:W-:-:S04]  /*6190*/  PRMT R3, R3, 0x7710, RZ ;  /* 0x0000771003037816 */ /* 0x000fc800000000ff */
[----:B------:R-:W-:Y:S01]  /*61a0*/  LOP3.LUT R5, R3, 0xff, RZ, 0xc0, !PT ;  /* 0x000000ff03057812 */ /* 0x000fe200078ec0ff */
[----:B------:R-:W2:Y:S01]  /*61b0*/  F2I.S8.NTZ R21, R21 ;  /* 0x0000001500157305 */ /* 0x000ea20000202100 */
[----:B-1----:R-:W-:Y:S02]  /*61c0*/  PRMT R2, R32, 0x8880, RZ ;  /* 0x0000888020027816 */ /* 0x002fe400000000ff */
[----:B------:R-:W-:Y:S02]  /*61d0*/  SHF.L.U64.HI R3, R7, 0x10, RZ ;  /* 0x0000001007037819 */ /* 0x000fe400000102ff */
[----:B------:R-:W-:Y:S02]  /*61e0*/  SHF.L.U64.HI R6, R5, 0x18, RZ ;  /* 0x0000001805067819 */ /* 0x000fe400000102ff */
[----:B------:R-:W-:Y:S01]  /*61f0*/  PRMT R2, R2, 0x7710, RZ ;  /* 0x0000771002027816 */ /* 0x000fe200000000ff */
[----:B------:R-:W1:Y:S01]  /*6200*/  F2I.S8.NTZ R25, R25 ;  /* 0x0000001900197305 */ /* 0x000e620000202100 */
[----:B0-----:R-:W-:-:S02]  /*6210*/  PRMT R28, R28, 0x8880, RZ ;  /* 0x000088801c1c7816 */ /* 0x001fc400000000ff */
[----:B------:R-:W-:Y:S02]  /*6220*/  LOP3.LUT R6, R6, R3, R0, 0xfe, !PT ;  /* 0x0000000306067212 */ /* 0x000fe400078efe00 */
[----:B------:R-:W-:Y:S02]  /*6230*/  LOP3.LUT R3, R2, 0xff, RZ, 0xc0, !PT ;  /* 0x000000ff02037812 */ /* 0x000fe400078ec0ff */
[----:B--2---:R-:W-:Y:S01]  /*6240*/  PRMT R21, R21, 0x8880, RZ ;  /* 0x0000888015157816 */ /* 0x004fe200000000ff */
[----:B------:R-:W0:Y:S01]  /*6250*/  F2I.S8.NTZ R4, R4 ;  /* 0x0000000400047305 */ /* 0x000e220000202100 */
[----:B------:R-:W-:Y:S02]  /*6260*/  PRMT R0, R28, 0x7710, RZ ;  /* 0x000077101c007816 */ /* 0x000fe400000000ff */
[----:B------:R-:W-:Y:S02]  /*6270*/  PRMT R2, R21, 0x7710, RZ ;  /* 0x0000771015027816 */ /* 0x000fe400000000ff */
[----:B------:R-:W-:Y:S01]  /*6280*/  LOP3.LUT R3, R3, 0xffffff00, R6, 0xf8, !PT ;  /* 0xffffff0003037812 */ /* 0x000fe200078ef806 */
[----:B------:R-:W-:Y:S01]  /*6290*/  IMAD.U32 R6, R7, 0x10000, RZ ;  /* 0x0001000007067824 */ /* 0x000fe200078e00ff */
[----:B-1----:R-:W-:-:S02]  /*62a0*/  PRMT R25, R25, 0x8880, RZ ;  /* 0x0000888019197816 */ /* 0x002fc400000000ff */
[----:B------:R-:W-:Y:S02]  /*62b0*/  PRMT R9, R0, 0x6540, R9 ;  /* 0x0000654000097816 */ /* 0x000fe40000000009 */
[----:B------:R-:W-:Y:S02]  /*62c0*/  PRMT R2, R2, 0x7604, RZ ;  /* 0x0000760402027816 */ /* 0x000fe400000000ff */
[----:B------:R-:W-:Y:S02]  /*62d0*/  PRMT R0, R25, 0x7710, RZ ;  /* 0x0000771019007816 */ /* 0x000fe400000000ff */
[----:B------:R-:W-:Y:S02]  /*62e0*/  LOP3.LUT R3, R2, 0xffff00ff, R3, 0xf8, !PT ;  /* 0xffff00ff02037812 */ /* 0x000fe400078ef803 */
[----:B------:R-:W-:Y:S02]  /*62f0*/  PRMT R0, R0, 0x7054, RZ ;  /* 0x0000705400007816 */ /* 0x000fe400000000ff */
[----:B------:R-:W-:-:S02]  /*6300*/  LOP3.LUT R2, R6, 0xff00ffff, R9, 0xf8, !PT ;  /* 0xff00ffff06027812 */ /* 0x000fc400078ef809 */
[----:B0-----:R-:W-:Y:S02]  /*6310*/  PRMT R6, R4, 0x8880, RZ ;  /* 0x0000888004067816 */ /* 0x001fe400000000ff */
        /* <DEDUP_REMOVED lines=8> */
.L_x_2063:
[----:B------:R-:W-:Y:S01]  /*63a0*/  IMAD.MOV.U32 R12, RZ, RZ, 0x10 ;  /* 0x00000010ff0c7424 */ /* 0x000fe200078e00ff */
[----:B------:R-:W-:Y:S01]  /*63b0*/  MOV R11, 0x1f ;  /* 0x0000001f000b7802 */ /* 0x000fe20000000f00 */
[----:B------:R-:W-:-:S07]  /*63c0*/  IMAD.MOV.U32 R15, RZ, RZ, -0x1 ;  /* 0xffffffffff0f7424 */ /* 0x000fce00078e00ff */
[----:B0----5:R-:W-:Y:S05]  /*63d0*/  WARPSYNC.COLLECTIVE R15, `(.L_x_2111) ;  /* 0x000000000f087348 */ /* 0x021fea0003c00000 */
[----:B------:R1:W2:Y:S02]  /*63e0*/  SHFL.BFLY P6, R14, R13, R12, R11 ;  /* 0x0c00000c0d0e7389 */ /* 0x0002a400000c000b */
[----:B012--5:R-:W-:Y:S01]  /*63f0*/  ENDCOLLECTIVE ;  /* 0x000000000000791b */ /* 0x027fe20003800000 */
.L_x_2111:
[----:B------:R-:W-:Y:S02]  /*6400*/  IMAD.MOV.U32 R12, RZ, RZ, 0x8 ;  /* 0x00000008ff0c7424 */ /* 0x000fe400078e00ff */
[----:B------:R-:W-:-:S05]  /*6410*/  FADD.FTZ R0, R13, R14 ;  /* 0x0000000e0d007221 */ /* 0x000fca0000010000 */
[----:B------:R-:W-:-:S07]  /*6420*/  MOV R13, R0 ;  /* 0x00000000000d7202 */ /* 0x000fce0000000f00 */
[----:B------:R-:W-:Y:S05]  /*6430*/  WARPSYNC.COLLECTIVE R15, `(.L_x_2112) ;  /* 0x000000000f087348 */ /* 0x000fea0003c00000 */
[----:B------:R0:W1:Y:S02]  /*6440*/  SHFL.BFLY P6, R14, R13, R12, R11 ;  /* 0x0c00000c0d0e7389 */ /* 0x00006400000c000b */
[----:B01----:R-:W-:Y:S01]  /*6450*/  ENDCOLLECTIVE ;  /* 0x000000000000791b */ /* 0x003fe20003800000 */
.L_x_2112:
[----:B------:R-:W-:Y:S02]  /*6460*/  IMAD.MOV.U32 R12, RZ, RZ, 0x4 ;  /* 0x00000004ff0c7424 */ /* 0x000fe400078e00ff */
[----:B------:R-:W-:-:S05]  /*6470*/  FADD.FTZ R3, R0, R14 ;  /* 0x0000000e00037221 */ /* 0x000fca0000010000 */
[----:B------:R-:W-:-:S07]  /*6480*/  MOV R13, R3 ;  /* 0x00000003000d7202 */ /* 0x000fce0000000f00 */
[----:B------:R-:W-:Y:S05]  /*6490*/  WARPSYNC.COLLECTIVE R15, `(.L_x_2113) ;  /* 0x000000000f087348 */ /* 0x000fea0003c00000 */
[----:B------:R0:W1:Y:S02]  /*64a0*/  SHFL.BFLY P6, R14, R13, R12, R11 ;  /* 0x0c00000c0d0e7389 */ /* 0x00006400000c000b */
[----:B01----:R-:W-:Y:S01]  /*64b0*/  ENDCOLLECTIVE ;  /* 0x000000000000791b */ /* 0x003fe20003800000 */
.L_x_2113:
[----:B------:R-:W-:Y:S02]  /*64c0*/  IMAD.MOV.U32 R12, RZ, RZ, 0x2 ;  /* 0x00000002ff0c7424 */ /* 0x000fe400078e00ff */
[----:B------:R-:W-:-:S05]  /*64d0*/  FADD.FTZ R4, R3, R14 ;  /* 0x0000000e03047221 */ /* 0x000fca0000010000 */
[----:B------:R-:W-:-:S07]  /*64e0*/  MOV R13, R4 ;  /* 0x00000004000d7202 */ /* 0x000fce0000000f00 */
[----:B------:R-:W-:Y:S05]  /*64f0*/  WARPSYNC.COLLECTIVE R15, `(.L_x_2114) ;  /* 0x000000000f087348 */ /* 0x000fea0003c00000 */
[----:B------:R0:W1:Y:S02]  /*6500*/  SHFL.BFLY P6, R14, R13, R12, R11 ;  /* 0x0c00000c0d0e7389 */ /* 0x00006400000c000b */
[----:B01----:R-:W-:Y:S01]  /*6510*/  ENDCOLLECTIVE ;  /* 0x000000000000791b */ /* 0x003fe20003800000 */
.L_x_2114:
[----:B------:R-:W-:Y:S02]  /*6520*/  IMAD.MOV.U32 R12, RZ, RZ, 0x1 ;  /* 0x00000001ff0c7424 */ /* 0x000fe400078e00ff */
[----:B------:R-:W-:-:S05]  /*6530*/  FADD.FTZ R5, R4, R14 ;  /* 0x0000000e04057221 */ /* 0x000fca0000010000 */
[----:B------:R-:W-:-:S07]  /*6540*/  MOV R13, R5 ;  /* 0x00000005000d7202 */ /* 0x000fce0000000f00 */
[----:B------:R-:W-:Y:S05]  /*6550*/  WARPSYNC.COLLECTIVE R15, `(.L_x_2115) ;  /* 0x000000000f087348 */ /* 0x000fea0003c00000 */
[----:B------:R0:W1:Y:S02]  /*6560*/  SHFL.BFLY P6, R14, R13, R12, R11 ;  /* 0x0c00000c0d0e7389 */ /* 0x00006400000c000b */
[----:B01----:R-:W-:Y:S01]  /*6570*/  ENDCOLLECTIVE ;  /* 0x000000000000791b */ /* 0x003fe20003800000 */
.L_x_2115:
[----:B------:R-:W-:Y:S05]  /*6580*/  BRA `(.L_x_2116) ;  /* 0xffffffb400947947 */ /* 0x000fea000383ffff */
.L_x_2067:
[----:B------:R-:W-:Y:S01]  /*6590*/  BSSY B1, `(.L_x_2117) ;  /* 0x0000007000017945 */ /* 0x000fe20003800000 */
[----:B------:R-:W-:Y:S01]  /*65a0*/  MOV R12, 0x2 ;  /* 0x00000002000c7802 */ /* 0x000fe20000000f00 */
[----:B------:R-:W-:Y:S01]  /*65b0*/  IMAD.MOV.U32 R11, RZ, RZ, 0x1f ;  /* 0x0000001fff0b7424 */ /* 0x000fe200078e00ff */
[----:B------:R-:W-:-:S07]  /*65c0*/  MOV R15, 0xffffffff ;  /* 0xffffffff000f7802 */ /* 0x000fce0000000f00 */
[----:B-----5:R-:W-:Y:S05]  /*65d0*/  WARPSYNC.COLLECTIVE R15, `(.L_x_2118) ;  /* 0x000000000f087348 */ /* 0x020fea0003c00000 */
[----:B------:R0:W1:Y:S02]  /*65e0*/  SHFL.BFLY P6, R14, R13, R12, R11 ;  /* 0x0c00000c0d0e7389 */ /* 0x00006400000c000b */
[----:B01---5:R-:W-:Y:S01]  /*65f0*/  ENDCOLLECTIVE ;  /* 0x000000000000791b */ /* 0x023fe20003800000 */
.L_x_2118:
[----:B------:R-:W-:Y:S05]  /*6600*/  BSYNC B1 ;  /* 0x0000000000017941 */ /* 0x000fea0003800000 */
.L_x_2117:
[----:B------:R-:W-:Y:S01]  /*6610*/  HFMA2.MMA R11, -RZ, RZ, 0, 1.847743988037109375e-06 ;  /* 0x0000001fff0b7435 */ /* 0x000fe200000001ff */
[----:B------:R-:W-:Y:S01]  /*6620*/  FADD.FTZ R13, R13, R14 ;  /* 0x0000000e0d0d7221 */ /* 0x000fe20000010000 */
[----:B------:R-:W-:Y:S02]  /*6630*/  IMAD.MOV.U32 R12, RZ, RZ, 0x1 ;  /* 0x00000001ff0c7424 */ /* 0x000fe400078e00ff */
[----:B------:R-:W-:-:S07]  /*6640*/  IMAD.MOV.U32 R15, RZ, RZ, -0x1 ;  /* 0xffffffffff0f7424 */ /* 0x000fce00078e00ff */
[----:B------:R-:W-:Y:S05]  /*6650*/  WARPSYNC.COLLECTIVE R15, `(.L_x_2119) ;  /* 0x000000000f087348 */ /* 0x000fea0003c00000 */
[----:B------:R0:W1:Y:S02]  /*6660*/  SHFL.BFLY P6, R14, R13, R12, R11 ;  /* 0x0c00000c0d0e7389 */ /* 0x00006400000c000b */
[----:B01----:R-:W-:Y:S01]  /*6670*/  ENDCOLLECTIVE ;  /* 0x000000000000791b */ /* 0x003fe20003800000 */
.L_x_2119:
[----:B------:R-:W-:Y:S05]  /*6680*/  BRA `(.L_x_2120) ;  /* 0xffffffc800c87947 */ /* 0x000fea000383ffff */
.L_x_2071:
[----:B------:R-:W-:Y:S01]  /*6690*/  HFMA2.MMA R11, -RZ, RZ, 0, 1.847743988037109375e-06 ;  /* 0x0000001fff0b7435 */ /* 0x000fe200000001ff */
[----:B------:R-:W-:Y:S01]  /*66a0*/  BSSY B0, `(.L_x_2121) ;  /* 0x0000007000007945 */ /* 0x000fe20003800000 */
[----:B0-----:R-:W-:Y:S01]  /*66b0*/  MOV R13, R52 ;  /* 0x00000034000d7202 */ /* 0x001fe20000000f00 */
[----:B------:R-:W-:Y:S02]  /*66c0*/  IMAD.MOV.U32 R12, RZ, RZ, 0x10 ;  /* 0x00000010ff0c7424 */ /* 0x000fe400078e00ff */
[----:B------:R-:W-:-:S07]  /*66d0*/  IMAD.MOV.U32 R15, RZ, RZ, -0x1 ;  /* 0xffffffffff0f7424 */ /* 0x000fce00078e00ff */
[----:B-123-5:R-:W-:Y:S05]  /*66e0*/  WARPSYNC.COLLECTIVE R15, `(.L_x_2122) ;  /* 0x000000000f087348 */ /* 0x02efea0003c00000 */
[----:B-1----:R0:W1:Y:S02]  /*66f0*/  SHFL.BFLY P6, R14, R13, R12, R11 ;  /* 0x0c00000c0d0e7389 */ /* 0x00206400000c000b */
[----:B0123-5:R-:W-:Y:S01]  /*6700*/  ENDCOLLECTIVE ;  /* 0x000000000000791b */ /* 0x02ffe20003800000 */
.L_x_2122:
[----:B------:R-:W-:Y:S05]  /*6710*/  BSYNC B0 ;  /* 0x0000000000007941 */ /* 0x000fea0003800000 */
.L_x_2121:
[----:B------:R-:W-:Y:S01]  /*6720*/  FMNMX.FTZ R13, R14, R52, !PT ;  /* 0x000000340e0d7209 */ /* 0x000fe20007810000 */
[----:B------:R-:W-:Y:S01]  /*6730*/  IMAD.MOV.U32 R11, RZ, RZ, 0x1f ;  /* 0x0000001fff0b7424 */ /* 0x000fe200078e00ff */
[----:B------:R-:W-:Y:S02]  /*6740*/  MOV R12, 0x8 ;  /* 0x00000008000c7802 */ /* 0x000fe40000000f00 */
[----:B------:R-:W-:-:S07]  /*6750*/  MOV R15, 0xffffffff ;  /* 0xffffffff000f7802 */ /* 0x000fce0000000f00 */
[----:B------:R-:W-:Y:S05]  /*6760*/  WARPSYNC.COLLECTIVE R15, `(.L_x_2123) ;  /* 0x000000000f087348 */ /* 0x000fea0003c00000 */
[----:B------:R0:W1:Y:S02]  /*6770*/  SHFL.BFLY P6, R14, R13, R12, R11 ;  /* 0x0c00000c0d0e7389 */ /* 0x00006400000c000b */
[----:B01----:R-:W-:Y:S01]  /*6780*/  ENDCOLLECTIVE ;  /* 0x000000000000791b */ /* 0x003fe20003800000 */
.L_x_2123:
[----:B------:R-:W-:Y:S01]  /*6790*/  HFMA2.MMA R12, -RZ, RZ, 0, 2.384185791015625e-07 ;  /* 0x00000004ff0c7435 */ /* 0x000fe200000001ff */
[----:B------:R-:W-:-:S05]  /*67a0*/  FMNMX.FTZ R3, R13, R14, !PT ;  /* 0x0000000e0d037209 */ /* 0x000fca0007810000 */
[----:B------:R-:W-:-:S07]  /*67b0*/  IMAD.MOV.U32 R13, RZ, RZ, R3 ;  /* 0x000000ffff0d7224 */ /* 0x000fce00078e0003 */
[----:B------:R-:W-:Y:S05]  /*67c0*/  WARPSYNC.COLLECTIVE R15, `(.L_x_2124) ;  /* 0x000000000f087348 */ /* 0x000fea0003c00000 */
[----:B------:R0:W1:Y:S02]  /*67d0*/  SHFL.BFLY P6, R14, R13, R12, R11 ;  /* 0x0c00000c0d0e7389 */ /* 0x00006400000c000b */
[----:B01----:R-:W-:Y:S01]  /*67e0*/  ENDCOLLECTIVE ;  /* 0x000000000000791b */ /* 0x003fe20003800000 */
.L_x_2124:
[----:B------:R-:W-:Y:S05]  /*67f0*/  BRA `(.L_x_2125) ;  /* 0xffffffcc003c7947 */ /* 0x000fea000383ffff */
.L_x_2126:
        /* <DEDUP_REMOVED lines=16> */
.L_x_2845:


//--------------------- .text._ZN4mmha33masked_multihead_attention_kernelItLi128ELi128ELi1ELi16ELi256ELb0ELb0EEEv26Multihead_attention_paramsIT_XT5_EE --------------------------
	.section	.text._ZN4mmha33masked_multihead_attention_kernelItLi128ELi128ELi1ELi16ELi256ELb0ELb0EEEv26Multihead_attention_paramsIT_XT5_EE,"ax",@progbits
	.align	128
        .global         _ZN4mmha33masked_multihead_attention_kernelItLi128ELi128ELi1ELi16ELi256ELb0ELb0EEEv26Multihead_attention_paramsIT_XT5_EE
        .type           _ZN4mmha33masked_multihead_attention_kernelItLi128ELi128ELi1ELi16ELi256ELb0ELb0EEEv26Multihead_attention_paramsIT_XT5_EE,@function
        .size           _ZN4mmha33masked_multihead_attention_kernelItLi128ELi128ELi1ELi16ELi256ELb0ELb0EEEv26Multihead_attention_paramsIT_XT5_EE,(.L_x_2846 - _ZN4mmha33masked_multihead_attention_kernelItLi128ELi128ELi1ELi16ELi256ELb0ELb0EEEv26Multihead_attention_paramsIT_XT5_EE)
        .other          _ZN4mmha33masked_multihead_attention_kernelItLi128ELi128ELi1ELi16ELi256ELb0ELb0EEEv26Multihead_attention_paramsIT_XT5_EE,@"STO_CUDA_ENTRY STV_DEFAULT"
_ZN4mmha33masked_multihead_attention_kernelItLi128ELi128ELi1ELi16ELi256ELb0ELb0EEEv26Multihead_attention_paramsIT_XT5_EE:
.text._ZN4mmha33masked_multihead_attention_kernelItLi128ELi128ELi1ELi16ELi256ELb0ELb0EEEv26Multihead_attention_paramsIT_XT5_EE:
        /* <DEDUP_REMOVED lines=12> */
.L_x_2127:
        /* <DEDUP_REMOVED lines=110> */
.L_x_2129:
[----:B------:R-:W-:-:S07]  /*07a0*/  CS2R R30, SRZ ;  /* 0x00000000001e7805 */ /* 0x000fce000001ff00 */
.L_x_2130:
[----:B------:R-:W-:Y:S05]  /*07b0*/  BSYNC B0 ;  /* 0x0000000000007941 */ /* 0x000fea0003800000 */
.L_x_2128:
        /* <DEDUP_REMOVED lines=10> */
.L_x_2132:
        /* <DEDUP_REMOVED lines=20> */
.L_x_2133:
[----:B------:R-:W-:Y:S05]  /*09a0*/  BSYNC B0 ;  /* 0x0000000000007941 */ /* 0x000fea0003800000 */
.L_x_2131:
        /* <DEDUP_REMOVED lines=91> */
.L_x_2136:
        /* <DEDUP_REMOVED lines=90> */
.L_x_2140:
[----:B------:R-:W-:Y:S05]  /*1500*/  BSYNC B1 ;  /* 0x0000000000017941 */ /* 0x000fea0003800000 */
.L_x_2139:
        /* <DEDUP_REMOVED lines=8> */
.L_x_2138:
[----:B------:R-:W-:Y:S05]  /*1590*/  BSYNC B0 ;  /* 0x0000000000007941 */ /* 0x000fea0003800000 */
.L_x_2137:
[----:B------:R-:W-:Y:S06]  /*15a0*/  BAR.SYNC.DEFER_BLOCKING 0x0 ;  /* 0x0000000000007b1d */ /* 0x000fec0000010000 */
[----:B0-----:R0:W2:Y:S04]  /*15b0*/  @P6 LDS.64 R30, [R13] ;  /* 0x000000000d1e6984 */ /* 0x0010a80000000a00 */
[----:B------:R0:W3:Y:S01]  /*15c0*/  @P6 LDS.64 R28, [R14] ;  /* 0x000000000e1c6984 */ /* 0x0000e20000000a00 */
[----:B------:R-:W-:Y:S06]  /*15d0*/  BAR.SYNC.DEFER_BLOCKING 0x0 ;  /* 0x0000000000007b1d */ /* 0x000fec0000010000 */
[----:B------:R-:W-:Y:S05]  /*15e0*/  BRA `(.L_x_2135) ;  /* 0x0000000000d87947 */ /* 0x000fea0003800000 */
.L_x_2134:
        /* <DEDUP_REMOVED lines=53> */
.L_x_2141:
[----:B------:R-:W-:Y:S05]  /*1940*/  BSYNC B0 ;  /* 0x0000000000007941 */ /* 0x000fea0003800000 */
.L_x_2135:
        /* <DEDUP_REMOVED lines=39> */
.L_x_2203:
[----:B-1----:R-:W-:-:S07]  /*1bc0*/  FADD.FTZ R14, R5, R14 ;  /* 0x0000000e050e7221 */ /* 0x002fce0000010000 */
.L_x_2143:
[----:B------:R-:W-:Y:S05]  /*1bd0*/  BSYNC B0 ;  /* 0x0000000000007941 */ /* 0x000fea0003800000 */
.L_x_2142:
        /* <DEDUP_REMOVED lines=24> */
.L_x_2145:
        /* <DEDUP_REMOVED lines=8> */
[----:B------:R-:W-:Y:S01]  /*1de0*/  BSSY B0, `(.L_x_2146) ;  /* 0x000012d000007945 */ /* 0x000fe20003800000 */
[----:B------:R-:W-:-:S04]  /*1df0*/  LEA.HI R3, R3, R0, RZ, 0x5 ;  /* 0x0000000003037211 */ /* 0x000fc800078f28ff */
        /* <DEDUP_REMOVED lines=40> */
.L_x_2150:
[----:B------:R-:W1:Y:S01]  /*2080*/  LDC R153, c[0x0][0x284] ;  /* 0x0000a100ff997b82 */ /* 0x000e620000000800 */
[----:B------:R-:W-:Y:S02]  /*2090*/  IABS R148, R150 ;  /* 0x0000009600947213 */ /* 0x000fe40000000000 */
[C---:B------:R-:W-:Y:S02]  /*20a0*/  ISETP.GE.AND P1, PT, R150.reuse, R17, PT ;  /* 0x000000119600720c */ /* 0x040fe40003f26270 */
[----:B------:R-:W-:Y:S01]  /*20b0*/  ISETP.GE.AND P2, PT, R150, RZ, PT ;  /* 0x000000ff9600720c */ /* 0x000fe20003f46270 */
[----:B0-----:R-:W-:-:S05]  /*20c0*/  IMAD.HI.U32 R146, R25, R148, RZ ;  /* 0x0000009419927227 */ /* 0x001fca00078e00ff */
[----:B------:R-:W-:Y:S02]  /*20d0*/  IADD3 R147, -R146, RZ, RZ ;  /* 0x000000ff92937210 */ /* 0x000fe40007ffe1ff */
[----:B-1----:R-:W-:-:S05]  /*20e0*/  IABS R149, R153 ;  /* 0x0000009900957213 */ /* 0x002fca0000000000 */
[----:B------:R-:W-:-:S05]  /*20f0*/  IMAD R146, R149, R147, R148 ;  /* 0x0000009395927224 */ /* 0x000fca00078e0294 */
[----:B------:R-:W-:-:S13]  /*2100*/  ISETP.GT.U32.AND P0, PT, R3, R146, PT ;  /* 0x000000920300720c */ /* 0x000fda0003f04070 */
[----:B------:R-:W-:-:S05]  /*2110*/  @!P0 IMAD.IADD R146, R146, 0x1, -R149 ;  /* 0x0000000192928824 */ /* 0x000fca00078e0a95 */
[----:B------:R-:W-:-:S13]  /*2120*/  ISETP.GT.U32.AND P0, PT, R3, R146, PT ;  /* 0x000000920300720c */ /* 0x000fda0003f04070 */
[----:B------:R-:W-:Y:S02]  /*2130*/  @!P0 IADD3 R146, R146, -R149, RZ ;  /* 0x8000009592928210 */ /* 0x000fe40007ffe0ff */
[----:B------:R-:W-:Y:S01]  /*2140*/  ISETP.NE.AND P0, PT, R153, RZ, PT ;  /* 0x000000ff9900720c */ /* 0x000fe20003f05270 */
[----:B------:R-:W1:Y:S02]  /*2150*/  @!P1 LDC.64 R148, c[0x0][0x248] ;  /* 0x00009200ff949b82 */ /* 0x000e640000000a00 */
[----:B------:R-:W-:-:S05]  /*2160*/  IMAD.MOV.U32 R156, RZ, RZ, R146 ;  /* 0x000000ffff9c7224 */ /* 0x000fca00078e0092 */
[----:B------:R-:W-:Y:S01]  /*2170*/  @!P2 IADD3 R156, -R156, RZ, RZ ;  /* 0x000000ff9c9ca210 */ /* 0x000fe20007ffe1ff */
[----:B------:R-:W2:Y:S04]  /*2180*/  @!P1 LDC.64 R146, c[0x0][0x248] ;  /* 0x00009200ff929b82 */ /* 0x000ea80000000a00 */
[----:B------:R-:W-:-:S05]  /*2190*/  @!P0 LOP3.LUT R156, RZ, R153, RZ, 0x33, !PT ;  /* 0x00000099ff9c8212 */ /* 0x000fca00078e33ff */
[C---:B------:R-:W-:Y:S01]  /*21a0*/  @!P1 IMAD.SHL.U32 R152, R156.reuse, 0x8, RZ ;  /* 0x000000089c989824 */ /* 0x040fe200078e00ff */
[----:B------:R-:W-:-:S04]  /*21b0*/  IADD3 R156, R156, R153, RZ ;  /* 0x000000999c9c7210 */ /* 0x000fc80007ffe0ff */
[----:B------:R-:W-:Y:S02]  /*21c0*/  @!P1 IADD3 R155, P0, R21, R152, RZ ;  /* 0x00000098159b9210 */ /* 0x000fe40007f1e0ff */
[----:B------:R-:W-:Y:S02]  /*21d0*/  IADD3 R158, R156, R153, RZ ;  /* 0x000000999c9e7210 */ /* 0x000fe40007ffe0ff */
[----:B------:R-:W-:Y:S02]  /*21e0*/  @!P1 LEA.HI.X.SX32 R152, R152, R27, 0x1, P0 ;  /* 0x0000001b98989211 */ /* 0x000fe400000f0eff */
[----:B--2---:R-:W-:Y:S01]  /*21f0*/  @!P1 LEA R154, P0, R155, R146, 0x1 ;  /* 0x000000929b9a9211 */ /* 0x004fe200078008ff */
[----:B------:R-:W-:-:S03]  /*2200*/  @!P1 IMAD.SHL.U32 R146, R156, 0x8, RZ ;  /* 0x000000089c929824 */ /* 0x000fc600078e00ff */
[----:B------:R-:W-:Y:S01]  /*2210*/  @!P1 LEA.HI.X R155, R155, R147, R152, 0x1, P0 ;  /* 0x000000939b9b9211 */ /* 0x000fe200000f0c98 */
[----:B------:R-:W-:Y:S01]  /*2220*/  @!P1 IMAD.SHL.U32 R152, R158, 0x8, RZ ;  /* 0x000000089e989824 */ /* 0x000fe200078e00ff */
[----:B------:R-:W-:-:S03]  /*2230*/  @!P1 IADD3 R147, P0, R21, R146, RZ ;  /* 0x0000009215939210 */ /* 0x000fc60007f1e0ff */
[----:B-----5:R2:W5:Y:S01]  /*2240*/  @!P1 LDG.E.128 R80, desc[UR36][R154.64] ;  /* 0x000000249a509981 */ /* 0x020562000c1e1d00 */
[----:B------:R-:W-:Y:S02]  /*2250*/  @!P1 LEA.HI.X.SX32 R146, R146, R27, 0x1, P0 ;  /* 0x0000001b92929211 */ /* 0x000fe400000f0eff */
[----:B-1----:R-:W-:-:S04]  /*2260*/  @!P1 LEA R162, P0, R147, R148, 0x1 ;  /* 0x0000009493a29211 */ /* 0x002fc800078008ff */
[----:B------:R-:W-:Y:S02]  /*2270*/  @!P1 LEA.HI.X R163, R147, R149, R146, 0x1, P0 ;  /* 0x0000009593a39211 */ /* 0x000fe400000f0c92 */
[----:B------:R-:W1:Y:S01]  /*2280*/  @!P1 LDC.64 R146, c[0x0][0x248] ;  /* 0x00009200ff929b82 */ /* 0x000e620000000a00 */
[----:B------:R-:W-:Y:S02]  /*2290*/  @!P1 IADD3 R156, P0, R21, R152, RZ ;  /* 0x00000098159c9210 */ /* 0x000fe40007f1e0ff */
[----:B------:R-:W5:Y:S02]  /*22a0*/  @!P1 LDG.E.128 R84, desc[UR36][R162.64] ;  /* 0x00000024a2549981 */ /* 0x000f64000c1e1d00 */
[----:B------:R-:W-:-:S03]  /*22b0*/  @!P1 LEA.HI.X.SX32 R152, R152, R27, 0x1, P0 ;  /* 0x0000001b98989211 */ /* 0x000fc600000f0eff */
[----:B------:R-:W3:Y:S01]  /*22c0*/  @!P1 LDC.64 R148, c[0x0][0x248] ;  /* 0x00009200ff949b82 */ /* 0x000ee20000000a00 */
[----:B-1----:R-:W-:-:S04]  /*22d0*/  @!P1 LEA R160, P0, R156, R146, 0x1 ;  /* 0x000000929ca09211 */ /* 0x002fc800078008ff */
[----:B------:R-:W-:Y:S02]  /*22e0*/  @!P1 LEA.HI.X R161, R156, R147, R152, 0x1, P0 ;  /* 0x000000939ca19211 */ /* 0x000fe400000f0c98 */
[----:B------:R-:W-:-:S03]  /*22f0*/  IADD3 R152, R158, R153, RZ ;  /* 0x000000999e987210 */ /* 0x000fc60007ffe0ff */
[----:B------:R1:W5:Y:S02]  /*2300*/  @!P1 LDG.E.128 R88, desc[UR36][R160.64] ;  /* 0x00000024a0589981 */ /* 0x000364000c1e1d00 */
[----:B------:R-:W-:-:S05]  /*2310*/  @!P1 IMAD.SHL.U32 R146, R152, 0x8, RZ ;  /* 0x0000000898929824 */ /* 0x000fca00078e00ff */
[----:B------:R-:W-:-:S04]  /*2320*/  @!P1 IADD3 R147, P0, R21, R146, RZ ;  /* 0x0000009215939210 */ /* 0x000fc80007f1e0ff */
[----:B------:R-:W-:Y:S02]  /*2330*/  @!P1 LEA.HI.X.SX32 R146, R146, R27, 0x1, P0 ;  /* 0x0000001b92929211 */ /* 0x000fe400000f0eff */
[----:B---3--:R-:W-:-:S04]  /*2340*/  @!P1 LEA R158, P0, R147, R148, 0x1 ;  /* 0x00000094939e9211 */ /* 0x008fc800078008ff */
[----:B------:R-:W-:Y:S02]  /*2350*/  @!P1 LEA.HI.X R159, R147, R149, R146, 0x1, P0 ;  /* 0x00000095939f9211 */ /* 0x000fe400000f0c92 */
[----:B------:R-:W3:Y:S01]  /*2360*/  @!P1 LDC.64 R146, c[0x0][0x248] ;  /* 0x00009200ff929b82 */ /* 0x000ee20000000a00 */
[----:B------:R-:W-:Y:S02]  /*2370*/  IADD3 R152, R152, R153, RZ ;  /* 0x0000009998987210 */ /* 0x000fe40007ffe0ff */
[----:B------:R4:W5:Y:S03]  /*2380*/  @!P1 LDG.E.128 R92, desc[UR36][R158.64] ;  /* 0x000000249e5c9981 */ /* 0x000966000c1e1d00 */
[----:B------:R-:W-:-:S05]  /*2390*/  @!P1 IMAD.SHL.U32 R148, R152, 0x8, RZ ;  /* 0x0000000898949824 */ /* 0x000fca00078e00ff */
[----:B------:R-:W-:-:S04]  /*23a0*/  @!P1 IADD3 R149, P0, R21, R148, RZ ;  /* 0x0000009415959210 */ /* 0x000fc80007f1e0ff */
[----:B------:R-:W-:Y:S02]  /*23b0*/  @!P1 LEA.HI.X.SX32 R148, R148, R27, 0x1, P0 ;  /* 0x0000001b94949211 */ /* 0x000fe400000f0eff */
[----:B---3--:R-:W-:-:S04]  /*23c0*/  @!P1 LEA R156, P0, R149, R146, 0x1 ;  /* 0x00000092959c9211 */ /* 0x008fc800078008ff */
[----:B------:R-:W-:Y:S02]  /*23d0*/  @!P1 LEA.HI.X R157, R149, R147, R148, 0x1, P0 ;  /* 0x00000093959d9211 */ /* 0x000fe400000f0c94 */
[----:B------:R-:W2:Y:S01]  /*23e0*/  @!P1 LDC.64 R146, c[0x0][0x248] ;  /* 0x00009200ff929b82 */ /* 0x000ea20000000a00 */
[----:B------:R-:W-:Y:S02]  /*23f0*/  IADD3 R152, R152, R153, RZ ;  /* 0x0000009998987210 */ /* 0x000fe40007ffe0ff */
[----:B------:R3:W5:Y:S03]  /*2400*/  @!P1 LDG.E.128 R96, desc[UR36][R156.64] ;  /* 0x000000249c609981 */ /* 0x000766000c1e1d00 */
[----:B------:R-:W-:-:S05]  /*2410*/  @!P1 IMAD.SHL.U32 R148, R152, 0x8, RZ ;  /* 0x0000000898949824 */ /* 0x000fca00078e00ff */
[----:B------:R-:W-:-:S04]  /*2420*/  @!P1 IADD3 R149, P0, R21, R148, RZ ;  /* 0x0000009415959210 */ /* 0x000fc80007f1e0ff */
[----:B------:R-:W-:Y:S02]  /*2430*/  @!P1 LEA.HI.X.SX32 R148, R148, R27, 0x1, P0 ;  /* 0x0000001b94949211 */ /* 0x000fe400000f0eff */
[----:B--2---:R-:W-:-:S04]  /*2440*/  @!P1 LEA R154, P0, R149, R146, 0x1 ;  /* 0x00000092959a9211 */ /* 0x004fc800078008ff */
        /* <DEDUP_REMOVED lines=13> */
[----:B-1----:R-:W-:-:S04]  /*2520*/  @!P1 IADD3 R161, P0, R21, R152, RZ ;  /* 0x0000009815a19210 */ /* 0x002fc80007f1e0ff */
[----:B------:R-:W-:Y:S02]  /*2530*/  @!P1 LEA.HI.X.SX32 R152, R152, R27, 0x1, P0 ;  /* 0x0000001b98989211 */ /* 0x000fe400000f0eff */
[----:B--2---:R-:W-:-:S04]  /*2540*/  @!P1 LEA R160, P0, R161, R146, 0x1 ;  /* 0x00000092a1a09211 */ /* 0x004fc800078008ff */
[----:B------:R-:W-:Y:S02]  /*2550*/  @!P1 LEA.HI.X R161, R161, R147, R152, 0x1, P0 ;  /* 0x00000093a1a19211 */ /* 0x000fe400000f0c98 */
[----:B------:R-:W1:Y:S01]  /*2560*/  @!P1 LDC.64 R146, c[0x0][0x248] ;  /* 0x00009200ff929b82 */ /* 0x000e620000000a00 */
[----:B------:R-:W-:Y:S02]  /*2570*/  IADD3 R164, R164, R153, RZ ;  /* 0x00000099a4a47210 */ /* 0x000fe40007ffe0ff */
[----:B------:R2:W5:Y:S03]  /*2580*/  @!P1 LDG.E.128 R108, desc[UR36][R160.64] ;  /* 0x00000024a06c9981 */ /* 0x000566000c1e1d00 */
[----:B------:R-:W-:-:S05]  /*2590*/  @!P1 IMAD.SHL.U32 R152, R164, 0x8, RZ ;  /* 0x00000008a4989824 */ /* 0x000fca00078e00ff */
[----:B----4-:R-:W-:-:S04]  /*25a0*/  @!P1 IADD3 R159, P0, R21, R152, RZ ;  /* 0x00000098159f9210 */ /* 0x010fc80007f1e0ff */
[----:B------:R-:W-:Y:S02]  /*25b0*/  @!P1 LEA.HI.X.SX32 R152, R152, R27, 0x1, P0 ;  /* 0x0000001b98989211 */ /* 0x000fe400000f0eff */
[----:B-1----:R-:W-:-:S04]  /*25c0*/  @!P1 LEA R158, P0, R159, R146, 0x1 ;  /* 0x000000929f9e9211 */ /* 0x002fc800078008ff */
[----:B------:R-:W-:Y:S02]  /*25d0*/  @!P1 LEA.HI.X R159, R159, R147, R152, 0x1, P0 ;  /* 0x000000939f9f9211 */ /* 0x000fe400000f0c98 */
[----:B------:R-:W1:Y:S01]  /*25e0*/  @!P1 LDC.64 R146, c[0x0][0x248] ;  /* 0x00009200ff929b82 */ /* 0x000e620000000a00 */
[----:B------:R-:W-:Y:S02]  /*25f0*/  IADD3 R164, R164, R153, RZ ;  /* 0x00000099a4a47210 */ /* 0x000fe40007ffe0ff */
[----:B------:R4:W5:Y:S03]  /*2600*/  @!P1 LDG.E.128 R112, desc[UR36][R158.64] ;  /* 0x000000249e709981 */ /* 0x000966000c1e1d00 */
[----:B------:R-:W-:-:S05]  /*2610*/  @!P1 IMAD.SHL.U32 R152, R164, 0x8, RZ ;  /* 0x00000008a4989824 */ /* 0x000fca00078e00ff */
[----:B---3--:R-:W-:-:S04]  /*2620*/  @!P1 IADD3 R157, P0, R21, R152, RZ ;  /* 0x00000098159d9210 */ /* 0x008fc80007f1e0ff */
[----:B------:R-:W-:Y:S02]  /*2630*/  @!P1 LEA.HI.X.SX32 R152, R152, R27, 0x1, P0 ;  /* 0x0000001b98989211 */ /* 0x000fe400000f0eff */
[----:B-1----:R-:W-:-:S04]  /*2640*/  @!P1 LEA R156, P0, R157, R146, 0x1 ;  /* 0x000000929d9c9211 */ /* 0x002fc800078008ff */
[----:B------:R-:W-:Y:S02]  /*2650*/  @!P1 LEA.HI.X R157, R157, R147, R152, 0x1, P0 ;  /* 0x000000939d9d9211 */ /* 0x000fe400000f0c98 */
[----:B------:R-:W1:Y:S01]  /*2660*/  @!P1 LDC.64 R146, c[0x0][0x248] ;  /* 0x00009200ff929b82 */ /* 0x000e620000000a00 */
[----:B------:R-:W-:Y:S02]  /*2670*/  IADD3 R164, R164, R153, RZ ;  /* 0x00000099a4a47210 */ /* 0x000fe40007ffe0ff */
[----:B------:R3:W5:Y:S03]  /*2680*/  @!P1 LDG.E.128 R116, desc[UR36][R156.64] ;  /* 0x000000249c749981 */ /* 0x000766000c1e1d00 */
[----:B------:R-:W-:-:S05]  /*2690*/  @!P1 IMAD.SHL.U32 R152, R164, 0x8, RZ ;  /* 0x00000008a4989824 */ /* 0x000fca00078e00ff */
[----:B0-----:R-:W-:-:S04]  /*26a0*/  @!P1 IADD3 R155, P0, R21, R152, RZ ;  /* 0x00000098159b9210 */ /* 0x001fc80007f1e0ff */
[----:B------:R-:W-:Y:S02]  /*26b0*/  @!P1 LEA.HI.X.SX32 R152, R152, R27, 0x1, P0 ;  /* 0x0000001b98989211 */ /* 0x000fe400000f0eff */
[----:B-1----:R-:W-:-:S04]  /*26c0*/  @!P1 LEA R154, P0, R155, R146, 0x1 ;  /* 0x000000929b9a9211 */ /* 0x002fc800078008ff */
[----:B------:R-:W-:Y:S02]  /*26d0*/  @!P1 LEA.HI.X R155, R155, R147, R152, 0x1, P0 ;  /* 0x000000939b9b9211 */ /* 0x000fe400000f0c98 */
[----:B------:R-:W0:Y:S01]  /*26e0*/  @!P1 LDC.64 R146, c[0x0][0x248] ;  /* 0x00009200ff929b82 */ /* 0x000e220000000a00 */
[----:B------:R-:W-:Y:S02]  /*26f0*/  IADD3 R164, R164, R153, RZ ;  /* 0x00000099a4a47210 */ /* 0x000fe40007ffe0ff */
[----:B------:R1:W5:Y:S03]  /*2700*/  @!P1 LDG.E.128 R120, desc[UR36][R154.64] ;  /* 0x000000249a789981 */ /* 0x000366000c1e1d00 */
[----:B------:R-:W-:-:S05]  /*2710*/  @!P1 IMAD.SHL.U32 R152, R164, 0x8, RZ ;  /* 0x00000008a4989824 */ /* 0x000fca00078e00ff */
[----:B------:R-:W-:-:S04]  /*2720*/  @!P1 IADD3 R149, P0, R21, R152, RZ ;  /* 0x0000009815959210 */ /* 0x000fc80007f1e0ff */
[----:B------:R-:W-:Y:S02]  /*2730*/  @!P1 LEA.HI.X.SX32 R152, R152, R27, 0x1, P0 ;  /* 0x0000001b98989211 */ /* 0x000fe400000f0eff */
[----:B0-----:R-:W-:-:S04]  /*2740*/  @!P1 LEA R148, P0, R149, R146, 0x1 ;  /* 0x0000009295949211 */ /* 0x001fc800078008ff */
[----:B------:R-:W-:Y:S02]  /*2750*/  @!P1 LEA.HI.X R149, R149, R147, R152, 0x1, P0 ;  /* 0x0000009395959211 */ /* 0x000fe400000f0c98 */
[----:B------:R-:W0:Y:S01]  /*2760*/  @!P1 LDC.64 R146, c[0x0][0x248] ;  /* 0x00009200ff929b82 */ /* 0x000e220000000a00 */
[----:B------:R-:W-:Y:S02]  /*2770*/  IADD3 R164, R164, R153, RZ ;  /* 0x00000099a4a47210 */ /* 0x000fe40007ffe0ff */
[----:B------:R0:W5:Y:S03]  /*2780*/  @!P1 LDG.E.128 R124, desc[UR36][R148.64] ;  /* 0x00000024947c9981 */ /* 0x000166000c1e1d00 */
[----:B------:R-:W-:-:S05]  /*2790*/  @!P1 IMAD.SHL.U32 R152, R164, 0x8, RZ ;  /* 0x00000008a4989824 */ /* 0x000fca00078e00ff */
[----:B--2---:R-:W-:-:S04]  /*27a0*/  @!P1 IADD3 R161, P0, R21, R152, RZ ;  /* 0x0000009815a19210 */ /* 0x004fc80007f1e0ff */
[----:B------:R-:W-:Y:S02]  /*27b0*/  @!P1 LEA.HI.X.SX32 R152, R152, R27, 0x1, P0 ;  /* 0x0000001b98989211 */ /* 0x000fe400000f0eff */
[----:B0-----:R-:W-:-:S04]  /*27c0*/  @!P1 LEA R160, P0, R161, R146, 0x1 ;  /* 0x00000092a1a09211 */ /* 0x001fc800078008ff */
[----:B------:R-:W-:Y:S02]  /*27d0*/  @!P1 LEA.HI.X R161, R161, R147, R152, 0x1, P0 ;  /* 0x00000093a1a19211 */ /* 0x000fe400000f0c98 */
[----:B------:R-:W0:Y:S01]  /*27e0*/  @!P1 LDC.64 R146, c[0x0][0x248] ;  /* 0x00009200ff929b82 */ /* 0x000e220000000a00 */
[----:B------:R-:W-:Y:S02]  /*27f0*/  IADD3 R164, R164, R153, RZ ;  /* 0x00000099a4a47210 */ /* 0x000fe40007ffe0ff */
[----:B------:R2:W5:Y:S03]  /*2800*/  @!P1 LDG.E.128 R128, desc[UR36][R160.64] ;  /* 0x00000024a0809981 */ /* 0x000566000c1e1d00 */
[----:B------:R-:W-:-:S05]  /*2810*/  @!P1 IMAD.SHL.U32 R152, R164, 0x8, RZ ;  /* 0x00000008a4989824 */ /* 0x000fca00078e00ff */
[----:B----4-:R-:W-:-:S04]  /*2820*/  @!P1 IADD3 R159, P0, R21, R152, RZ ;  /* 0x00000098159f9210 */ /* 0x010fc80007f1e0ff */
[----:B------:R-:W-:Y:S02]  /*2830*/  @!P1 LEA.HI.X.SX32 R152, R152, R27, 0x1, P0 ;  /* 0x0000001b98989211 */ /* 0x000fe400000f0eff */
[----:B0-----:R-:W-:-:S04]  /*2840*/  @!P1 LEA R158, P0, R159, R146, 0x1 ;  /* 0x000000929f9e9211 */ /* 0x001fc800078008ff */
[----:B------:R-:W-:Y:S02]  /*2850*/  @!P1 LEA.HI.X R159, R159, R147, R152, 0x1, P0 ;  /* 0x000000939f9f9211 */ /* 0x000fe400000f0c98 */
[----:B------:R-:W0:Y:S01]  /*2860*/  @!P1 LDC.64 R146, c[0x0][0x248] ;  /* 0x00009200ff929b82 */ /* 0x000e220000000a00 */
[----:B------:R-:W-:Y:S02]  /*2870*/  IADD3 R164, R164, R153, RZ ;  /* 0x00000099a4a47210 */ /* 0x000fe40007ffe0ff */
[----:B------:R-:W-:Y:S01]  /*2880*/  ISETP.NE.U32.AND P0, PT, RZ, UR6, PT ;  /* 0x00000006ff007c0c */ /* 0x000fe2000bf05070 */
[----:B------:R2:W5:Y:S02]  /*2890*/  @!P1 LDG.E.128 R132, desc[UR36][R158.64] ;  /* 0x000000249e849981 */ /* 0x000564000c1e1d00 */
[----:B------:R-:W-:Y:S01]  /*28a0*/  @!P1 IMAD.SHL.U32 R152, R164, 0x8, RZ ;  /* 0x00000008a4989824 */ /* 0x000fe200078e00ff */
[----:B------:R-:W-:-:S04]  /*28b0*/  ISETP.NE.AND.EX P0, PT, RZ, UR7, PT, P0 ;  /* 0x00000007ff007c0c */ /* 0x000fc8000bf05300 */
[----:B---3--:R-:W-:-:S04]  /*28c0*/  @!P1 IADD3 R157, P2, R21, R152, RZ ;  /* 0x00000098159d9210 */ /* 0x008fc80007f5e0ff */
[----:B------:R-:W-:Y:S02]  /*28d0*/  @!P1 LEA.HI.X.SX32 R152, R152, R27, 0x1, P2 ;  /* 0x0000001b98989211 */ /* 0x000fe400010f0eff */
[----:B0-----:R-:W-:-:S04]  /*28e0*/  @!P1 LEA R156, P2, R157, R146, 0x1 ;  /* 0x000000929d9c9211 */ /* 0x001fc800078408ff */
[----:B------:R-:W-:Y:S01]  /*28f0*/  @!P1 LEA.HI.X R157, R157, R147, R152, 0x1, P2 ;  /* 0x000000939d9d9211 */ /* 0x000fe200010f0c98 */
[-C--:B------:R-:W-:Y:S01]  /*2900*/  @P0 IMAD R147, R2, R153.reuse, RZ ;  /* 0x0000009902930224 */ /* 0x080fe200078e02ff */
[----:B------:R-:W-:Y:S02]  /*2910*/  IADD3 R164, R164, R153, RZ ;  /* 0x00000099a4a47210 */ /* 0x000fe40007ffe0ff */
[----:B------:R-:W-:Y:S01]  /*2920*/  @P0 SHF.R.S32.HI R146, RZ, 0x1f, R150 ;  /* 0x0000001fff920819 */ /* 0x000fe20000011496 */
[----:B------:R2:W5:Y:S01]  /*2930*/  @!P1 LDG.E.128 R136, desc[UR36][R156.64] ;  /* 0x000000249c889981 */ /* 0x000562000c1e1d00 */
[--C-:B------:R-:W-:Y:S02]  /*2940*/  @P0 SHF.R.S32.HI R153, RZ, 0x1f, R147.reuse ;  /* 0x0000001fff990819 */ /* 0x100fe40000011493 */
[----:B------:R-:W-:-:S04]  /*2950*/  @P0 IADD3 R152, P2, P3, R150, UR6, R147 ;  /* 0x0000000696980c10 */ /* 0x000fc8000fb5e093 */
[----:B------:R-:W-:Y:S02]  /*2960*/  @P0 IADD3.X R153, R146, UR7, R153, P2, P3 ;  /* 0x0000000792990c10 */ /* 0x000fe400097e6499 */
[----:B------:R-:W0:Y:S01]  /*2970*/  @!P1 LDC.64 R146, c[0x0][0x248] ;  /* 0x00009200ff929b82 */ /* 0x000e220000000a00 */
[----:B-1----:R-:W-:Y:S02]  /*2980*/  @!P1 IMAD.SHL.U32 R154, R164, 0x8, RZ ;  /* 0x00000008a49a9824 */ /* 0x002fe400078e00ff */
[----:B------:R-:W3:Y:S03]  /*2990*/  @P0 LDG.E.U8 R152, desc[UR36][R152.64] ;  /* 0x0000002498980981 */ /* 0x000ee6000c1e1100 */
[----:B------:R-:W-:-:S04]  /*29a0*/  @!P1 IADD3 R155, P2, R21, R154, RZ ;  /* 0x0000009a159b9210 */ /* 0x000fc80007f5e0ff */
[----:B------:R-:W-:Y:S02]  /*29b0*/  @!P1 LEA.HI.X.SX32 R154, R154, R27, 0x1, P2 ;  /* 0x0000001b9a9a9211 */ /* 0x000fe400010f0eff */
[----:B0-----:R-:W-:-:S04]  /*29c0*/  @!P1 LEA R146, P2, R155, R146, 0x1 ;  /* 0x000000929b929211 */ /* 0x001fc800078408ff */
[----:B------:R-:W-:-:S05]  /*29d0*/  @!P1 LEA.HI.X R147, R155, R147, R154, 0x1, P2 ;  /* 0x000000939b939211 */ /* 0x000fca00010f0c9a */
[----:B------:R2:W5:Y:S01]  /*29e0*/  @!P1 LDG.E.128 R140, desc[UR36][R146.64] ;  /* 0x00000024928c9981 */ /* 0x000562000c1e1d00 */
[----:B------:R-:W-:Y:S01]  /*29f0*/  BSSY B1, `(.L_x_2148) ;  /* 0x0000068000017945 */ /* 0x000fe20003800000 */
[----:B---3--:R-:W-:-:S03]  /*2a00*/  ISETP.NE.AND P0, PT, R152, RZ, P0 ;  /* 0x000000ff9800720c */ /* 0x008fc60000705270 */
[----:B--2---:R-:W-:Y:S10]  /*2a10*/  @P1 BRA `(.L_x_2149) ;  /* 0x0000000400941947 */ /* 0x004ff40003800000 */
[----:B------:R-:W-:Y:S01]  /*2a20*/  ISETP.NE.U32.AND P1, PT, RZ, UR10, PT ;  /* 0x0000000aff007c0c */ /* 0x000fe2000bf25070 */
[----:B------:R-:W0:Y:S03]  /*2a30*/  LDC.64 R146, c[0x0][0x2d8] ;  /* 0x0000b600ff927b82 */ /* 0x000e260000000a00 */
        /* <DEDUP_REMOVED lines=95> */
[----:B------:R-:W-:-:S04]  /*3030*/  IADD3 R147, -R26, R150, RZ ;  /* 0x000000961a937210 */ /* 0x000fc80007ffe1ff */
[----:B------:R-:W-:Y:S02]  /*3040*/  LEA R147, R147, UR4, 0x2 ;  /* 0x0000000493937c11 */ /* 0x000fe4000f8e10ff */
[----:B------:R-:W-:-:S03]  /*3050*/  @!P0 FMNMX.FTZ R151, R151, R146, !PT ;  /* 0x0000009297978209 */ /* 0x000fc60007810000 */
[----:B------:R0:W-:Y:S04]  /*3060*/  STS [R147], R146 ;  /* 0x0000009293007388 */ /* 0x0001e80000000800 */
.L_x_2149:
[----:B------:R-:W-:Y:S05]  /*3070*/  BSYNC B1 ;  /* 0x0000000000017941 */ /* 0x000fea0003800000 */
.L_x_2148:
[----:B------:R-:W-:-:S05]  /*3080*/  VIADD R150, R150, 0x100 ;  /* 0x0000010096967836 */ /* 0x000fca0000000000 */
[----:B------:R-:W-:-:S13]  /*3090*/  ISETP.GE.AND P0, PT, R150, R0, PT ;  /* 0x000000009600720c */ /* 0x000fda0003f06270 */
[----:B------:R-:W-:Y:S05]  /*30a0*/  @!P0 BRA `(.L_x_2150) ;  /* 0xffffffec00f48947 */ /* 0x000fea000383ffff */
.L_x_2147:
[----:B------:R-:W-:Y:S05]  /*30b0*/  BSYNC B0 ;  /* 0x0000000000007941 */ /* 0x000fea0003800000 */
.L_x_2146:
[----:B------:R-:W1:Y:S01]  /*30c0*/  SHFL.BFLY PT, R0, R151, 0x10, 0x1f ;  /* 0x0e001f0097007f89 */ /* 0x000e6200000e0000 */
[----:B------:R-:W-:Y:S01]  /*30d0*/  ULDC UR6, c[0x0][0x284] ;  /* 0x0000a10000067ab9 */ /* 0x000fe20000000800 */
[----:B------:R-:W-:Y:S01]  /*30e0*/  ULDC.64 UR8, c[0x0][0x2b0] ;  /* 0x0000ac0000087ab9 */ /* 0x000fe20000000a00 */
[----:B------:R-:W-:Y:S01]  /*30f0*/  BSSY B0, `(.L_x_2151) ;  /* 0x0000049000007945 */ /* 0x000fe20003800000 */
[----:B------:R-:W2:Y:S01]  /*3100*/  S2R R3, SR_TID.X ;  /* 0x0000000000037919 */ /* 0x000ea20000002100 */
[----:B-1----:R-:W-:-:S05]  /*3110*/  FMNMX.FTZ R0, R0, R151, !PT ;  /* 0x0000009700007209 */ /* 0x002fca0007810000 */
[----:B0-----:R-:W0:Y:S01]  /*3120*/  SHFL.BFLY PT, R5, R0, 0x8, 0x1f ;  /* 0x0d001f0000057f89 */ /* 0x001e2200000e0000 */
[----:B--2---:R-:W-:Y:S02]  /*3130*/  SHF.R.S32.HI R8, RZ, 0x1f, R3 ;  /* 0x0000001fff087819 */ /* 0x004fe40000011403 */
[-C--:B------:R-:W-:Y:S02]  /*3140*/  IADD3 R11, R26, R3.reuse, RZ ;  /* 0x000000031a0b7210 */ /* 0x080fe40007ffe0ff */
[----:B----4-:R-:W-:-:S04]  /*3150*/  LEA.HI R6, R8, R3, RZ, 0x5 ;  /* 0x0000000308067211 */ /* 0x010fc800078f28ff */
[----:B------:R-:W-:-:S04]  /*3160*/  LOP3.LUT R10, R6, 0xffffffe0, RZ, 0xc0, !PT ;  /* 0xffffffe0060a7812 */ /* 0x000fc800078ec0ff */
[----:B------:R-:W-:-:S04]  /*3170*/  IADD3 R10, -R10, R3, RZ ;  /* 0x000000030a0a7210 */ /* 0x000fc80007ffe1ff */
[----:B------:R-:W-:Y:S02]  /*3180*/  ISETP.NE.AND P0, PT, R10, RZ, PT ;  /* 0x000000ff0a00720c */ /* 0x000fe40003f05270 */
[----:B0-----:R-:W-:Y:S02]  /*3190*/  FMNMX.FTZ R5, R0, R5, !PT ;  /* 0x0000000500057209 */ /* 0x001fe40007810000 */
[----:B------:R-:W-:-:S03]  /*31a0*/  ISETP.GT.AND P1, PT, R10, 0x7, PT ;  /* 0x000000070a00780c */ /* 0x000fc60003f24270 */
[----:B------:R-:W0:Y:S06]  /*31b0*/  SHFL.BFLY PT, R4, R5, 0x4, 0x1f ;  /* 0x0c801f0005047f89 */ /* 0x000e2c00000e0000 */
        /* <DEDUP_REMOVED lines=10> */
[----:B------:R-:W-:Y:S02]  /*3260*/  @!P1 LEA R10, R10, R9, 0x2 ;  /* 0x000000090a0a9211 */ /* 0x000fe400078e10ff */
[----:B0-----:R-:W-:-:S05]  /*3270*/  FMNMX.FTZ R7, R4, R7, !PT ;  /* 0x0000000704077209 */ /* 0x001fca0007810000 */
[----:B------:R-:W0:Y:S02]  /*3280*/  SHFL.BFLY PT, R0, R7, 0x1, 0x1f ;  /* 0x0c201f0007007f89 */ /* 0x000e2400000e0000 */
[----:B0-----:R-:W-:Y:S01]  /*3290*/  @!P0 FMNMX.FTZ R5, R7, R0, !PT ;  /* 0x0000000007058209 */ /* 0x001fe20007810000 */
[----:B------:R-:W-:-:S04]  /*32a0*/  IMAD.MOV.U32 R0, RZ, RZ, -0x800001 ;  /* 0xff7fffffff007424 */ /* 0x000fc800078e00ff */
[----:B------:R0:W-:Y:S01]  /*32b0*/  @!P0 STS [R6], R5 ;  /* 0x0000000506008388 */ /* 0x0001e20000000800 */
[----:B------:R-:W-:Y:S01]  /*32c0*/  BAR.SYNC.DEFER_BLOCKING 0x0 ;  /* 0x0000000000007b1d */ /* 0x000fe20000010000 */
[----:B0-----:R-:W-:-:S05]  /*32d0*/  MOV R6, RZ ;  /* 0x000000ff00067202 */ /* 0x001fca0000000f00 */
[----:B------:R-:W0:Y:S01]  /*32e0*/  @!P1 LDS R0, [R10] ;  /* 0x000000000a009984 */ /* 0x000e220000000800 */
[----:B------:R-:W-:-:S03]  /*32f0*/  ISETP.GT.AND P1, PT, R11, R17, PT ;  /* 0x000000110b00720c */ /* 0x000fc60003f24270 */
[----:B0-----:R-:W0:Y:S02]  /*3300*/  SHFL.BFLY PT, R7, R0, 0x4, 0x1f ;  /* 0x0c801f0000077f89 */ /* 0x001e2400000e0000 */
[----:B0-----:R-:W-:-:S05]  /*3310*/  FMNMX.FTZ R7, R7, R0, !PT ;  /* 0x0000000007077209 */ /* 0x001fca0007810000 */
[----:B------:R-:W0:Y:S02]  /*3320*/  SHFL.BFLY PT, R4, R7, 0x2, 0x1f ;  /* 0x0c401f0007047f89 */ /* 0x000e2400000e0000 */
[----:B0-----:R-:W-:-:S05]  /*3330*/  FMNMX.FTZ R4, R7, R4, !PT ;  /* 0x0000000407047209 */ /* 0x001fca0007810000 */
[----:B------:R-:W0:Y:S02]  /*3340*/  SHFL.BFLY PT, R9, R4, 0x1, 0x1f ;  /* 0x0c201f0004097f89 */ /* 0x000e2400000e0000 */
[----:B0-----:R-:W-:-:S06]  /*3350*/  FMNMX.FTZ R9, R4, R9, !PT ;  /* 0x0000000904097209 */ /* 0x001fcc0007810000 */
[----:B------:R-:W0:Y:S01]  /*3360*/  SHFL.IDX PT, R9, R9, RZ, 0x1f ;  /* 0x00001fff09097589 */ /* 0x000e2200000e0000 */
[----:B------:R-:W-:Y:S05]  /*3370*/  @P1 BRA `(.L_x_2152) ;  /* 0x0000000000801947 */ /* 0x000fea0003800000 */
[----:B------:R-:W1:Y:S01]  /*3380*/  S2R R5, SR_CgaCtaId ;  /* 0x0000000000057919 */ /* 0x000e620000008800 */
[----:B------:R-:W-:Y:S01]  /*3390*/  MOV R0, 0x400 ;  /* 0x0000040000007802 */ /* 0x000fe20000000f00 */
[----:B------:R-:W-:Y:S01]  /*33a0*/  ULDC.64 UR4, c[0x0][0x2b0] ;  /* 0x0000ac0000047ab9 */ /* 0x000fe20000000a00 */
[----:B------:R-:W-:Y:S01]  /*33b0*/  HFMA2.MMA R6, -RZ, RZ, 0, 0 ;  /* 0x00000000ff067435 */ /* 0x000fe200000001ff */
[----:B------:R-:W-:Y:S02]  /*33c0*/  ISETP.NE.U32.AND P0, PT, RZ, UR4, PT ;  /* 0x00000004ff007c0c */ /* 0x000fe4000bf05070 */
[----:B------:R-:W-:Y:S01]  /*33d0*/  VIADD R4, R0, 0x140 ;  /* 0x0000014000047836 */ /* 0x000fe20000000000 */
[----:B------:R-:W-:Y:S02]  /*33e0*/  MOV R0, R11 ;  /* 0x0000000b00007202 */ /* 0x000fe40000000f00 */
[----:B------:R-:W-:Y:S02]  /*33f0*/  ISETP.NE.AND.EX P0, PT, RZ, UR5, PT, P0 ;  /* 0x00000005ff007c0c */ /* 0x000fe4000bf05300 */
[----:B-1----:R-:W-:-:S11]  /*3400*/  LEA R13, R5, R4, 0x18 ;  /* 0x00000004050d7211 */ /* 0x002fd600078ec0ff */
.L_x_2156:
[----:B-1----:R-:W-:Y:S01]  /*3410*/  IMAD.IADD R4, R0, 0x1, -R26 ;  /* 0x0000000100047824 */ /* 0x002fe200078e0a1a */
[----:B------:R-:W-:Y:S04]  /*3420*/  BSSY B1, `(.L_x_2153) ;  /* 0x0000010000017945 */ /* 0x000fe80003800000 */
[----:B------:R-:W-:Y:S01]  /*3430*/  LEA R10, R4, R13, 0x2 ;  /* 0x0000000d040a7211 */ /* 0x000fe200078e10ff */
[----:B------:R-:W-:Y:S06]  /*3440*/  @!P0 BRA `(.L_x_2154) ;  /* 0x0000000000248947 */ /* 0x000fec0003800000 */
        /* <DEDUP_REMOVED lines=9> */
.L_x_2154:
[----:B------:R-:W0:Y:S02]  /*34e0*/  LDS R4, [R10] ;  /* 0x000000000a047984 */ /* 0x000e240000000800 */
[----:B0-----:R-:W-:-:S04]  /*34f0*/  FADD.FTZ R4, -R9, R4 ;  /* 0x0000000409047221 */ /* 0x001fc80000010100 */
[----:B------:R-:W-:-:S04]  /*3500*/  FMUL.FTZ R4, R4, 1.4426950216293334961 ;  /* 0x3fb8aa3b04047820 */ /* 0x000fc80000410000 */
[----:B------:R1:W2:Y:S03]  /*3510*/  MUFU.EX2 R7, R4 ;  /* 0x0000000400077308 */ /* 0x0002a60000000800 */
.L_x_2155:
[----:B------:R-:W-:Y:S05]  /*3520*/  BSYNC B1 ;  /* 0x0000000000017941 */ /* 0x000fea0003800000 */
.L_x_2153:
[----:B--2---:R2:W-:Y:S01]  /*3530*/  STS [R10], R7 ;  /* 0x000000070a007388 */ /* 0x0045e20000000800 */
[----:B------:R-:W-:Y:S02]  /*3540*/  VIADD R0, R0, 0x100 ;  /* 0x0000010000007836 */ /* 0x000fe40000000000 */
[----:B------:R-:W-:-:S03]  /*3550*/  FADD.FTZ R6, R7, R6 ;  /* 0x0000000607067221 */ /* 0x000fc60000010000 */
[----:B------:R-:W-:-:S13]  /*3560*/  ISETP.GT.AND P2, PT, R0, R17, PT ;  /* 0x000000110000720c */ /* 0x000fda0003f44270 */
[----:B--2---:R-:W-:Y:S05]  /*3570*/  @!P2 BRA `(.L_x_2156) ;  /* 0xfffffffc00a4a947 */ /* 0x004fea000383ffff */
.L_x_2152:
[----:B------:R-:W-:Y:S05]  /*3580*/  BSYNC B0 ;  /* 0x0000000000007941 */ /* 0x000fea0003800000 */
.L_x_2151:
[----:B------:R-:W2:Y:S01]  /*3590*/  SHFL.BFLY PT, R5, R6, 0x10, 0x1f ;  /* 0x0e001f0006057f89 */ /* 0x000ea200000e0000 */
[----:B-1----:R-:W-:Y:S01]  /*35a0*/  LOP3.LUT P0, R4, R3, 0x1f, RZ, 0xc0, !PT ;  /* 0x0000001f03047812 */ /* 0x002fe2000780c0ff */
[----:B------:R-:W1:Y:S01]  /*35b0*/  S2UR UR5, SR_CgaCtaId ;  /* 0x00000000000579c3 */ /* 0x000e620000008800 */
[----:B------:R-:W-:Y:S01]  /*35c0*/  UMOV UR4, 0x400 ;  /* 0x0000040000047882 */ /* 0x000fe20000000000 */
[----:B------:R-:W-:Y:S01]  /*35d0*/  BSSY B0, `(.L_x_2157) ;  /* 0x0000044000007945 */ /* 0x000fe20003800000 */
[----:B------:R-:W-:-:S05]  /*35e0*/  ISETP.GT.U32.AND P2, PT, R4, 0x7, PT ;  /* 0x000000070400780c */ /* 0x000fca0003f44070 */
[----:B------:R-:W4:Y:S04]  /*35f0*/  LDC R15, c[0x0][0x284] ;  /* 0x0000a100ff0f7b82 */ /* 0x000f280000000800 */
[----:B------:R-:W-:-:S04]  /*3600*/  VOTEU.ALL UP0, P0 ;  /* 0x00000000003f7886 */ /* 0x000fc80000000000 */
[----:B------:R-:W3:Y:S01]  /*3610*/  @!P2 S2R R10, SR_CgaCtaId ;  /* 0x00000000000aa919 */ /* 0x000ee20000008800 */
[----:B--2---:R-:W-:Y:S01]  /*3620*/  FADD.FTZ R5, R5, R6 ;  /* 0x0000000605057221 */ /* 0x004fe20000010000 */
[----:B-1----:R-:W-:Y:S02]  /*3630*/  @!UP0 ULEA UR6, UR5, UR4, 0x18 ;  /* 0x0000000405068291 */ /* 0x002fe4000f8ec03f */
[----:B------:R-:W-:Y:S02]  /*3640*/  UIADD3 UR4, UR4, 0x140, URZ ;  /* 0x0000014004047890 */ /* 0x000fe4000fffe03f */
[----:B------:R-:W1:Y:S02]  /*3650*/  SHFL.BFLY PT, R0, R5, 0x8, 0x1f ;  /* 0x0d001f0005007f89 */ /* 0x000e6400000e0000 */
[----:B------:R-:W-:Y:S01]  /*3660*/  ULEA UR4, UR5, UR4, 0x18 ;  /* 0x0000000405047291 */ /* 0x000fe2000f8ec03f */
[----:B-1----:R-:W-:Y:S01]  /*3670*/  FADD.FTZ R0, R5, R0 ;  /* 0x0000000005007221 */ /* 0x002fe20000010000 */
[----:B------:R-:W-:-:S04]  /*3680*/  @!P2 MOV R5, 0x400 ;  /* 0x000004000005a802 */ /* 0x000fc80000000f00 */
[----:B------:R-:W1:Y:S01]  /*3690*/  SHFL.BFLY PT, R7, R0, 0x4, 0x1f ;  /* 0x0c801f0000077f89 */ /* 0x000e6200000e0000 */
[----:B---3--:R-:W-:Y:S02]  /*36a0*/  @!P2 LEA R5, R10, R5, 0x18 ;  /* 0x000000050a05a211 */ /* 0x008fe400078ec0ff */
[----:B------:R-:W4:Y:S02]  /*36b0*/  LDC R10, c[0x0][0x29c] ;  /* 0x0000a700ff0a7b82 */ /* 0x000f240000000800 */
[----:B------:R-:W-:Y:S01]  /*36c0*/  @!P2 LEA R4, R4, R5, 0x2 ;  /* 0x000000050404a211 */ /* 0x000fe200078e10ff */
[----:B-1----:R-:W-:Y:S01]  /*36d0*/  FADD.FTZ R7, R0, R7 ;  /* 0x0000000700077221 */ /* 0x002fe20000010000 */
[----:B------:R-:W-:-:S04]  /*36e0*/  @!P0 SHF.R.U32.HI R0, RZ, 0x3, R3 ;  /* 0x00000003ff008819 */ /* 0x000fc80000011603 */
[----:B------:R-:W1:Y:S01]  /*36f0*/  SHFL.BFLY PT, R2, R7, 0x2, 0x1f ;  /* 0x0c401f0007027f89 */ /* 0x000e6200000e0000 */
[----:B------:R-:W-:Y:S01]  /*3700*/  @!P0 LOP3.LUT R0, R0, 0x1ffffffc, RZ, 0xc0, !PT ;  /* 0x1ffffffc00008812 */ /* 0x000fe200078ec0ff */
[----:B-1----:R-:W-:-:S05]  /*3710*/  FADD.FTZ R2, R7, R2 ;  /* 0x0000000207027221 */ /* 0x002fca0000010000 */
[----:B0-----:R-:W0:Y:S02]  /*3720*/  SHFL.BFLY PT, R9, R2, 0x1, 0x1f ;  /* 0x0c201f0002097f89 */ /* 0x001e2400000e0000 */
[----:B0-----:R-:W-:-:S05]  /*3730*/  FADD.FTZ R9, R2, R9 ;  /* 0x0000000902097221 */ /* 0x001fca0000010000 */
[----:B------:R-:W-:Y:S01]  /*3740*/  @!P0 STS [R0+UR6+0x20], R9 ;  /* 0x0000200900008988 */ /* 0x000fe20008000806 */
[----:B------:R-:W-:Y:S01]  /*3750*/  ULDC.U8 UR6, c[0x0][0x31c] ;  /* 0x0000c70000067ab9 */ /* 0x000fe20000000000 */
[----:B------:R-:W-:Y:S01]  /*3760*/  BAR.SYNC.DEFER_BLOCKING 0x0 ;  /* 0x0000000000007b1d */ /* 0x000fe20000010000 */
[----:B------:R-:W-:-:S05]  /*3770*/  ISETP.NE.AND P0, PT, RZ, UR6, PT ;  /* 0x00000006ff007c0c */ /* 0x000fca000bf05270 */
[----:B------:R-:W-:-:S08]  /*3780*/  ULDC.64 UR6, c[0x0][0x310] ;  /* 0x0000c40000067ab9 */ /* 0x000fd00000000a00 */
[----:B------:R-:W0:Y:S01]  /*3790*/  @P0 LDC R13, c[0x0][0x318] ;  /* 0x0000c600ff0d0b82 */ /* 0x000e220000000800 */
[----:B------:R4:W1:Y:S02]  /*37a0*/  @!P2 LDS R9, [R4+0x20] ;  /* 0x000020000409a984 */ /* 0x0008640000000800 */
[----:B----4-:R-:W-:-:S04]  /*37b0*/  VIMNMX R4, R15, R10, PT ;  /* 0x0000000a0f047248 */ /* 0x010fc80003fe0100 */
[----:B------:R-:W-:-:S04]  /*37c0*/  IADD3 R4, R4, 0x4, RZ ;  /* 0x0000000404047810 */ /* 0x000fc80007ffe0ff */
[----:B------:R-:W-:-:S04]  /*37d0*/  SHF.R.S32.HI R7, RZ, 0x1f, R4 ;  /* 0x0000001fff077819 */ /* 0x000fc80000011404 */
[----:B------:R-:W-:-:S05]  /*37e0*/  LEA.HI R4, R7, R4, RZ, 0x2 ;  /* 0x0000000407047211 */ /* 0x000fca00078f10ff */
[----:B------:R-:W-:-:S05]  /*37f0*/  IMAD.SHL.U32 R36, R4, 0x4, RZ ;  /* 0x0000000404247824 */ /* 0x000fca00078e00ff */
[----:B------:R-:W-:Y:S01]  /*3800*/  LOP3.LUT R36, R36, 0xfffffff0, RZ, 0xc0, !PT ;  /* 0xfffffff024247812 */ /* 0x000fe200078ec0ff */
[----:B-1----:R-:W1:Y:S02]  /*3810*/  SHFL.BFLY PT, R2, R9, 0x4, 0x1f ;  /* 0x0c801f0009027f89 */ /* 0x002e6400000e0000 */
[----:B-1----:R-:W-:-:S05]  /*3820*/  FADD.FTZ R2, R2, R9 ;  /* 0x0000000902027221 */ /* 0x002fca0000010000 */
[----:B------:R-:W1:Y:S02]  /*3830*/  SHFL.BFLY PT, R5, R2, 0x2, 0x1f ;  /* 0x0c401f0002057f89 */ /* 0x000e6400000e0000 */
[----:B-1----:R-:W-:Y:S01]  /*3840*/  FADD.FTZ R5, R2, R5 ;  /* 0x0000000502057221 */ /* 0x002fe20000010000 */
[----:B0-----:R-:W-:-:S04]  /*3850*/  @P0 IMAD R2, R18, R13, R10 ;  /* 0x0000000d12020224 */ /* 0x001fc800078e020a */
[----:B------:R-:W0:Y:S01]  /*3860*/  SHFL.BFLY PT, R0, R5, 0x1, 0x1f ;  /* 0x0c201f0005007f89 */ /* 0x000e2200000e0000 */
[----:B------:R-:W-:Y:S02]  /*3870*/  @P0 IMAD R7, R2, R15, RZ ;  /* 0x0000000f02070224 */ /* 0x000fe400078e02ff */
[----:B0-----:R-:W-:Y:S01]  /*3880*/  FADD.FTZ R0, R5, R0 ;  /* 0x0000000005007221 */ /* 0x001fe20000010000 */
[----:B------:R-:W-:Y:S02]  /*3890*/  CS2R R4, SRZ ;  /* 0x0000000000047805 */ /* 0x000fe4000001ff00 */
[----:B------:R-:W-:Y:S02]  /*38a0*/  @P0 SHF.R.S32.HI R5, RZ, 0x1f, R7 ;  /* 0x0000001fff050819 */ /* 0x000fe40000011407 */
[----:B------:R0:W1:Y:S01]  /*38b0*/  SHFL.IDX PT, R6, R0, RZ, 0x1f ;  /* 0x00001fff00067589 */ /* 0x00006200000e0000 */
[----:B------:R-:W-:Y:S02]  /*38c0*/  @P0 MOV R4, R7 ;  /* 0x0000000700040202 */ /* 0x000fe40000000f00 */
[----:B0-----:R-:W-:Y:S01]  /*38d0*/  IADD3 R0, R36, UR4, RZ ;  /* 0x0000000424007c10 */ /* 0x001fe2000fffe0ff */
[----:B------:R-:W-:Y:S06]  /*38e0*/  @P1 BRA `(.L_x_2158) ;  /* 0x0000000000481947 */ /* 0x000fec0003800000 */
[----:B-1----:R-:W-:-:S04]  /*38f0*/  FADD.FTZ R2, R6, 9.9999999747524270788e-07 ;  /* 0x358637bd06027421 */ /* 0x002fc80000010000 */
[----:B------:R0:W1:Y:S03]  /*3900*/  MUFU.RCP R9, R2 ;  /* 0x0000000200097308 */ /* 0x0000660000001000 */
.L_x_2160:
        /* <DEDUP_REMOVED lines=13> */
.L_x_2159:
[----:B------:R-:W-:-:S04]  /*39e0*/  IADD3 R11, R11, 0x100, RZ ;  /* 0x000001000b0b7810 */ /* 0x000fc80007ffe0ff */
[----:B------:R-:W-:-:S13]  /*39f0*/  ISETP.GT.AND P1, PT, R11, R17, PT ;  /* 0x000000110b00720c */ /* 0x000fda0003f24270 */
[----:B------:R-:W-:Y:S05]  /*3a00*/  @!P1 BRA `(.L_x_2160) ;  /* 0xfffffffc00c09947 */ /* 0x000fea000383ffff */
.L_x_2158:
[----:B------:R-:W-:Y:S05]  /*3a10*/  BSYNC B0 ;  /* 0x0000000000007941 */ /* 0x000fea0003800000 */
.L_x_2157:
[----:B------:R-:W-:Y:S01]  /*3a20*/  SHF.R.S32.HI R2, RZ, 0x1f, R17 ;  /* 0x0000001fff027819 */ /* 0x000fe20000011411 */
[----:B------:R-:W-:Y:S01]  /*3a30*/  ULDC.64 UR6, c[0x0][0x240] ;  /* 0x0000900000067ab9 */ /* 0x000fe20000000a00 */
[----:B------:R-:W2:Y:S01]  /*3a40*/  LDC R47, c[0x0][0x284] ;  /* 0x0000a100ff2f7b82 */ /* 0x000ea20000000800 */
[----:B------:R-:W-:Y:S02]  /*3a50*/  ISETP.NE.U32.AND P0, PT, RZ, UR6, PT ;  /* 0x00000006ff007c0c */ /* 0x000fe4000bf05070 */
[----:B01----:R-:W-:Y:S02]  /*3a60*/  CS2R R6, SRZ ;  /* 0x0000000000067805 */ /* 0x003fe4000001ff00 */
[----:B------:R-:W-:Y:S02]  /*3a70*/  LEA.HI R4, R2, R17, RZ, 0x4 ;  /* 0x0000001102047211 */ /* 0x000fe400078f20ff */
[----:B------:R-:W-:Y:S02]  /*3a80*/  LEA.HI R2, R8, R3, RZ, 0x4 ;  /* 0x0000000308027211 */ /* 0x000fe400078f20ff */
[----:B------:R-:W-:-:S02]  /*3a90*/  LOP3.LUT R4, R4, 0xfffffff0, RZ, 0xc0, !PT ;  /* 0xfffffff004047812 */ /* 0x000fc400078ec0ff */
[----:B------:R-:W-:Y:S02]  /*3aa0*/  SHF.R.S32.HI R25, RZ, 0x4, R2 ;  /* 0x00000004ff197819 */ /* 0x000fe40000011402 */
[----:B------:R-:W-:Y:S01]  /*3ab0*/  ISETP.NE.AND.EX P0, PT, RZ, UR7, PT, P0 ;  /* 0x00000007ff007c0c */ /* 0x000fe2000bf05300 */
[----:B------:R-:W-:Y:S01]  /*3ac0*/  IMAD.IADD R10, R17, 0x1, -R4 ;  /* 0x00000001110a7824 */ /* 0x000fe200078e0a04 */
[----:B------:R-:W-:-:S04]  /*3ad0*/  LOP3.LUT R2, R2, 0x1ffffff0, RZ, 0xc0, !PT ;  /* 0x1ffffff002027812 */ /* 0x000fc800078ec0ff */
[----:B------:R-:W-:Y:S02]  /*3ae0*/  ISETP.NE.OR P0, PT, R25, R10, !P0 ;  /* 0x0000000a1900720c */ /* 0x000fe40004705670 */
[----:B------:R-:W-:Y:S02]  /*3af0*/  IADD3 R2, -R2, R3, RZ ;  /* 0x0000000302027210 */ /* 0x000fe40007ffe1ff */
[----:B------:R-:W-:Y:S02]  /*3b00*/  IADD3 R38, R26, R25, RZ ;  /* 0x000000191a267210 */ /* 0x000fe40007ffe0ff */
[----:B------:R-:W-:-:S07]  /*3b10*/  SHF.L.U32 R2, R2, 0x3, RZ ;  /* 0x0000000302027819 */ /* 0x000fce00000006ff */
[----:B------:R-:W0:Y:S01]  /*3b20*/  @!P0 LDC.64 R8, c[0x0][0x240] ;  /* 0x00009000ff088b82 */ /* 0x000e220000000a00 */
[----:B--2---:R-:W-:Y:S01]  /*3b30*/  VIMNMX R61, R17, R47, PT ;  /* 0x0000002f113d7248 */ /* 0x004fe20003fe0100 */
[----:B------:R-:W-:-:S03]  /*3b40*/  @!P0 IMAD R5, R19, 0x80, R2 ;  /* 0x0000008013058824 */ /* 0x000fc600078e0202 */
[----:B------:R-:W-:Y:S01]  /*3b50*/  ISETP.GE.AND P1, PT, R38, R61, PT ;  /* 0x0000003d2600720c */ /* 0x000fe20003f26270 */
[-C--:B------:R-:W-:Y:S01]  /*3b60*/  IMAD R37, R20, R47.reuse, R2 ;  /* 0x0000002f14257224 */ /* 0x080fe200078e0202 */
[----:B------:R-:W-:Y:S01]  /*3b70*/  BSSY B0, `(.L_x_2161) ;  /* 0x00000aa000007945 */ /* 0x000fe20003800000 */
[----:B------:R-:W-:Y:S01]  /*3b80*/  HFMA2.MMA R46, -RZ, RZ, 0, 0 ;  /* 0x00000000ff2e7435 */ /* 0x000fe200000001ff */
[----:B------:R-:W-:Y:S01]  /*3b90*/  IMAD R27, R18, R47, RZ ;  /* 0x0000002f121b7224 */ /* 0x000fe200078e02ff */
[----:B------:R-:W-:Y:S02]  /*3ba0*/  CS2R R44, SRZ ;  /* 0x00000000002c7805 */ /* 0x000fe4000001ff00 */
[----:B------:R-:W-:Y:S02]  /*3bb0*/  CS2R R42, SRZ ;  /* 0x00000000002a7805 */ /* 0x000fe4000001ff00 */
[----:B------:R-:W-:Y:S01]  /*3bc0*/  CS2R R40, SRZ ;  /* 0x0000000000287805 */ /* 0x000fe2000001ff00 */
[----:B------:R-:W-:-:S02]  /*3bd0*/  IMAD.MOV.U32 R39, RZ, RZ, RZ ;  /* 0x000000ffff277224 */ /* 0x000fc400078e00ff */
[----:B0-----:R-:W-:Y:S01]  /*3be0*/  @!P0 IMAD.WIDE R8, R5, 0x2, R8 ;  /* 0x0000000205088825 */ /* 0x001fe200078e0208 */
[----:B------:R-:W-:Y:S02]  /*3bf0*/  CS2R R4, SRZ ;  /* 0x0000000000047805 */ /* 0x000fe4000001ff00 */
[----:B------:R-:W-:-:S04]  /*3c00*/  SHF.R.S32.HI R18, RZ, 0x1f, R37 ;  /* 0x0000001fff127819 */ /* 0x000fc80000011425 */
[----:B------:R0:W5:Y:S01]  /*3c10*/  @!P0 LDG.E.128 R4, desc[UR36][R8.64] ;  /* 0x0000002408048981 */ /* 0x000162000c1e1d00 */
[----:B------:R-:W-:Y:S01]  /*3c20*/  BAR.SYNC.DEFER_BLOCKING 0x0 ;  /* 0x0000000000007b1d */ /* 0x000fe20000010000 */
[----:B------:R-:W-:-:S05]  /*3c30*/  ISETP.NE.AND P0, PT, R25, R10, PT ;  /* 0x0000000a1900720c */ /* 0x000fca0003f05270 */
[----:B------:R-:W-:Y:S08]  /*3c40*/  @P1 BRA `(.L_x_2162) ;  /* 0x0000000800701947 */ /* 0x000ff00003800000 */
[----:B0-----:R-:W-:Y:S01]  /*3c50*/  IADD3 R8, -R26, -0x2, -R25 ;  /* 0xfffffffe1a087810 */ /* 0x001fe20007ffe919 */
[----:B------:R-:W-:Y:S01]  /*3c60*/  BSSY B1, `(.L_x_2163) ;  /* 0x0000034000017945 */ /* 0x000fe20003800000 */
[----:B------:R-:W-:Y:S02]  /*3c70*/  LOP3.LUT R9, RZ, R61, RZ, 0x33, !PT ;  /* 0x0000003dff097212 */ /* 0x000fe400078e33ff */
[----:B------:R-:W-:Y:S02]  /*3c80*/  CS2R R40, SRZ ;  /* 0x0000000000287805 */ /* 0x000fe4000001ff00 */
[----:B------:R-:W-:Y:S02]  /*3c90*/  MOV R51, R38 ;  /* 0x0000002600337202 */ /* 0x000fe40000000f00 */
[----:B------:R-:W-:Y:S02]  /*3ca0*/  CS2R R44, SRZ ;  /* 0x00000000002c7805 */ /* 0x000fe4000001ff00 */
[----:B------:R-:W-:-:S02]  /*3cb0*/  IADD3 R9, R8, -R9, RZ ;  /* 0x8000000908097210 */ /* 0x000fc40007ffe0ff */
[----:B------:R-:W-:Y:S01]  /*3cc0*/  CS2R R42, SRZ ;  /* 0x00000000002a7805 */ /* 0x000fe2000001ff00 */
[----:B------:R-:W-:Y:S01]  /*3cd0*/  IMAD.MOV.U32 R39, RZ, RZ, RZ ;  /* 0x000000ffff277224 */ /* 0x000fe200078e00ff */
[----:B------:R-:W-:Y:S02]  /*3ce0*/  MOV R46, RZ ;  /* 0x000000ff002e7202 */ /* 0x000fe40000000f00 */
[C---:B------:R-:W-:Y:S02]  /*3cf0*/  LEA.HI R8, R9.reuse, 0x1, RZ, 0x1c ;  /* 0x0000000109087811 */ /* 0x040fe400078fe0ff */
[----:B------:R-:W-:Y:S02]  /*3d00*/  ISETP.GE.U32.AND P2, PT, R9, 0x30, PT ;  /* 0x000000300900780c */ /* 0x000fe40003f46070 */
[----:B------:R-:W-:-:S13]  /*3d10*/  LOP3.LUT P1, R8, R8, 0x3, RZ, 0xc0, !PT ;  /* 0x0000000308087812 */ /* 0x000fda000782c0ff */
[----:B------:R-:W-:Y:S05]  /*3d20*/  @!P1 BRA `(.L_x_2164) ;  /* 0x00000000009c9947 */ /* 0x000fea0003800000 */
[----:B------:R-:W-:Y:S01]  /*3d30*/  SHF.L.U32 R9, R38, 0x7, RZ ;  /* 0x0000000726097819 */ /* 0x000fe200000006ff */
[----:B------:R-:W-:Y:S01]  /*3d40*/  ULDC.64 UR6, c[0x0][0x250] ;  /* 0x0000940000067ab9 */ /* 0x000fe20000000a00 */
[----:B------:R-:W-:Y:S01]  /*3d50*/  IMAD.MOV.U32 R12, RZ, RZ, R8 ;  /* 0x000000ffff0c7224 */ /* 0x000fe200078e0008 */
[----:B------:R-:W-:Y:S01]  /*3d60*/  LEA R8, R25, R36, 0x1 ;  /* 0x0000002419087211 */ /* 0x000fe200078e08ff */
[----:B------:R-:W-:Y:S01]  /*3d70*/  IMAD.MOV.U32 R51, RZ, RZ, R38 ;  /* 0x000000ffff337224 */ /* 0x000fe200078e0026 */
[----:B------:R-:W-:Y:S02]  /*3d80*/  IADD3 R33, P1, R37, R9, RZ ;  /* 0x0000000925217210 */ /* 0x000fe40007f3e0ff */
[----:B------:R-:W-:Y:S02]  /*3d90*/  MOV R41, RZ ;  /* 0x000000ff00297202 */ /* 0x000fe40000000f00 */
[----:B------:R-:W-:Y:S02]  /*3da0*/  LEA.HI.X.SX32 R10, R9, R18, 0x1, P1 ;  /* 0x00000012090a7211 */ /* 0x000fe400008f0eff */
[----:B------:R-:W-:-:S02]  /*3db0*/  LEA R30, P1, R33, UR6, 0x1 ;  /* 0x00000006211e7c11 */ /* 0x000fc4000f8208ff */
[----:B------:R-:W-:Y:S02]  /*3dc0*/  IADD3 R13, R8, UR4, RZ ;  /* 0x00000004080d7c10 */ /* 0x000fe4000fffe0ff */
[----:B------:R-:W-:-:S09]  /*3dd0*/  LEA.HI.X R33, R33, UR7, R10, 0x1, P1 ;  /* 0x0000000721217c11 */ /* 0x000fd200088f0c0a */
.L_x_2165:
[----:B------:R-:W-:Y:S01]  /*3de0*/  MOV R8, R30 ;  /* 0x0000001e00087202 */ /* 0x000fe20000000f00 */
[----:B------:R-:W-:Y:S01]  /*3df0*/  IMAD.MOV.U32 R9, RZ, RZ, R33 ;  /* 0x000000ffff097224 */ /* 0x000fe200078e0021 */
[----:B------:R0:W1:Y:S05]  /*3e00*/  LDS.U16 R14, [R13] ;  /* 0x000000000d0e7984 */ /* 0x00006a0000000400 */
[----:B------:R-:W2:Y:S01]  /*3e10*/  LDG.E.128 R8, desc[UR36][R8.64] ;  /* 0x0000002408087981 */ /* 0x000ea2000c1e1d00 */
[----:B------:R-:W-:Y:S02]  /*3e20*/  IADD3 R12, R12, -0x1, RZ ;  /* 0xffffffff0c0c7810 */ /* 0x000fe40007ffe0ff */
[----:B------:R-:W-:Y:S01]  /*3e30*/  IADD3 R30, P3, R30, 0x1000, RZ ;  /* 0x000010001e1e7810 */ /* 0x000fe20007f7e0ff */
[----:B0-----:R-:W-:Y:S01]  /*3e40*/  VIADD R13, R13, 0x20 ;  /* 0x000000200d0d7836 */ /* 0x001fe20000000000 */
[----:B------:R-:W-:-:S02]  /*3e50*/  ISETP.NE.AND P1, PT, R12, RZ, PT ;  /* 0x000000ff0c00720c */ /* 0x000fc40003f25270 */
[----:B------:R-:W-:Y:S02]  /*3e60*/  IADD3 R51, R51, 0x10, RZ ;  /* 0x0000001033337810 */ /* 0x000fe40007ffe0ff */
[----:B------:R-:W-:Y:S01]  /*3e70*/  IADD3.X R33, RZ, R33, RZ, P3, !PT ;  /* 0x00000021ff217210 */ /* 0x000fe20001ffe4ff */
        /* <DEDUP_REMOVED lines=18> */
.L_x_2164:
[----:B------:R-:W-:Y:S05]  /*3fa0*/  BSYNC B1 ;  /* 0x0000000000017941 */ /* 0x000fea0003800000 */
.L_x_2163:
[----:B------:R-:W-:Y:S05]  /*3fb0*/  @!P2 BRA `(.L_x_2162) ;  /* 0x000000040094a947 */ /* 0x000fea0003800000 */
[----:B------:R-:W0:Y:S01]  /*3fc0*/  LDC.64 R20, c[0x0][0x250] ;  /* 0x00009400ff147b82 */ /* 0x000e220000000a00 */
[C---:B------:R-:W-:Y:S01]  /*3fd0*/  LEA R9, R51.reuse, R36, 0x1 ;  /* 0x0000002433097211 */ /* 0x040fe200078e08ff */
[----:B------:R-:W-:-:S03]  /*3fe0*/  IMAD.SHL.U32 R8, R51, 0x80, RZ ;  /* 0x0000008033087824 */ /* 0x000fc600078e00ff */
[----:B------:R-:W-:Y:S02]  /*3ff0*/  IADD3 R9, R9, 0x40, RZ ;  /* 0x0000004009097810 */ /* 0x000fe40007ffe0ff */
[----:B------:R-:W-:Y:S02]  /*4000*/  IADD3 R60, P1, R37, R8, RZ ;  /* 0x00000008253c7210 */ /* 0x000fe40007f3e0ff */
[----:B------:R-:W-:Y:S01]  /*4010*/  IADD3 R50, R8, 0x1800, RZ ;  /* 0x0000180008327810 */ /* 0x000fe20007ffe0ff */
[----:B------:R-:W-:Y:S01]  /*4020*/  IMAD R9, R26, -0x2, R9 ;  /* 0xfffffffe1a097824 */ /* 0x000fe200078e0209 */
[----:B------:R-:W-:-:S03]  /*4030*/  LEA.HI.X.SX32 R10, R8, R18, 0x1, P1 ;  /* 0x00000012080a7211 */ /* 0x000fc600008f0eff */
[----:B------:R-:W-:Y:S01]  /*4040*/  VIADD R52, R9, UR4 ;  /* 0x0000000409347c36 */ /* 0x000fe20008000000 */
[----:B0-----:R-:W-:-:S04]  /*4050*/  LEA R59, P2, R60, R20, 0x1 ;  /* 0x000000143c3b7211 */ /* 0x001fc800078408ff */
[----:B------:R-:W-:-:S09]  /*4060*/  LEA.HI.X R60, R60, R21, R10, 0x1, P2 ;  /* 0x000000153c3c7211 */ /* 0x000fd200010f0c0a */
.L_x_2166:
[----:B------:R-:W-:Y:S01]  /*4070*/  MOV R32, R59 ;  /* 0x0000003b00207202 */ /* 0x000fe20000000f00 */
[----:B------:R-:W-:Y:S01]  /*4080*/  IMAD.MOV.U32 R33, RZ, RZ, R60 ;  /* 0x000000ffff217224 */ /* 0x000fe200078e003c */
[----:B------:R-:W-:Y:S01]  /*4090*/  IADD3 R8, R50, -0x1000, RZ ;  /* 0xfffff00032087810 */ /* 0x000fe20007ffe0ff */
[----:B------:R-:W0:Y:S04]  /*40a0*/  LDS.U16 R53, [R52+-0x40] ;  /* 0xffffc00034357984 */ /* 0x000e280000000400 */
[----:B------:R-:W2:Y:S01]  /*40b0*/  LDG.E.128 R32, desc[UR36][R32.64] ;  /* 0x0000002420207981 */ /* 0x000ea2000c1e1d00 */
[----:B------:R-:W-:-:S03]  /*40c0*/  IADD3 R9, P1, R37, R8, RZ ;  /* 0x0000000825097210 */ /* 0x000fc60007f3e0ff */
[----:B------:R-:W1:Y:S01]  /*40d0*/  LDS.U16 R56, [R52+-0x20] ;  /* 0xffffe00034387984 */ /* 0x000e620000000400 */
[----:B------:R-:W-:Y:S02]  /*40e0*/  LEA.HI.X.SX32 R8, R8, R18, 0x1, P1 ;  /* 0x0000001208087211 */ /* 0x000fe400008f0eff */
[C---:B------:R-:W-:Y:S01]  /*40f0*/  LEA R48, P1, R9.reuse, R20, 0x1 ;  /* 0x0000001409307211 */ /* 0x040fe200078208ff */
[----:B------:R-:W3:Y:S03]  /*4100*/  LDS.U16 R58, [R52] ;  /* 0x00000000343a7984 */ /* 0x000ee60000000400 */
[----:B------:R-:W-:-:S05]  /*4110*/  LEA.HI.X R49, R9, R21, R8, 0x1, P1 ;  /* 0x0000001509317211 */ /* 0x000fca00008f0c08 */
[----:B------:R-:W4:Y:S04]  /*4120*/  LDG.E.128 R12, desc[UR36][R48.64] ;  /* 0x00000024300c7981 */ /* 0x000f28000c1e1d00 */
[----:B------:R-:W4:Y:S04]  /*4130*/  LDG.E.128 R8, desc[UR36][R48.64+0x1000] ;  /* 0x0010002430087981 */ /* 0x000f28000c1e1d00 */
[----:B------:R2:W4:Y:S01]  /*4140*/  LDG.E.128 R28, desc[UR36][R48.64+0x2000] ;  /* 0x00200024301c7981 */ /* 0x000522000c1e1d00 */
[----:B------:R-:W-:Y:S02]  /*4150*/  IADD3 R51, R51, 0x40, RZ ;  /* 0x0000004033337810 */ /* 0x000fe40007ffe0ff */
[----:B------:R-:W-:-:S02]  /*4160*/  IADD3 R59, P2, R59, 0x4000, RZ ;  /* 0x000040003b3b7810 */ /* 0x000fc40007f5e0ff */
[----:B------:R-:W-:Y:S02]  /*4170*/  ISETP.GE.AND P1, PT, R51, R61, PT ;  /* 0x0000003d3300720c */ /* 0x000fe40003f26270 */
[----:B------:R-:W-:Y:S02]  /*4180*/  IADD3 R50, R50, 0x2000, RZ ;  /* 0x0000200032327810 */ /* 0x000fe40007ffe0ff */
[----:B------:R-:W-:Y:S01]  /*4190*/  IADD3.X R60, RZ, R60, RZ, P2, !PT ;  /* 0x0000003cff3c7210 */ /* 0x000fe200017fe4ff */
[----:B0-----:R-:W-:Y:S02]  /*41a0*/  HADD2.F32 R54, -RZ, R53.H0_H0 ;  /* 0x20000035ff367230 */ /* 0x001fe40000004100 */
[----:B-1----:R-:W-:Y:S02]  /*41b0*/  HADD2.F32 R56, -RZ, R56.H0_H0 ;  /* 0x20000038ff387230 */ /* 0x002fe40000004100 */
[----:B---3--:R-:W-:Y:S02]  /*41c0*/  HADD2.F32 R58, -RZ, R58.H0_H0 ;  /* 0x2000003aff3a7230 */ /* 0x008fe40000004100 */
[----:B--2---:R-:W-:-:S02]  /*41d0*/  HADD2.F32 R55, -RZ, R32.H1_H1 ;  /* 0x30000020ff377230 */ /* 0x004fc40000004100 */
[----:B------:R-:W-:Y:S02]  /*41e0*/  HADD2.F32 R53, -RZ, R32.H0_H0 ;  /* 0x20000020ff357230 */ /* 0x000fe40000004100 */
[--C-:B------:R-:W-:Y:S02]  /*41f0*/  HADD2.F32 R57, -RZ, R33.reuse.H0_H0 ;  /* 0x20000021ff397230 */ /* 0x100fe40000004100 */
[C---:B------:R-:W-:Y:S01]  /*4200*/  FFMA.FTZ R55, R54.reuse, R55, R44 ;  /* 0x0000003736377223 */ /* 0x040fe2000001002c */
[----:B------:R-:W-:Y:S01]  /*4210*/  HADD2.F32 R32, -RZ, R33.H1_H1 ;  /* 0x30000021ff207230 */ /* 0x000fe20000004100 */
[----:B------:R-:W0:Y:S01]  /*4220*/  LDS.U16 R44, [R52+0x20] ;  /* 0x00002000342c7984 */ /* 0x000e220000000400 */
        /* <DEDUP_REMOVED lines=8> */
[--C-:B----4-:R-:W-:Y:S02]  /*42b0*/  HADD2.F32 R42, -RZ, R14.reuse.H0_H0 ;  /* 0x2000000eff2a7230 */ /* 0x110fe40000004100 */
[----:B------:R-:W-:Y:S01]  /*42c0*/  FFMA.FTZ R35, R54, R35, R46 ;  /* 0x0000002336237223 */ /* 0x000fe2000001002e */
[----:B------:R-:W-:-:S02]  /*42d0*/  HADD2.F32 R41, -RZ, R14.H1_H1 ;  /* 0x3000000eff297230 */ /* 0x000fc40000004100 */
[C---:B------:R-:W-:Y:S01]  /*42e0*/  FFMA.FTZ R34, R54.reuse, R34, R43 ;  /* 0x0000002236227223 */ /* 0x040fe2000001002b */
[----:B------:R-:W-:Y:S02]  /*42f0*/  HADD2.F32 R14, -RZ, R15.H1_H1 ;  /* 0x3000000fff0e7230 */ /* 0x000fe40000004100 */
[----:B------:R-:W-:Y:S01]  /*4300*/  FFMA.FTZ R48, R54, R48, R45 ;  /* 0x0000003036307223 */ /* 0x000fe2000001002d */
        /* <DEDUP_REMOVED lines=8> */
[----:B------:R-:W-:Y:S02]  /*4390*/  HADD2.F32 R43, -RZ, R15.H0_H0 ;  /* 0x2000000fff2b7230 */ /* 0x000fe40000004100 */
[C---:B------:R-:W-:Y:S01]  /*43a0*/  FFMA.FTZ R40, R56.reuse, R40, R57 ;  /* 0x0000002838287223 */ /* 0x040fe20000010039 */
[--C-:B------:R-:W-:Y:S02]  /*43b0*/  HADD2.F32 R15, -RZ, R8.reuse.H0_H0 ;  /* 0x20000008ff0f7230 */ /* 0x100fe40000004100 */
[----:B------:R-:W-:Y:S01]  /*43c0*/  FFMA.FTZ R12, R56, R12, R55 ;  /* 0x0000000c380c7223 */ /* 0x000fe20000010037 */
[----:B------:R-:W-:-:S02]  /*43d0*/  HADD2.F32 R35, -RZ, R8.H1_H1 ;  /* 0x30000008ff237230 */ /* 0x000fc40000004100 */
[C---:B------:R-:W-:Y:S01]  /*43e0*/  FFMA.FTZ R39, R56.reuse, R39, R53 ;  /* 0x0000002738277223 */ /* 0x040fe20000010035 */
[--C-:B------:R-:W-:Y:S02]  /*43f0*/  HADD2.F32 R41, -RZ, R9.reuse.H0_H0 ;  /* 0x20000009ff297230 */ /* 0x100fe40000004100 */
[----:B------:R-:W-:Y:S01]  /*4400*/  FFMA.FTZ R43, R56, R43, R48 ;  /* 0x0000002b382b7223 */ /* 0x000fe20000010030 */
        /* <DEDUP_REMOVED lines=10> */
[----:B0-----:R-:W-:Y:S02]  /*44b0*/  HADD2.F32 R46, -RZ, R44.H0_H0 ;  /* 0x2000002cff2e7230 */ /* 0x001fe40000004100 */
[----:B------:R-:W-:Y:S01]  /*44c0*/  FFMA.FTZ R9, R58, R9, R34 ;  /* 0x000000093a097223 */ /* 0x000fe20000010022 */
[----:B------:R-:W-:-:S02]  /*44d0*/  HADD2.F32 R33, -RZ, R29.H0_H0 ;  /* 0x2000001dff217230 */ /* 0x000fc40000004100 */
[C---:B------:R-:W-:Y:S01]  /*44e0*/  FFMA.FTZ R11, R58.reuse, R11, R14 ;  /* 0x0000000b3a0b7223 */ /* 0x040fe2000001000e */
[----:B------:R-:W-:Y:S02]  /*44f0*/  HADD2.F32 R35, -RZ, R30.H0_H0 ;  /* 0x2000001eff237230 */ /* 0x000fe40000004100 */
[----:B------:R-:W-:Y:S01]  /*4500*/  FFMA.FTZ R10, R58, R10, R43 ;  /* 0x0000000a3a0a7223 */ /* 0x000fe2000001002b */
[--C-:B------:R-:W-:Y:S02]  /*4510*/  HADD2.F32 R41, -RZ, R28.reuse.H0_H0 ;  /* 0x2000001cff297230 */ /* 0x100fe40000004100 */
[C---:B------:R-:W-:Y:S01]  /*4520*/  FFMA.FTZ R42, R46.reuse, R33, R40 ;  /* 0x000000212e2a7223 */ /* 0x040fe20000010028 */
[----:B------:R-:W-:Y:S02]  /*4530*/  HADD2.F32 R13, -RZ, R28.H1_H1 ;  /* 0x3000001cff0d7230 */ /* 0x000fe40000004100 */
        /* <DEDUP_REMOVED lines=8> */
[----:B------:R-:W-:Y:S01]  /*45c0*/  FFMA.FTZ R43, R46, R30, R9 ;  /* 0x0000001e2e2b7223 */ /* 0x000fe20000010009 */
[----:B------:R-:W-:-:S02]  /*45d0*/  VIADD R52, R52, 0x80 ;  /* 0x0000008034347836 */ /* 0x000fc40000000000 */
[C---:B------:R-:W-:Y:S01]  /*45e0*/  FFMA.FTZ R45, R46.reuse, R45, R10 ;  /* 0x0000002d2e2d7223 */ /* 0x040fe2000001000a */
[----:B------:R-:W-:Y:S01]  /*45f0*/  FFMA.FTZ R46, R46, R14, R11 ;  /* 0x0000000e2e2e7223 */ /* 0x000fe2000001000b */
[----:B------:R-:W-:Y:S06]  /*4600*/  @!P1 BRA `(.L_x_2166) ;  /* 0xfffffff800989947 */ /* 0x000fec000383ffff */
.L_x_2162:
[----:B------:R-:W-:Y:S05]  /*4610*/  BSYNC B0 ;  /* 0x0000000000007941 */ /* 0x000fea0003800000 */
.L_x_2161:
[----:B------:R-:W-:Y:S01]  /*4620*/  ISETP.GE.AND P1, PT, R38, R17, PT ;  /* 0x000000112600720c */ /* 0x000fe20003f26270 */
[----:B------:R-:W-:Y:S01]  /*4630*/  ULDC.64 UR8, c[0x0][0x250] ;  /* 0x0000940000087ab9 */ /* 0x000fe20000000a00 */
[----:B------:R-:W-:Y:S11]  /*4640*/  BSSY B0, `(.L_x_2167) ;  /* 0x00000ae000007945 */ /* 0x000ff60003800000 */
        /* <DEDUP_REMOVED lines=30> */
[----:B------:R-:W-:Y:S01]  /*4830*/  @!P2 IMAD.MOV R8, RZ, RZ, -R8 ;  /* 0x000000ffff08a224 */ /* 0x000fe200078e0a08 */
[----:B------:R-:W-:-:S04]  /*4840*/  @!P3 LOP3.LUT R8, RZ, R47, RZ, 0x33, !PT ;  /* 0x0000002fff08b212 */ /* 0x000fc800078e33ff */
[----:B------:R-:W-:-:S04]  /*4850*/  SHF.L.U32 R8, R8, 0x7, RZ ;  /* 0x0000000708087819 */ /* 0x000fc800000006ff */
[----:B------:R-:W-:-:S04]  /*4860*/  IADD3 R9, P1, R37, R8, RZ ;  /* 0x0000000825097210 */ /* 0x000fc80007f3e0ff */
[----:B------:R-:W-:Y:S02]  /*4870*/  LEA.HI.X.SX32 R10, R8, R18, 0x1, P1 ;  /* 0x00000012080a7211 */ /* 0x000fe400008f0eff */
[----:B------:R-:W-:-:S04]  /*4880*/  LEA R8, P1, R9, UR6, 0x1 ;  /* 0x0000000609087c11 */ /* 0x000fc8000f8208ff */
[----:B------:R-:W-:-:S06]  /*4890*/  LEA.HI.X R9, R9, UR7, R10, 0x1, P1 ;  /* 0x0000000709097c11 */ /* 0x000fcc00088f0c0a */
[----:B------:R-:W2:Y:S01]  /*48a0*/  LDG.E.128 R8, desc[UR36][R8.64] ;  /* 0x0000002408087981 */ /* 0x000ea2000c1e1d00 */
[----:B------:R-:W-:-:S06]  /*48b0*/  LEA R12, R25, R0, 0x1 ;  /* 0x00000000190c7211 */ /* 0x000fcc00078e08ff */
[----:B------:R-:W0:Y:S02]  /*48c0*/  LDS.U16 R12, [R12] ;  /* 0x000000000c0c7984 */ /* 0x000e240000000400 */
        /* <DEDUP_REMOVED lines=17> */
.L_x_2172:
[----:B------:R-:W-:Y:S05]  /*49e0*/  BSYNC B2 ;  /* 0x0000000000027941 */ /* 0x000fea0003800000 */
.L_x_2171:
[----:B------:R-:W-:-:S07]  /*49f0*/  VIADD R38, R38, 0x10 ;  /* 0x0000001026267836 */ /* 0x000fce0000000000 */
.L_x_2170:
[----:B------:R-:W-:Y:S05]  /*4a00*/  BSYNC B1 ;  /* 0x0000000000017941 */ /* 0x000fea0003800000 */
.L_x_2169:
[----:B------:R-:W-:-:S13]  /*4a10*/  LOP3.LUT P1, RZ, R30, 0xfffffff0, RZ, 0xc0, !PT ;  /* 0xfffffff01eff7812 */ /* 0x000fda000782c0ff */
[----:B------:R-:W-:Y:S05]  /*4a20*/  @!P1 BRA `(.L_x_2168) ;  /* 0x0000000400bc9947 */ /* 0x000fea0003800000 */
[----:B------:R-:W-:Y:S01]  /*4a30*/  LEA R9, R38, R36, 0x1 ;  /* 0x0000002426097211 */ /* 0x000fe200078e08ff */
[----:B------:R-:W-:-:S04]  /*4a40*/  HFMA2.MMA R10, -RZ, RZ, 0, 0 ;  /* 0x00000000ff0a7435 */ /* 0x000fc800000001ff */
[----:B------:R-:W-:-:S04]  /*4a50*/  IMAD R9, R26, -0x2, R9 ;  /* 0xfffffffe1a097824 */ /* 0x000fc800078e0209 */
[----:B------:R-:W-:-:S07]  /*4a60*/  VIADD R31, R9, UR4 ;  /* 0x00000004091f7c36 */ /* 0x000fce0008000000 */
.L_x_2177:
[----:B------:R-:W0:Y:S01]  /*4a70*/  LDC R33, c[0x0][0x284] ;  /* 0x0000a100ff217b82 */ /* 0x000e220000000800 */
[C---:B------:R-:W-:Y:S01]  /*4a80*/  IADD3 R32, R38.reuse, 0x10, RZ ;  /* 0x0000001026207810 */ /* 0x040fe20007ffe0ff */
[----:B------:R-:W-:Y:S01]  /*4a90*/  BSSY B1, `(.L_x_2173) ;  /* 0x0000033000017945 */ /* 0x000fe20003800000 */
[----:B------:R-:W-:Y:S02]  /*4aa0*/  IADD3 R30, R31, R10, RZ ;  /* 0x0000000a1f1e7210 */ /* 0x000fe40007ffe0ff */
        /* <DEDUP_REMOVED lines=23> */
[----:B------:R-:W0:Y:S03]  /*4c20*/  LDS.U16 R11, [R30] ;  /* 0x000000001e0b7984 */ /* 0x000e260000000400 */
[----:B------:R-:W-:Y:S02]  /*4c30*/  @!P3 IADD3 R8, -R8, RZ, RZ ;  /* 0x000000ff0808b210 */ /* 0x000fe40007ffe1ff */
[----:B------:R-:W-:-:S04]  /*4c40*/  @!P4 LOP3.LUT R8, RZ, R33, RZ, 0x33, !PT ;  /* 0x00000021ff08c212 */ /* 0x000fc800078e33ff */
[----:B------:R-:W-:-:S04]  /*4c50*/  SHF.L.U32 R8, R8, 0x7, RZ ;  /* 0x0000000708087819 */ /* 0x000fc800000006ff */
[----:B------:R-:W-:-:S04]  /*4c60*/  IADD3 R9, P2, R37, R8, RZ ;  /* 0x0000000825097210 */ /* 0x000fc80007f5e0ff */
[----:B------:R-:W-:Y:S02]  /*4c70*/  LEA.HI.X.SX32 R12, R8, R18, 0x1, P2 ;  /* 0x00000012080c7211 */ /* 0x000fe400010f0eff */
[----:B------:R-:W-:-:S04]  /*4c80*/  LEA R8, P2, R9, UR8, 0x1 ;  /* 0x0000000809087c11 */ /* 0x000fc8000f8408ff */
[----:B------:R-:W-:-:S05]  /*4c90*/  LEA.HI.X R9, R9, UR9, R12, 0x1, P2 ;  /* 0x0000000909097c11 */ /* 0x000fca00090f0c0c */
[----:B------:R-:W2:Y:S01]  /*4ca0*/  LDG.E.128 R12, desc[UR36][R8.64] ;  /* 0x00000024080c7981 */ /* 0x000ea2000c1e1d00 */
[----:B0-----:R-:W-:Y:S02]  /*4cb0*/  HADD2.F32 R20, -RZ, R11.H0_H0 ;  /* 0x2000000bff147230 */ /* 0x001fe40000004100 */
[--C-:B--2---:R-:W-:Y:S02]  /*4cc0*/  HADD2.F32 R11, -RZ, R12.reuse.H0_H0 ;  /* 0x2000000cff0b7230 */ /* 0x104fe40000004100 */
[----:B------:R-:W-:Y:S02]  /*4cd0*/  HADD2.F32 R21, -RZ, R12.H1_H1 ;  /* 0x3000000cff157230 */ /* 0x000fe40000004100 */
[--C-:B------:R-:W-:Y:S02]  /*4ce0*/  HADD2.F32 R29, -RZ, R13.reuse.H0_H0 ;  /* 0x2000000dff1d7230 */ /* 0x100fe40000004100 */
[----:B------:R-:W-:Y:S01]  /*4cf0*/  FFMA.FTZ R41, R20, R11, R41 ;  /* 0x0000000b14297223 */ /* 0x000fe20000010029 */
[----:B------:R-:W-:-:S02]  /*4d00*/  HADD2.F32 R12, -RZ, R13.H1_H1 ;  /* 0x3000000dff0c7230 */ /* 0x000fc40000004100 */
[C---:B------:R-:W-:Y:S01]  /*4d10*/  FFMA.FTZ R44, R20.reuse, R21, R44 ;  /* 0x00000015142c7223 */ /* 0x040fe2000001002c */
[--C-:B------:R-:W-:Y:S02]  /*4d20*/  HADD2.F32 R13, -RZ, R14.reuse.H0_H0 ;  /* 0x2000000eff0d7230 */ /* 0x100fe40000004100 */
        /* <DEDUP_REMOVED lines=9> */
.L_x_2174:
[----:B------:R-:W-:Y:S05]  /*4dc0*/  BSYNC B1 ;  /* 0x0000000000017941 */ /* 0x000fea0003800000 */
.L_x_2173:
        /* <DEDUP_REMOVED lines=22> */
[----:B------:R-:W0:Y:S03]  /*4f30*/  LDS.U16 R11, [R30+0x20] ;  /* 0x000020001e0b7984 */ /* 0x000e260000000400 */
        /* <DEDUP_REMOVED lines=25> */
.L_x_2176:
[----:B------:R-:W-:Y:S05]  /*50d0*/  BSYNC B1 ;  /* 0x0000000000017941 */ /* 0x000fea0003800000 */
.L_x_2175:
[----:B------:R-:W-:Y:S01]  /*50e0*/  VIADD R38, R38, 0x20 ;  /* 0x0000002026267836 */ /* 0x000fe20000000000 */
[----:B------:R-:W-:-:S04]  /*50f0*/  IADD3 R10, R10, 0x40, RZ ;  /* 0x000000400a0a7810 */ /* 0x000fc80007ffe0ff */
[----:B------:R-:W-:-:S13]  /*5100*/  ISETP.GE.AND P1, PT, R38, R17, PT ;  /* 0x000000112600720c */ /* 0x000fda0003f26270 */
[----:B------:R-:W-:Y:S05]  /*5110*/  @!P1 BRA `(.L_x_2177) ;  /* 0xfffffff800549947 */ /* 0x000fea000383ffff */
.L_x_2168:
[----:B------:R-:W-:Y:S05]  /*5120*/  BSYNC B0 ;  /* 0x0000000000007941 */ /* 0x000fea0003800000 */
.L_x_2167:
[----:B------:R-:W-:Y:S04]  /*5130*/  BSSY B0, `(.L_x_2178) ;  /* 0x000005a000007945 */ /* 0x000fe80003800000 */
[----:B------:R-:W-:Y:S05]  /*5140*/  @P0 BRA `(.L_x_2179) ;  /* 0x0000000400600947 */ /* 0x000fea0003800000 */
[----:B------:R-:W1:Y:S01]  /*5150*/  LDC R12, c[0x0][0x308] ;  /* 0x0000c200ff0c7b82 */ /* 0x000e620000000800 */
[----:B------:R-:W-:Y:S02]  /*5160*/  ULDC.64 UR6, c[0x0][0x2f0] ;  /* 0x0000bc0000067ab9 */ /* 0x000fe40000000a00 */
[----:B------:R-:W-:-:S04]  /*5170*/  ISETP.NE.U32.AND P0, PT, RZ, UR6, PT ;  /* 0x00000006ff007c0c */ /* 0x000fc8000bf05070 */
[----:B------:R-:W-:Y:S02]  /*5180*/  ISETP.NE.AND.EX P0, PT, RZ, UR7, PT, P0 ;  /* 0x00000007ff007c0c */ /* 0x000fe4000bf05300 */
        /* <DEDUP_REMOVED lines=8> */
[----:B--2---:R-:W-:Y:S02]  /*5210*/  @P0 IMAD R11, R16, R10, R19 ;  /* 0x0000000a100b0224 */ /* 0x004fe400078e0213 */
[----:B------:R-:W-:-:S03]  /*5220*/  IMAD.IADD R19, R24, 0x1, R2 ;  /* 0x0000000118137824 */ /* 0x000fc600078e0202 */
        /* <DEDUP_REMOVED lines=24> */
[--C-:B------:R-:W-:Y:S01]  /*53b0*/  SHF.R.S32.HI R21, RZ, 0x18, R27.reuse ;  /* 0x00000018ff157819 */ /* 0x100fe2000001141b */
[----:B------:R3:W0:Y:S01]  /*53c0*/  I2F.S8 R13, R22 ;  /* 0x00000016000d7306 */ /* 0x0006220000001400 */
[----:B------:R-:W-:Y:S02]  /*53d0*/  SHF.R.S32.HI R0, RZ, 0x8, R0 ;  /* 0x00000008ff007819 */ /* 0x000fe40000011400 */
[----:B------:R-:W-:Y:S02]  /*53e0*/  SHF.R.U32.HI R20, RZ, 0x10, R27 ;  /* 0x00000010ff147819 */ /* 0x000fe4000001161b */
[----:B------:R-:W-:-:S02]  /*53f0*/  SHF.R.S32.HI R16, RZ, 0x8, R16 ;  /* 0x00000008ff107819 */ /* 0x000fc40000011410 */
[----:B------:R-:W-:Y:S01]  /*5400*/  SHF.R.S32.HI R12, RZ, 0x8, R12 ;  /* 0x00000008ff0c7819 */ /* 0x000fe2000001140c */
[----:B------:R-:W2:Y:S01]  /*5410*/  I2F.S16 R21, R21 ;  /* 0x0000001500157306 */ /* 0x000ea20000101400 */
[-C--:B---3--:R-:W-:Y:S01]  /*5420*/  FMUL.FTZ R22, R19, R17.reuse ;  /* 0x0000001113167220 */ /* 0x088fe20000410000 */
[----:B0-----:R-:W-:-:S06]  /*5430*/  FMUL.FTZ R19, R13, R17 ;  /* 0x000000110d137220 */ /* 0x001fcc0000410000 */
[----:B------:R-:W0:Y:S01]  /*5440*/  I2F.S16 R0, R0 ;  /* 0x0000000000007306 */ /* 0x000e220000101400 */
[----:B--2---:R-:W-:-:S07]  /*5450*/  FMUL.FTZ R27, R21, R17 ;  /* 0x00000011151b7220 */ /* 0x004fce0000410000 */
[----:B------:R-:W2:Y:S01]  /*5460*/  I2F.S8 R18, R26 ;  /* 0x0000001a00127306 */ /* 0x000ea20000001400 */
[----:B0-----:R-:W-:-:S07]  /*5470*/  FMUL.FTZ R13, R0, R17 ;  /* 0x00000011000d7220 */ /* 0x001fce0000410000 */
[----:B------:R-:W0:Y:S01]  /*5480*/  I2F.S8 R20, R20 ;  /* 0x0000001400147306 */ /* 0x000e220000001400 */
        /* <DEDUP_REMOVED lines=10> */
.L_x_2180:
        /* <DEDUP_REMOVED lines=26> */
.L_x_2179:
[----:B------:R-:W-:Y:S05]  /*56d0*/  BSYNC B0 ;  /* 0x0000000000007941 */ /* 0x000fea0003800000 */
.L_x_2178:
[C---:B------:R-:W-:Y:S01]  /*56e0*/  LOP3.LUT R0, R3.reuse, 0xffffff80, RZ, 0xc0, !PT ;  /* 0xffffff8003007812 */ /* 0x040fe200078ec0ff */
[----:B------:R-:W-:Y:S01]  /*56f0*/  BAR.SYNC.DEFER_BLOCKING 0x0 ;  /* 0x0000000000007b1d */ /* 0x000fe20000010000 */
[C---:B-----5:R-:W-:Y:S02]  /*5700*/  LOP3.LUT R4, R3.reuse, 0xffffffc0, RZ, 0xc0, !PT ;  /* 0xffffffc003047812 */ /* 0x060fe400078ec0ff */
        /* <DEDUP_REMOVED lines=21> */
.L_x_2182:
[----:B------:R-:W-:Y:S05]  /*5860*/  BSYNC B0 ;  /* 0x0000000000007941 */ /* 0x000fea0003800000 */
.L_x_2181:
[----:B------:R-:W-:Y:S01]  /*5870*/  BAR.SYNC.DEFER_BLOCKING 0x0 ;  /* 0x0000000000007b1d */ /* 0x000fe20000010000 */
[----:B------:R-:W-:-:S05]  /*5880*/  ISETP.GT.U32.AND P6, PT, R0, 0x1e, PT ;  /* 0x0000001e0000780c */ /* 0x000fca0003fc4070 */
        /* <DEDUP_REMOVED lines=19> */
.L_x_2184:
[----:B------:R-:W-:Y:S05]  /*59c0*/  BSYNC B0 ;  /* 0x0000000000007941 */ /* 0x000fea0003800000 */
.L_x_2183:
        /* <DEDUP_REMOVED lines=8> */
.L_x_2186:
[----:B------:R-:W-:Y:S05]  /*5a50*/  BSYNC B0 ;  /* 0x0000000000007941 */ /* 0x000fea0003800000 */
.L_x_2185:
[----:B------:R-:W-:Y:S01]  /*5a60*/  BAR.SYNC.DEFER_BLOCKING 0x0 ;  /* 0x0000000000007b1d */ /* 0x000fe20000010000 */
[----:B------:R-:W-:-:S05]  /*5a70*/  ISETP.GT.AND P3, PT, R3, 0x3f, PT ;  /* 0x0000003f0300780c */ /* 0x000fca0003f64270 */
[----:B------:R-:W-:Y:S08]  /*5a80*/  BSSY B0, `(.L_x_2187) ;  /* 0x0000013000007945 */ /* 0x000ff00003800000 */
[----:B------:R-:W-:Y:S05]  /*5a90*/  @P3 BRA `(.L_x_2188) ;  /* 0x0000000000443947 */ /* 0x000fea0003800000 */
[----:B-12---:R-:W1:Y:S02]  /*5aa0*/  LDS.128 R4, [R25] ;  /* 0x0000000019047984 */ /* 0x006e640000000c00 */
[--C-:B-1----:R-:W-:Y:S02]  /*5ab0*/  HADD2.F32 R0, -RZ, R4.reuse.H0_H0 ;  /* 0x20000004ff007230 */ /* 0x102fe40000004100 */
[----:B------:R-:W-:Y:S02]  /*5ac0*/  HADD2.F32 R3, -RZ, R4.H1_H1 ;  /* 0x30000004ff037230 */ /* 0x000fe40000004100 */
[--C-:B0-----:R-:W-:Y:S02]  /*5ad0*/  HADD2.F32 R9, -RZ, R5.reuse.H0_H0 ;  /* 0x20000005ff097230 */ /* 0x101fe40000004100 */
        /* <DEDUP_REMOVED lines=13> */
.L_x_2188:
[----:B------:R-:W-:Y:S05]  /*5bb0*/  BSYNC B0 ;  /* 0x0000000000007941 */ /* 0x000fea0003800000 */
.L_x_2187:
        /* <DEDUP_REMOVED lines=8> */
.L_x_2190:
[----:B------:R-:W-:Y:S05]  /*5c40*/  BSYNC B0 ;  /* 0x0000000000007941 */ /* 0x000fea0003800000 */
.L_x_2189:
[----:B------:R-:W-:Y:S06]  /*5c50*/  BAR.SYNC.DEFER_BLOCKING 0x0 ;  /* 0x0000000000007b1d */ /* 0x000fec0000010000 */
[----:B------:R-:W-:Y:S04]  /*5c60*/  BSSY B0, `(.L_x_2191) ;  /* 0x0000013000007945 */ /* 0x000fe80003800000 */
[----:B------:R-:W-:Y:S05]  /*5c70*/  @P2 BRA `(.L_x_2192) ;  /* 0x0000000000442947 */ /* 0x000fea0003800000 */
[----:B-123--:R-:W1:Y:S02]  /*5c80*/  LDS.128 R4, [R25] ;  /* 0x0000000019047984 */ /* 0x00ee640000000c00 */
        /* <DEDUP_REMOVED lines=16> */
.L_x_2192:
[----:B------:R-:W-:Y:S05]  /*5d90*/  BSYNC B0 ;  /* 0x0000000000007941 */ /* 0x000fea0003800000 */
.L_x_2191:
[----:B------:R-:W-:Y:S06]  /*5da0*/  BAR.SYNC.DEFER_BLOCKING 0x0 ;  /* 0x0000000000007b1d */ /* 0x000fec0000010000 */
[----:B------:R-:W-:Y:S04]  /*5db0*/  BSSY B0, `(.L_x_2193) ;  /* 0x0000007000007945 */ /* 0x000fe80003800000 */
[----:B------:R-:W-:Y:S05]  /*5dc0*/  @P0 BRA `(.L_x_2194) ;  /* 0x0000000000140947 */ /* 0x000fea0003800000 */
[----:B-123--:R-:W-:Y:S02]  /*5dd0*/  F2FP.F16.F32.PACK_AB R4, R44, R41 ;  /* 0x000000292c04723e */ /* 0x00efe400000000ff */
[----:B------:R-:W-:Y:S02]  /*5de0*/  F2FP.F16.F32.PACK_AB R5, R39, R42 ;  /* 0x0000002a2705723e */ /* 0x000fe400000000ff */
[----:B------:R-:W-:Y:S02]  /*5df0*/  F2FP.F16.F32.PACK_AB R6, R43, R40 ;  /* 0x000000282b06723e */ /* 0x000fe400000000ff */
[----:B------:R-:W-:-:S05]  /*5e00*/  F2FP.F16.F32.PACK_AB R7, R46, R45 ;  /* 0x0000002d2e07723e */ /* 0x000fca00000000ff */
[----:B------:R4:W-:Y:S02]  /*5e10*/  STS.128 [R25+-0x100], R4 ;  /* 0xffff000419007388 */ /* 0x0009e40000000c00 */
.L_x_2194:
[----:B------:R-:W-:Y:S05]  /*5e20*/  BSYNC B0 ;  /* 0x0000000000007941 */ /* 0x000fea0003800000 */
.L_x_2193:
[----:B------:R-:W-:Y:S06]  /*5e30*/  BAR.SYNC.DEFER_BLOCKING 0x0 ;  /* 0x0000000000007b1d */ /* 0x000fec0000010000 */
[----:B------:R-:W-:Y:S04]  /*5e40*/  BSSY B0, `(.L_x_2195) ;  /* 0x0000013000007945 */ /* 0x000fe80003800000 */
[----:B------:R-:W-:Y:S05]  /*5e50*/  @P1 BRA `(.L_x_2196) ;  /* 0x0000000000441947 */ /* 0x000fea0003800000 */
[----:B-1234-:R-:W1:Y:S02]  /*5e60*/  LDS.128 R24, [R25] ;  /* 0x0000000019187984 */ /* 0x01ee640000000c00 */
[----:B-1----:R-:W-:Y:S02]  /*5e70*/  HADD2.F32 R7, -RZ, R26.H0_H0 ;  /* 0x2000001aff077230 */ /* 0x002fe40000004100 */
[----:B------:R-:W-:Y:S02]  /*5e80*/  HADD2.F32 R6, -RZ, R27.H0_H0 ;  /* 0x2000001bff067230 */ /* 0x000fe40000004100 */
[--C-:B------:R-:W-:Y:S02]  /*5e90*/  HADD2.F32 R0, -RZ, R24.reuse.H0_H0 ;  /* 0x20000018ff007230 */ /* 0x100fe40000004100 */
        /* <DEDUP_REMOVED lines=13> */
.L_x_2196:
[----:B------:R-:W-:Y:S05]  /*5f70*/  BSYNC B0 ;  /* 0x0000000000007941 */ /* 0x000fea0003800000 */
.L_x_2195:
[----:B------:R-:W-:Y:S06]  /*5f80*/  BAR.SYNC.DEFER_BLOCKING 0x0 ;  /* 0x0000000000007b1d */ /* 0x000fec0000010000 */
[----:B------:R-:W-:Y:S05]  /*5f90*/  @P6 EXIT ;  /* 0x000000000000694d */ /* 0x000fea0003800000 */
[----:B------:R-:W5:Y:S02]  /*5fa0*/  LDC R0, c[0x0][0x308] ;  /* 0x0000c200ff007b82 */ /* 0x000f640000000800 */
[----:B-----5:R-:W-:-:S13]  /*5fb0*/  ISETP.NE.AND P0, PT, R0, 0x2, PT ;  /* 0x000000020000780c */ /* 0x020fda0003f05270 */
[----:B------:R-:W-:Y:S05]  /*5fc0*/  @!P0 BRA `(.L_x_2197) ;  /* 0x0000000000308947 */ /* 0x000fea0003800000 */
[----:B-1234-:R-:W1:Y:S01]  /*5fd0*/  LDC.64 R4, c[0x0][0x210] ;  /* 0x00008400ff047b82 */ /* 0x01ee620000000a00 */
[----:B------:R-:W-:Y:S02]  /*5fe0*/  IADD3 R3, R23, R2, RZ ;  /* 0x0000000217037210 */ /* 0x000fe40007ffe0ff */
        /* <DEDUP_REMOVED lines=10> */
.L_x_2197:
[----:B-1234-:R-:W1:Y:S01]  /*6090*/  LDC.64 R4, c[0x0][0x300] ;  /* 0x0000c000ff047b82 */ /* 0x01ee620000000a00 */
        /* <DEDUP_REMOVED lines=18> */
[----:B0-----:R-:W-:Y:S02]  /*61c0*/  LOP3.LUT R9, R0, 0xff, RZ, 0xc0, !PT ;  /* 0x000000ff00097812 */ /* 0x001fe400078ec0ff */
[----:B------:R-:W-:Y:S02]  /*61d0*/  PRMT R3, R3, 0x7710, RZ ;  /* 0x0000771003037816 */ /* 0x000fe400000000ff */
[----:B------:R-:W-:Y:S02]  /*61e0*/  SHF.L.U64.HI R6, R9, 0x8, RZ ;  /* 0x0000000809067819 */ /* 0x000fe400000102ff */
[----:B-1----:R-:W-:Y:S01]  /*61f0*/  PRMT R5, R39, 0x8880, RZ ;  /* 0x0000888027057816 */ /* 0x002fe200000000ff */
[----:B------:R-:W0:Y:S01]  /*6200*/  F2I.S8.NTZ R41, R41 ;  /* 0x0000002900297305 */ /* 0x000e220000202100 */
[----:B------:R-:W-:Y:S02]  /*6210*/  LOP3.LUT R8, R3, 0xff, RZ, 0xc0, !PT ;  /* 0x000000ff03087812 */ /* 0x000fe400078ec0ff */
[----:B------:R-:W-:-:S02]  /*6220*/  PRMT R5, R5, 0x7710, RZ ;  /* 0x0000771005057816 */ /* 0x000fc400000000ff */
[----:B------:R-:W-:Y:S02]  /*6230*/  SHF.L.U64.HI R0, R8, 0x10, RZ ;  /* 0x0000001008007819 */ /* 0x000fe400000102ff */
[----:B------:R-:W-:Y:S01]  /*6240*/  LOP3.LUT R7, R5, 0xff, RZ, 0xc0, !PT ;  /* 0x000000ff05077812 */ /* 0x000fe200078ec0ff */
[----:B------:R-:W1:Y:S01]  /*6250*/  F2I.S8.NTZ R43, R43 ;  /* 0x0000002b002b7305 */ /* 0x000e620000202100 */
[----:B--2---:R-:W-:Y:S02]  /*6260*/  PRMT R3, R40, 0x8880, RZ ;  /* 0x0000888028037816 */ /* 0x004fe400000000ff */
[----:B------:R-:W-:Y:S02]  /*6270*/  SHF.L.U64.HI R5, R7, 0x18, RZ ;  /* 0x0000001807057819 */ /* 0x000fe400000102ff */
[----:B------:R-:W-:Y:S02]  /*6280*/  PRMT R3, R3, 0x7710, RZ ;  /* 0x0000771003037816 */ /* 0x000fe400000000ff */
[----:B0-----:R-:W-:Y:S01]  /*6290*/  PRMT R41, R41, 0x8880, RZ ;  /* 0x0000888029297816 */ /* 0x001fe200000000ff */
[----:B------:R-:W0:Y:S01]  /*62a0*/  F2I.S8.NTZ R45, R45 ;  /* 0x0000002d002d7305 */ /* 0x000e220000202100 */
[----:B------:R-:W-:-:S02]  /*62b0*/  LOP3.LUT R5, R5, R0, R6, 0xfe, !PT ;  /* 0x0000000005057212 */ /* 0x000fc400078efe06 */
[----:B------:R-:W-:Y:S02]  /*62c0*/  PRMT R0, R41, 0x7710, RZ ;  /* 0x0000771029007816 */ /* 0x000fe400000000ff */
[----:B------:R-:W-:Y:S02]  /*62d0*/  LOP3.LUT R6, R3, 0xff, RZ, 0xc0, !PT ;  /* 0x000000ff03067812 */ /* 0x000fe400078ec0ff */
[----:B-1----:R-:W-:Y:S01]  /*62e0*/  PRMT R43, R43, 0x8880, RZ ;  /* 0x000088802b2b7816 */ /* 0x002fe200000000ff */
[----:B------:R-:W1:Y:S01]  /*62f0*/  F2I.S8.NTZ R4, R4 ;  /* 0x0000000400047305 */ /* 0x000e620000202100 */
[----:B------:R-:W-:Y:S02]  /*6300*/  PRMT R10, R0, 0x6540, R9 ;  /* 0x00006540000a7816 */ /* 0x000fe40000000009 */
[----:B------:R-:W-:Y:S02]  /*6310*/  PRMT R3, R43, 0x7710, RZ ;  /* 0x000077102b037816 */ /* 0x000fe400000000ff */
[----:B------:R-:W-:-:S02]  /*6320*/  LOP3.LUT R6, R6, 0xffffff00, R5, 0xf8, !PT ;  /* 0xffffff0006067812 */ /* 0x000fc400078ef805 */
[----:B0-----:R-:W-:Y:S02]  /*6330*/  PRMT R45, R45, 0x8880, RZ ;  /* 0x000088802d2d7816 */ /* 0x001fe400000000ff */
[----:B------:R-:W-:Y:S02]  /*6340*/  PRMT R3, R3, 0x7604, RZ ;  /* 0x0000760403037816 */ /* 0x000fe400000000ff */
[----:B------:R-:W-:Y:S02]  /*6350*/  PRMT R0, R45, 0x7710, RZ ;  /* 0x000077102d007816 */ /* 0x000fe400000000ff */
[----:B------:R-:W-:Y:S02]  /*6360*/  SHF.L.U32 R5, R8, 0x10, RZ ;  /* 0x0000001008057819 */ /* 0x000fe400000006ff */
[----:B------:R-:W-:Y:S02]  /*6370*/  LOP3.LUT R3, R3, 0xffff00ff, R6, 0xf8, !PT ;  /* 0xffff00ff03037812 */ /* 0x000fe400078ef806 */
[----:B------:R-:W-:-:S02]  /*6380*/  PRMT R0, R0, 0x7054, RZ ;  /* 0x0000705400007816 */ /* 0x000fc400000000ff */
[----:B------:R-:W-:Y:S02]  /*6390*/  LOP3.LUT R2, R5, 0xff00ffff, R10, 0xf8, !PT ;  /* 0xff00ffff05027812 */ /* 0x000fe400078ef80a */
[----:B-1----:R-:W-:Y:S02]  /*63a0*/  PRMT R5, R4, 0x8880, RZ ;  /* 0x0000888004057816 */ /* 0x002fe400000000ff */
        /* <DEDUP_REMOVED lines=8> */
.L_x_2144:
[----:B------:R-:W-:Y:S01]  /*6430*/  MOV R12, 0x10 ;  /* 0x00000010000c7802 */ /* 0x000fe20000000f00 */
[----:B------:R-:W-:Y:S01]  /*6440*/  IMAD.MOV.U32 R15, RZ, RZ, -0x1 ;  /* 0xffffffffff0f7424 */ /* 0x000fe200078e00ff */
[----:B------:R-:W-:-:S07]  /*6450*/  MOV R11, 0x1f ;  /* 0x0000001f000b7802 */ /* 0x000fce0000000f00 */
[----:B0----5:R-:W-:Y:S05]  /*6460*/  WARPSYNC.COLLECTIVE R15, `(.L_x_2198) ;  /* 0x000000000f087348 */ /* 0x021fea0003c00000 */
[----:B------:R1:W2:Y:S02]  /*6470*/  SHFL.BFLY P6, R14, R13, R12, R11 ;  /* 0x0c00000c0d0e7389 */ /* 0x0002a400000c000b */
[----:B012--5:R-:W-:Y:S01]  /*6480*/  ENDCOLLECTIVE ;  /* 0x000000000000791b */ /* 0x027fe20003800000 */
.L_x_2198:
[----:B------:R-:W-:Y:S01]  /*6490*/  MOV R12, 0x8 ;  /* 0x00000008000c7802 */ /* 0x000fe20000000f00 */
[----:B------:R-:W-:-:S05]  /*64a0*/  FADD.FTZ R0, R13, R14 ;  /* 0x0000000e0d007221 */ /* 0x000fca0000010000 */
[----:B------:R-:W-:-:S07]  /*64b0*/  MOV R13, R0 ;  /* 0x00000000000d7202 */ /* 0x000fce0000000f00 */
[----:B------:R-:W-:Y:S05]  /*64c0*/  WARPSYNC.COLLECTIVE R15, `(.L_x_2199) ;  /* 0x000000000f087348 */ /* 0x000fea0003c00000 */
[----:B------:R0:W1:Y:S02]  /*64d0*/  SHFL.BFLY P6, R14, R13, R12, R11 ;  /* 0x0c00000c0d0e7389 */ /* 0x00006400000c000b */
[----:B01----:R-:W-:Y:S01]  /*64e0*/  ENDCOLLECTIVE ;  /* 0x000000000000791b */ /* 0x003fe20003800000 */
.L_x_2199:
[----:B------:R-:W-:Y:S01]  /*64f0*/  MOV R12, 0x4 ;  /* 0x00000004000c7802 */ /* 0x000fe20000000f00 */
[----:B------:R-:W-:-:S04]  /*6500*/  FADD.FTZ R3, R0, R14 ;  /* 0x0000000e00037221 */ /* 0x000fc80000010000 */
[----:B------:R-:W-:-:S07]  /*6510*/  IMAD.MOV.U32 R13, RZ, RZ, R3 ;  /* 0x000000ffff0d7224 */ /* 0x000fce00078e0003 */
[----:B------:R-:W-:Y:S05]  /*6520*/  WARPSYNC.COLLECTIVE R15, `(.L_x_2200) ;  /* 0x000000000f087348 */ /* 0x000fea0003c00000 */
[----:B------:R0:W1:Y:S02]  /*6530*/  SHFL.BFLY P6, R14, R13, R12, R11 ;  /* 0x0c00000c0d0e7389 */ /* 0x00006400000c000b */
[----:B01----:R-:W-:Y:S01]  /*6540*/  ENDCOLLECTIVE ;  /* 0x000000000000791b */ /* 0x003fe20003800000 */
.L_x_2200:
[----:B------:R-:W-:Y:S02]  /*6550*/  IMAD.MOV.U32 R12, RZ, RZ, 0x2 ;  /* 0x00000002ff0c7424 */ /* 0x000fe400078e00ff */
[----:B------:R-:W-:-:S05]  /*6560*/  FADD.FTZ R4, R3, R14 ;  /* 0x0000000e03047221 */ /* 0x000fca0000010000 */
[----:B------:R-:W-:-:S07]  /*6570*/  MOV R13, R4 ;  /* 0x00000004000d7202 */ /* 0x000fce0000000f00 */
[----:B------:R-:W-:Y:S05]  /*6580*/  WARPSYNC.COLLECTIVE R15, `(.L_x_2201) ;  /* 0x000000000f087348 */ /* 0x000fea0003c00000 */
[----:B------:R0:W1:Y:S02]  /*6590*/  SHFL.BFLY P6, R14, R13, R12, R11 ;  /* 0x0c00000c0d0e7389 */ /* 0x00006400000c000b */
[----:B01----:R-:W-:Y:S01]  /*65a0*/  ENDCOLLECTIVE ;  /* 0x000000000000791b */ /* 0x003fe20003800000 */
.L_x_2201:
[----:B------:R-:W-:Y:S01]  /*65b0*/  MOV R12, 0x1 ;  /* 0x00000001000c7802 */ /* 0x000fe20000000f00 */
[----:B------:R-:W-:-:S05]  /*65c0*/  FADD.FTZ R5, R4, R14 ;  /* 0x0000000e04057221 */ /* 0x000fca0000010000 */
[----:B------:R-:W-:-:S07]  /*65d0*/  MOV R13, R5 ;  /* 0x00000005000d7202 */ /* 0x000fce0000000f00 */
[----:B------:R-:W-:Y:S05]  /*65e0*/  WARPSYNC.COLLECTIVE R15, `(.L_x_2202) ;  /* 0x000000000f087348 */ /* 0x000fea0003c00000 */
[----:B------:R0:W1:Y:S02]  /*65f0*/  SHFL.BFLY P6, R14, R13, R12, R11 ;  /* 0x0c00000c0d0e7389 */ /* 0x00006400000c000b */
[----:B01----:R-:W-:Y:S01]  /*6600*/  ENDCOLLECTIVE ;  /* 0x000000000000791b */ /* 0x003fe20003800000 */
.L_x_2202:
[----:B------:R-:W-:Y:S05]  /*6610*/  BRA `(.L_x_2203) ;  /* 0xffffffb400687947 */ /* 0x000fea000383ffff */
.L_x_2204:
        /* <DEDUP_REMOVED lines=14> */
.L_x_2846:


//--------------------- .text._ZN4mmha33masked_multihead_attention_kernelItLi128ELi128ELi2ELi16ELi128ELb0ELb0EEEv26Multihead_attention_paramsIT_XT5_EE --------------------------
	.section	.text._ZN4mmha33masked_multihead_attention_kernelItLi128ELi128ELi2ELi16ELi128ELb0ELb0EEEv26Multihead_attention_paramsIT_XT5_EE,"ax",@progbits
	.align	128
        .global         _ZN4mmha33masked_multihead_attention_kernelItLi128ELi128ELi2ELi16ELi128ELb0ELb0EEEv26Multihead_attention_paramsIT_XT5_EE
        .type           _ZN4mmha33masked_multihead_attention_kernelItLi128ELi128ELi2ELi16ELi128ELb0ELb0EEEv26Multihead_attention_paramsIT_XT5_EE,@function
        .size           _ZN4mmha33masked_multihead_attention_kernelItLi128ELi128ELi2ELi16ELi128ELb0ELb0EEEv26Multihead_attention_paramsIT_XT5_EE,(.L_x_2847 - _ZN4mmha33masked_multihead_attention_kernelItLi128ELi128ELi2ELi16ELi128ELb0ELb0EEEv26Multihead_attention_paramsIT_XT5_EE)
        .other          _ZN4mmha33masked_multihead_attention_kernelItLi128ELi128ELi2ELi16ELi128ELb0ELb0EEEv26Multihead_attention_paramsIT_XT5_EE,@"STO_CUDA_ENTRY STV_DEFAULT"
_ZN4mmha33masked_multihead_attention_kernelItLi128ELi128ELi2ELi16ELi128ELb0ELb0EEEv26Multihead_attention_paramsIT_XT5_EE:
.text._ZN4mmha33masked_multihead_attention_kernelItLi128ELi128ELi2ELi16ELi128ELb0ELb0EEEv26Multihead_attention_paramsIT_XT5_EE:
[----:B------:R-:W0:Y:S01]  /*0000*/  LDC R1, c[0x0][0x28] ;  /* 0x00000a00ff017b82 */ /* 0x000e220000000800 */
[----:B------:R-:W-:Y:S01]  /*0010*/  ULDC.64 UR4, c[0x0][0x320] ;  /* 0x0000c80000047ab9 */ /* 0x000fe20000000a00 */
[----:B------:R-:W-:Y:S01]  /*0020*/  ULDC.64 UR36, c[0x0][0x208] ;  /* 0x0000820000247ab9 */ /* 0x000fe20000000a00 */
[----:B------:R-:W-:-:S05]  /*0030*/  ISETP.NE.U32.AND P0, PT, RZ, UR4, PT ;  /* 0x00000004ff007c0c */ /* 0x000fca000bf05070 */
[----:B------:R-:W1:Y:S01]  /*0040*/  S2UR UR6, SR_CTAID.Y ;  /* 0x00000000000679c3 */ /* 0x000e620000002600 */
[----:B------:R-:W-:-:S13]  /*0050*/  ISETP.NE.AND.EX P0, PT, RZ, UR5, PT, P0 ;  /* 0x00000005ff007c0c */ /* 0x000fda000bf05300 */
[----:B------:R-:W-:Y:S05]  /*0060*/  @!P0 BRA `(.L_x_2205) ;  /* 0x00000000001c8947 */ /* 0x000fea0003800000 */
[----:B-1----:R-:W-:-:S04]  /*0070*/  UIADD3 UR4, UP0, UR6, UR4, URZ ;  /* 0x0000000406047290 */ /* 0x002fc8000ff1e03f */
[----:B------:R-:W-:Y:S02]  /*0080*/  ULEA.HI.X.SX32 UR5, UR6, UR5, 0x1, UP0 ;  /* 0x0000000506057291 */ /* 0x000fe400080f0e3f */
[----:B------:R-:W-:-:S04]  /*0090*/  IMAD.U32 R2, RZ, RZ, UR4 ;  /* 0x00000004ff027e24 */ /* 0x000fc8000f8e00ff */
[----:B------:R-:W-:-:S05]  /*00a0*/  IMAD.U32 R3, RZ, RZ, UR5 ;  /* 0x00000005ff037e24 */ /* 0x000fca000f8e00ff */
[----:B------:R-:W2:Y:S02]  /*00b0*/  LDG.E.U8 R2, desc[UR36][R2.64] ;  /* 0x0000002402027981 */ /* 0x000ea4000c1e1100 */
[----:B--2---:R-:W-:-:S13]  /*00c0*/  ISETP.NE.AND P0, PT, R2, 0x1, PT ;  /* 0x000000010200780c */ /* 0x004fda0003f05270 */
[----:B------:R-:W-:Y:S05]  /*00d0*/  @!P0 EXIT ;  /* 0x000000000000894d */ /* 0x000fea0003800000 */
.L_x_2205:
[----:B------:R-:W-:Y:S01]  /*00e0*/  ULDC.64 UR4, c[0x0][0x330] ;  /* 0x0000cc0000047ab9 */ /* 0x000fe20000000a00 */
[----:B------:R-:W2:Y:S01]  /*00f0*/  LDC R11, c[0x0][0x280] ;  /* 0x0000a000ff0b7b82 */ /* 0x000ea20000000800 */
[----:B------:R-:W-:Y:S01]  /*0100*/  UISETP.NE.U32.AND UP0, UPT, UR4, URZ, UPT ;  /* 0x0000003f0400728c */ /* 0x000fe2000bf05070 */
[----:B------:R-:W3:Y:S01]  /*0110*/  S2R R4, SR_CTAID.Y ;  /* 0x0000000000047919 */ /* 0x000ee20000002600 */
[----:B------:R-:W-:Y:S01]  /*0120*/  IMAD.MOV.U32 R17, RZ, RZ, RZ ;  /* 0x000000ffff117224 */ /* 0x000fe200078e00ff */
[----:B------:R-:W-:Y:S01]  /*0130*/  ULDC UR7, c[0x0][0x288] ;  /* 0x0000a20000077ab9 */ /* 0x000fe20000000800 */
[----:B------:R-:W-:Y:S01]  /*0140*/  UISETP.NE.AND.EX UP0, UPT, UR5, URZ, UPT, UP0 ;  /* 0x0000003f0500728c */ /* 0x000fe2000bf05300 */
[----:B------:R-:W4:Y:S01]  /*0150*/  S2R R16, SR_TID.X ;  /* 0x0000000000107919 */ /* 0x000f220000002100 */
[----:B------:R-:W-:-:S04]  /*0160*/  ULDC UR41, c[0x0][0x278] ;  /* 0x00009e0000297ab9 */ /* 0x000fc80000000800 */
[----:B------:R-:W-:-:S05]  /*0170*/  PLOP3.LUT P4, PT, PT, PT, UP0, 0x80, 0x0 ;  /* 0x000000000000781c */ /* 0x000fca0003f8f008 */
[----:B------:R-:W-:Y:S02]  /*0180*/  @UP0 ULDC.64 UR4, c[0x0][0x330] ;  /* 0x0000cc0000040ab9 */ /* 0x000fe40000000a00 */
[----:B-1----:R-:W-:-:S06]  /*0190*/  @UP0 UIMAD.WIDE UR4, UR6, 0x4, UR4 ;  /* 0x00000004060408a5 */ /* 0x002fcc000f8e0204 */
[----:B------:R-:W-:Y:S01]  /*01a0*/  MOV R2, UR4 ;  /* 0x0000000400027c02 */ /* 0x000fe20008000f00 */
[----:B------:R-:W-:Y:S01]  /*01b0*/  IMAD.U32 R3, RZ, RZ, UR5 ;  /* 0x00000005ff037e24 */ /* 0x000fe2000f8e00ff */
[----:B--2---:R-:W-:Y:S01]  /*01c0*/  IABS R7, R11 ;  /* 0x0000000b00077213 */ /* 0x004fe20000000000 */
[----:B------:R-:W-:Y:S01]  /*01d0*/  ULDC UR5, c[0x0][0x284] ;  /* 0x0000a10000057ab9 */ /* 0x000fe20000000800 */
[----:B------:R-:W-:Y:S02]  /*01e0*/  @UP0 ULDC UR4, c[0x0][0x2c0] ;  /* 0x0000b00000040ab9 */ /* 0x000fe40000000800 */
[----:B------:R1:W2:Y:S01]  /*01f0*/  @P4 LDG.E R10, desc[UR36][R2.64] ;  /* 0x00000024020a4981 */ /* 0x0002a2000c1e1900 */
[----:B------:R-:W0:Y:S08]  /*0200*/  I2F.RP R0, R7 ;  /* 0x0000000700007306 */ /* 0x000e300000209400 */
[----:B0-----:R-:W0:Y:S02]  /*0210*/  MUFU.RCP R0, R0 ;  /* 0x0000000000007308 */ /* 0x001e240000001000 */
[----:B0-----:R-:W-:-:S06]  /*0220*/  IADD3 R6, R0, 0xffffffe, RZ ;  /* 0x0ffffffe00067810 */ /* 0x001fcc0007ffe0ff */
[----:B------:R-:W0:Y:S02]  /*0230*/  F2I.FTZ.U32.TRUNC.NTZ R5, R6 ;  /* 0x0000000600057305 */ /* 0x000e24000021f000 */
[----:B0-----:R-:W-:-:S04]  /*0240*/  IMAD.MOV R8, RZ, RZ, -R5 ;  /* 0x000000ffff087224 */ /* 0x001fc800078e0a05 */
[----:B------:R-:W-:Y:S01]  /*0250*/  IMAD R9, R8, R7, RZ ;  /* 0x0000000708097224 */ /* 0x000fe200078e02ff */
[----:B---3--:R-:W-:Y:S01]  /*0260*/  IABS R8, R4 ;  /* 0x0000000400087213 */ /* 0x008fe20000000000 */
[----:B------:R-:W-:-:S10]  /*0270*/  HFMA2.MMA R4, -RZ, RZ, 0, 0 ;  /* 0x00000000ff047435 */ /* 0x000fd400000001ff */
[----:B------:R-:W-:Y:S02]  /*0280*/  IMAD.HI.U32 R0, R5, R9, R4 ;  /* 0x0000000905007227 */ /* 0x000fe400078e0004 */
[----:B------:R-:W0:Y:S04]  /*0290*/  LDC.64 R4, c[0x0][0x2f0] ;  /* 0x0000bc00ff047b82 */ /* 0x000e280000000a00 */
[----:B------:R-:W-:-:S04]  /*02a0*/  IMAD.HI.U32 R0, R0, R8, RZ ;  /* 0x0000000800007227 */ /* 0x000fc800078e00ff */
[----:B-1----:R-:W-:-:S04]  /*02b0*/  IMAD.MOV R2, RZ, RZ, -R0 ;  /* 0x000000ffff027224 */ /* 0x002fc800078e0a00 */
[----:B------:R-:W-:-:S05]  /*02c0*/  IMAD R2, R7, R2, R8 ;  /* 0x0000000207027224 */ /* 0x000fca00078e0208 */
[----:B------:R-:W-:-:S13]  /*02d0*/  ISETP.GT.U32.AND P2, PT, R7, R2, PT ;  /* 0x000000020700720c */ /* 0x000fda0003f44070 */
[----:B------:R-:W-:-:S04]  /*02e0*/  @!P2 IADD3 R2, R2, -R7, RZ ;  /* 0x800000070202a210 */ /* 0x000fc80007ffe0ff */
[----:B------:R-:W-:Y:S01]  /*02f0*/  ISETP.GE.U32.AND P1, PT, R2, R7, PT ;  /* 0x000000070200720c */ /* 0x000fe20003f26070 */
[----:B------:R-:W-:-:S12]  /*0300*/  @!P2 VIADD R0, R0, 0x1 ;  /* 0x000000010000a836 */ /* 0x000fd80000000000 */
[----:B------:R-:W-:-:S05]  /*0310*/  @P1 IADD3 R0, R0, 0x1, RZ ;  /* 0x0000000100001810 */ /* 0x000fca0007ffe0ff */
[----:B------:R-:W-:Y:S01]  /*0320*/  IMAD.MOV.U32 R19, RZ, RZ, R0 ;  /* 0x000000ffff137224 */ /* 0x000fe200078e0000 */
[----:B------:R-:W-:-:S04]  /*0330*/  MOV R0, UR5 ;  /* 0x0000000500007c02 */ /* 0x000fc80008000f00 */
[----:B------:R-:W-:-:S04]  /*0340*/  IABS R9, R0 ;  /* 0x0000000000097213 */ /* 0x000fc80000000000 */
[----:B------:R-:W1:Y:S01]  /*0350*/  I2F.RP R0, R9 ;  /* 0x0000000900007306 */ /* 0x000e620000209400 */
[----:B0-----:R-:W-:-:S04]  /*0360*/  ISETP.NE.U32.AND P0, PT, R4, RZ, PT ;  /* 0x000000ff0400720c */ /* 0x001fc80003f05070 */
[----:B------:R-:W-:Y:S02]  /*0370*/  ISETP.NE.AND.EX P0, PT, R5, RZ, PT, P0 ;  /* 0x000000ff0500720c */ /* 0x000fe40003f05300 */
[----:B------:R-:W-:Y:S01]  /*0380*/  LOP3.LUT R6, R11, UR6, RZ, 0x3c, !PT ;  /* 0x000000060b067c12 */ /* 0x000fe2000f8e3cff */
[----:B-1----:R-:W0:Y:S10]  /*0390*/  MUFU.RCP R0, R0 ;  /* 0x0000000000007308 */ /* 0x002e340000001000 */
[----:B------:R-:W1:Y:S01]  /*03a0*/  @P0 LDC.64 R2, c[0x0][0x2f0] ;  /* 0x0000bc00ff020b82 */ /* 0x000e620000000a00 */
[----:B------:R-:W-:-:S02]  /*03b0*/  ISETP.GE.AND P3, PT, R6, RZ, PT ;  /* 0x000000ff0600720c */ /* 0x000fc40003f66270 */
[----:B------:R-:W-:Y:S01]  /*03c0*/  ISETP.NE.AND P2, PT, R11, RZ, PT ;  /* 0x000000ff0b00720c */ /* 0x000fe20003f45270 */
[----:B0-----:R-:W-:-:S10]  /*03d0*/  VIADD R6, R0, 0xffffffe ;  /* 0x0ffffffe00067836 */ /* 0x001fd40000000000 */
[----:B------:R-:W-:Y:S01]  /*03e0*/  @!P3 IADD3 R19, -R19, RZ, RZ ;  /* 0x000000ff1313b210 */ /* 0x000fe20007ffe1ff */
[----:B------:R0:W3:Y:S01]  /*03f0*/  F2I.FTZ.U32.TRUNC.NTZ R7, R6 ;  /* 0x0000000600077305 */ /* 0x0000e2000021f000 */
[----:B------:R-:W-:-:S05]  /*0400*/  @!P2 LOP3.LUT R19, RZ, R11, RZ, 0x33, !PT ;  /* 0x0000000bff13a212 */ /* 0x000fca00078e33ff */
[----:B-1----:R-:W-:-:S05]  /*0410*/  @P0 IMAD.WIDE R2, R19, 0x4, R2 ;  /* 0x0000000413020825 */ /* 0x002fca00078e0202 */
[----:B------:R3:W5:Y:S01]  /*0420*/  @P0 LDG.E R17, desc[UR36][R2.64] ;  /* 0x0000002402110981 */ /* 0x000762000c1e1900 */
[----:B0-----:R-:W-:Y:S01]  /*0430*/  IMAD.MOV.U32 R6, RZ, RZ, RZ ;  /* 0x000000ffff067224 */ /* 0x001fe200078e00ff */
[----:B---3--:R-:W-:-:S05]  /*0440*/  IADD3 R2, RZ, -R7, RZ ;  /* 0x80000007ff027210 */ /* 0x008fca0007ffe0ff */
[----:B------:R-:W-:-:S04]  /*0450*/  IMAD R3, R2, R9, RZ ;  /* 0x0000000902037224 */ /* 0x000fc800078e02ff */
[----:B------:R-:W-:Y:S01]  /*0460*/  IMAD.HI.U32 R7, R7, R3, R6 ;  /* 0x0000000307077227 */ /* 0x000fe200078e0006 */
[----:B------:R-:W0:Y:S01]  /*0470*/  S2UR UR43, SR_CTAID.X ;  /* 0x00000000002b79c3 */ /* 0x000e220000002500 */
[----:B----4-:R-:W-:-:S04]  /*0480*/  ISETP.GT.AND P5, PT, R16, 0x1f, PT ;  /* 0x0000001f1000780c */ /* 0x010fc80003fa4270 */
[----:B------:R-:W-:Y:S01]  /*0490*/  P2R R0, PR, RZ, 0x20 ;  /* 0x00000020ff007803 */ /* 0x000fe20000000000 */
[----:B------:R-:W-:Y:S01]  /*04a0*/  IMAD.SHL.U32 R0, R16, 0x4, RZ ;  /* 0x0000000410007824 */ /* 0x000fe200078e00ff */
[----:B------:R-:W-:Y:S01]  /*04b0*/  UIMAD UR44, UR6, UR5, URZ ;  /* 0x00000005062c72a4 */ /* 0x000fe2000f8e023f */
[----:B------:R-:W-:Y:S01]  /*04c0*/  BSSY B0, `(.L_x_2206) ;  /* 0x0000039000007945 */ /* 0x000fe20003800000 */
[----:B------:R-:W-:Y:S01]  /*04d0*/  IMAD R19, R19, UR7, RZ ;  /* 0x0000000713137c24 */ /* 0x000fe2000f8e02ff */
[----:B0-----:R-:W-:-:S04]  /*04e0*/  UIMAD UR40, UR6, UR7, UR43 ;  /* 0x00000007062872a4 */ /* 0x001fc8000f8e022b */
[----:B------:R-:W-:Y:S01]  /*04f0*/  USHF.L.U32 UR40, UR40, 0x7, URZ ;  /* 0x0000000728287899 */ /* 0x000fe2000800063f */
[----:B--2---:R-:W-:-:S13]  /*0500*/  @P4 R2UR UR39, R10 ;  /* 0x000000000a2742ca */ /* 0x004fda00000e0000 */
[----:B------:R-:W-:-:S07]  /*0510*/  @UP0 UIADD3 UR39, UR39, UR4, URZ ;  /* 0x0000000427270290 */ /* 0x000fce000fffe03f */
[----:B------:R-:W-:Y:S02]  /*0520*/  @!UP0 ULDC UR39, c[0x0][0x29c] ;  /* 0x0000a70000278ab9 */ /* 0x000fe40000000800 */
[----:B------:R-:W-:-:S05]  /*0530*/  IABS R2, UR39 ;  /* 0x0000002700027c13 */ /* 0x000fca0008000000 */
[----:B------:R-:W-:-:S05]  /*0540*/  IMAD.HI.U32 R7, R7, R2, RZ ;  /* 0x0000000207077227 */ /* 0x000fca00078e00ff */
[----:B------:R-:W-:-:S05]  /*0550*/  IADD3 R7, -R7, RZ, RZ ;  /* 0x000000ff07077210 */ /* 0x000fca0007ffe1ff */
[----:B------:R-:W-:-:S05]  /*0560*/  IMAD R2, R9, R7, R2 ;  /* 0x0000000709027224 */ /* 0x000fca00078e0202 */
[----:B------:R-:W-:Y:S02]  /*0570*/  ISETP.GT.U32.AND P0, PT, R9, R2, PT ;  /* 0x000000020900720c */ /* 0x000fe40003f04070 */
[----:B------:R-:W-:-:S11]  /*0580*/  ISETP.LE.AND P2, PT, RZ, UR39, PT ;  /* 0x00000027ff007c0c */ /* 0x000fd6000bf43270 */
[----:B------:R-:W-:-:S05]  /*0590*/  @!P0 IMAD.IADD R2, R2, 0x1, -R9 ;  /* 0x0000000102028824 */ /* 0x000fca00078e0a09 */
[----:B------:R-:W-:Y:S02]  /*05a0*/  ISETP.GT.U32.AND P1, PT, R9, R2, PT ;  /* 0x000000020900720c */ /* 0x000fe40003f24070 */
[----:B------:R-:W-:Y:S01]  /*05b0*/  ISETP.NE.AND P0, PT, RZ, UR5, PT ;  /* 0x00000005ff007c0c */ /* 0x000fe2000bf05270 */
[----:B------:R-:W-:Y:S02]  /*05c0*/  USHF.L.U32 UR4, UR43, 0x7, URZ ;  /* 0x000000072b047899 */ /* 0x000fe4000800063f */
[----:B------:R-:W-:Y:S02]  /*05d0*/  UISETP.NE.AND UP0, UPT, UR41, URZ, UPT ;  /* 0x0000003f2900728c */ /* 0x000fe4000bf05270 */
[----:B------:R-:W-:Y:S02]  /*05e0*/  UIADD3 UR42, UR39, 0x1, -UR5 ;  /* 0x00000001272a7890 */ /* 0x000fe4000fffe805 */
[----:B------:R-:W-:Y:S02]  /*05f0*/  UIMAD UR41, UR6, UR41, UR4 ;  /* 0x00000029062972a4 */ /* 0x000fe4000f8e0204 */
[----:B------:R-:W-:-:S02]  /*0600*/  UISETP.LT.AND UP1, UPT, URZ, UR42, UPT ;  /* 0x0000002a3f00728c */ /* 0x000fc4000bf21270 */
[----:B------:R-:W-:Y:S01]  /*0610*/  @!P1 IADD3 R2, R2, -R9, RZ ;  /* 0x8000000902029210 */ /* 0x000fe20007ffe0ff */
[----:B------:R-:W-:Y:S01]  /*0620*/  USEL UR41, UR40, UR41, !UP0 ;  /* 0x0000002928297287 */ /* 0x000fe2000c000000 */
[----:B------:R-:W-:Y:S01]  /*0630*/  VIADD R13, R0, UR4 ;  /* 0x00000004000d7c36 */ /* 0x000fe20008000000 */
[----:B------:R-:W-:Y:S01]  /*0640*/  USEL UR42, URZ, UR42, !UP1 ;  /* 0x0000002a3f2a7287 */ /* 0x000fe2000c800000 */
[----:B------:R-:W-:Y:S02]  /*0650*/  @!P2 IADD3 R2, -R2, RZ, RZ ;  /* 0x000000ff0202a210 */ /* 0x000fe40007ffe1ff */
[----:B------:R-:W-:Y:S02]  /*0660*/  @!P0 LOP3.LUT R2, RZ, UR5, RZ, 0x33, !PT ;  /* 0x00000005ff028c12 */ /* 0x000fe4000f8e33ff */
[----:B------:R-:W-:Y:S01]  /*0670*/  IADD3 R3, R0, UR41, RZ ;  /* 0x0000002900037c10 */ /* 0x000fe2000fffe0ff */
        /* <DEDUP_REMOVED lines=28> */
.L_x_2207:
[----:B------:R-:W-:-:S07]  /*0840*/  CS2R R24, SRZ ;  /* 0x0000000000187805 */ /* 0x000fce000001ff00 */
.L_x_2208:
[----:B------:R-:W-:Y:S05]  /*0850*/  BSYNC B0 ;  /* 0x0000000000007941 */ /* 0x000fea0003800000 */
.L_x_2206:
[----:B------:R-:W0:Y:S01]  /*0860*/  LDC R6, c[0x0][0x308] ;  /* 0x0000c200ff067b82 */ /* 0x000e220000000800 */
        /* <DEDUP_REMOVED lines=9> */
.L_x_2210:
        /* <DEDUP_REMOVED lines=20> */
.L_x_2211:
[----:B------:R-:W-:Y:S05]  /*0a40*/  BSYNC B0 ;  /* 0x0000000000007941 */ /* 0x000fea0003800000 */
.L_x_2209:
[----:B------:R-:W-:Y:S01]  /*0a50*/  ULDC.64 UR4, c[0x0][0x220] ;  /* 0x0000880000047ab9 */ /* 0x000fe20000000a00 */
[----:B------:R-:W-:Y:S01]  /*0a60*/  ULDC.64 UR8, c[0x0][0x230] ;  /* 0x00008c0000087ab9 */ /* 0x000fe20000000a00 */
[----:B------:R-:W-:Y:S01]  /*0a70*/  ISETP.EQ.U32.AND P1, PT, RZ, UR4, PT ;  /* 0x00000004ff007c0c */ /* 0x000fe2000bf22070 */
[----:B------:R-:W1:Y:S01]  /*0a80*/  S2R R18, SR_CTAID.X ;  /* 0x0000000000127919 */ /* 0x000e620000002500 */
[----:B------:R-:W-:Y:S02]  /*0a90*/  ISETP.EQ.U32.AND P3, PT, RZ, UR8, PT ;  /* 0x00000008ff007c0c */ /* 0x000fe4000bf62070 */
[----:B------:R-:W-:Y:S01]  /*0aa0*/  ISETP.EQ.OR.EX P1, PT, RZ, UR5, P5, P1 ;  /* 0x00000005ff007c0c */ /* 0x000fe2000af22710 */
[----:B------:R-:W-:Y:S01]  /*0ab0*/  ULDC.64 UR4, c[0x0][0x2a8] ;  /* 0x0000aa0000047ab9 */ /* 0x000fe20000000a00 */
[----:B------:R-:W-:Y:S01]  /*0ac0*/  ISETP.EQ.OR.EX P3, PT, RZ, UR9, P5, P3 ;  /* 0x00000009ff007c0c */ /* 0x000fe2000af62730 */
[----:B------:R-:W-:Y:S01]  /*0ad0*/  UISETP.NE.U32.AND UP0, UPT, UR4, URZ, UPT ;  /* 0x0000003f0400728c */ /* 0x000fe2000bf05070 */
[----:B------:R-:W-:-:S02]  /*0ae0*/  ISETP.EQ.U32.AND P2, PT, R4, RZ, PT ;  /* 0x000000ff0400720c */ /* 0x000fc40003f42070 */
[----:B------:R-:W-:Y:S01]  /*0af0*/  ISETP.GE.AND P0, PT, R16, 0x20, PT ;  /* 0x000000201000780c */ /* 0x000fe20003f06270 */
[----:B------:R-:W-:-:S03]  /*0b00*/  UISETP.NE.AND.EX UP0, UPT, UR5, URZ, UPT, UP0 ;  /* 0x0000003f0500728c */ /* 0x000fc6000bf05300 */
[----:B------:R-:W-:-:S03]  /*0b10*/  ISETP.EQ.OR.EX P2, PT, R5, RZ, P0, P2 ;  /* 0x000000ff0500720c */ /* 0x000fc60000742720 */
[----:B------:R-:W2:Y:S01]  /*0b20*/  @!P1 LDC.64 R4, c[0x0][0x220] ;  /* 0x00008800ff049b82 */ /* 0x000ea20000000a00 */
[----:B------:R-:W-:-:S04]  /*0b30*/  PLOP3.LUT P4, PT, PT, PT, UP0, 0x80, 0x0 ;  /* 0x000000000000781c */ /* 0x000fc80003f8f008 */
[----:B------:R-:W-:Y:S02]  /*0b40*/  @UP0 ULDC.64 UR4, c[0x0][0x2a8] ;  /* 0x0000aa0000040ab9 */ /* 0x000fe40000000a00 */
[----:B------:R-:W-:Y:S01]  /*0b50*/  @UP0 UIMAD.WIDE UR4, UR6, 0x4, UR4 ;  /* 0x00000004060408a5 */ /* 0x000fe2000f8e0204 */
[----:B0-----:R-:W0:Y:S01]  /*0b60*/  @!P3 LDC.64 R6, c[0x0][0x230] ;  /* 0x00008c00ff06bb82 */ /* 0x001e220000000a00 */
[----:B------:R-:W-:-:S04]  /*0b70*/  CS2R R14, SRZ ;  /* 0x00000000000e7805 */ /* 0x000fc8000001ff00 */
[----:B------:R-:W-:Y:S01]  /*0b80*/  IMAD.U32 R10, RZ, RZ, UR4 ;  /* 0x00000004ff0a7e24 */ /* 0x000fe2000f8e00ff */
[----:B------:R-:W-:Y:S01]  /*0b90*/  MOV R11, UR5 ;  /* 0x00000005000b7c02 */ /* 0x000fe20008000f00 */
[----:B------:R-:W-:Y:S01]  /*0ba0*/  ULDC.U8 UR4, c[0x0][0x294] ;  /* 0x0000a50000047ab9 */ /* 0x000fe20000000000 */
[----:B------:R-:W3:Y:S01]  /*0bb0*/  @!P2 LDC.64 R8, c[0x0][0x2e0] ;  /* 0x0000b800ff08ab82 */ /* 0x000ee20000000a00 */
[----:B-1---5:R-:W-:Y:S02]  /*0bc0*/  @!P2 IMAD R3, R17, UR7, R18 ;  /* 0x000000071103ac24 */ /* 0x022fe4000f8e0212 */
[----:B------:R1:W4:Y:S02]  /*0bd0*/  @P4 LDG.E R10, desc[UR36][R10.64] ;  /* 0x000000240a0a4981 */ /* 0x000324000c1e1900 */
[----:B------:R-:W-:Y:S02]  /*0be0*/  @!P2 IMAD R3, R3, 0x80, R0 ;  /* 0x000000800303a824 */ /* 0x000fe400078e0200 */
[----:B--2---:R-:W-:-:S05]  /*0bf0*/  @!P1 IMAD.WIDE R4, R13, 0x2, R4 ;  /* 0x000000020d049825 */ /* 0x004fca00078e0204 */
[----:B------:R-:W2:Y:S01]  /*0c00*/  @!P1 LDG.E.64 R14, desc[UR36][R4.64] ;  /* 0x00000024040e9981 */ /* 0x000ea2000c1e1b00 */
[----:B-1----:R-:W1:Y:S01]  /*0c10*/  LDC R11, c[0x0][0x290] ;  /* 0x0000a400ff0b7b82 */ /* 0x002e620000000800 */
[----:B0-----:R-:W-:Y:S01]  /*0c20*/  @!P3 IMAD.WIDE R6, R13, 0x2, R6 ;  /* 0x000000020d06b825 */ /* 0x001fe200078e0206 */
[----:B------:R-:W-:-:S06]  /*0c30*/  CS2R R12, SRZ ;  /* 0x00000000000c7805 */ /* 0x000fcc000001ff00 */
[----:B------:R-:W2:Y:S01]  /*0c40*/  @!P3 LDG.E.64 R12, desc[UR36][R6.64] ;  /* 0x00000024060cb981 */ /* 0x000ea2000c1e1b00 */
[----:B---3--:R-:W-:-:S06]  /*0c50*/  @!P2 IMAD.WIDE R8, R3, 0x2, R8 ;  /* 0x000000020308a825 */ /* 0x008fcc00078e0208 */
[----:B------:R-:W3:Y:S01]  /*0c60*/  @!P2 LDG.E.64 R8, desc[UR36][R8.64] ;  /* 0x000000240808a981 */ /* 0x000ee2000c1e1b00 */
[----:B------:R-:W-:Y:S02]  /*0c70*/  ISETP.NE.AND P1, PT, RZ, UR4, PT ;  /* 0x00000004ff007c0c */ /* 0x000fe4000bf25270 */
[----:B-1----:R-:W-:Y:S01]  /*0c80*/  ISETP.GT.AND P3, PT, R11, RZ, PT ;  /* 0x000000ff0b00720c */ /* 0x002fe20003f64270 */
[----:B------:R-:W-:Y:S01]  /*0c90*/  UMOV UR38, URZ ;  /* 0x0000003f00267c82 */ /* 0x000fe20008000000 */
[----:B----4-:R-:W-:Y:S01]  /*0ca0*/  @P4 R2UR UR38, R10 ;  /* 0x000000000a2642ca */ /* 0x010fe200000e0000 */
[----:B--2---:R-:W-:Y:S02]  /*0cb0*/  HFMA2.MMA R24, R24, 1, 1, R14 ;  /* 0x3c003c0018187835 */ /* 0x004fe4000000000e */
[----:B------:R-:W-:Y:S01]  /*0cc0*/  HFMA2.MMA R22, R22, 1, 1, R12 ;  /* 0x3c003c0016167835 */ /* 0x000fe2000000000c */
[----:B------:R-:W-:Y:S02]  /*0cd0*/  HADD2 R23, R23, R13 ;  /* 0x0000000d17177230 */ /* 0x000fe40000000000 */
[----:B------:R-:W-:-:S04]  /*0ce0*/  HADD2 R25, R25, R15 ;  /* 0x0000000f19197230 */ /* 0x000fc80000000000 */
[----:B---3--:R-:W-:-:S03]  /*0cf0*/  @!P2 HFMA2.MMA R23, R23, R9, -RZ ;  /* 0x000000091717a235 */ /* 0x008fc600001000ff */
[----:B------:R-:W-:Y:S01]  /*0d00*/  @!P2 HMUL2 R22, R22, R8 ;  /* 0x000000081616a232 */ /* 0x000fe20000000000 */
[----:B------:R-:W-:Y:S07]  /*0d10*/  @!P1 BRA P3, `(.L_x_2212) ;  /* 0x0000000800709947 */ /* 0x000fee0001800000 */
        /* <DEDUP_REMOVED lines=19> */
[-C--:B------:R-:W-:Y:S01]  /*0e50*/  @!P2 IADD3 R3, R3, -R6.reuse, RZ ;  /* 0x800000060303a210 */ /* 0x080fe20007ffe0ff */
        /* <DEDUP_REMOVED lines=9> */
[----:B------:R-:W-:-:S04]  /*0ef0*/  P2R R29, PR, RZ, 0x2 ;  /* 0x00000002ff1d7803 */ /* 0x000fc80000000000 */
[----:B------:R-:W-:Y:S02]  /*0f00*/  @!P3 IADD3 R26, -R26, RZ, RZ ;  /* 0x000000ff1a1ab210 */ /* 0x000fe40007ffe1ff */
        /* <DEDUP_REMOVED lines=12> */
[----:B------:R-:W-:Y:S01]  /*0fd0*/  MOV R6, UR4 ;  /* 0x0000000400067c02 */ /* 0x000fe20008000f00 */
[----:B------:R-:W-:Y:S01]  /*0fe0*/  IMAD.U32 R7, RZ, RZ, UR5 ;  /* 0x00000005ff077e24 */ /* 0x000fe2000f8e00ff */
[----:B------:R-:W-:Y:S01]  /*0ff0*/  MOV R10, UR6 ;  /* 0x00000006000a7c02 */ /* 0x000fe20008000f00 */
[----:B------:R-:W-:Y:S01]  /*1000*/  IMAD.U32 R11, RZ, RZ, UR7 ;  /* 0x00000007ff0b7e24 */ /* 0x000fe2000f8e00ff */
[----:B------:R-:W-:Y:S01]  /*1010*/  MOV R13, RZ ;  /* 0x000000ff000d7202 */ /* 0x000fe20000000f00 */
[----:B0-----:R-:W-:-:S07]  /*1020*/  IMAD.MOV.U32 R12, RZ, RZ, 0x1 ;  /* 0x00000001ff0c7424 */ /* 0x001fce00078e00ff */
[----:B------:R-:W-:-:S07]  /*1030*/  LEPC R20, `(.L_x_2214) ;  /* 0x000000001014794e */ /* 0x000fce0000000000 */
[----:B-1----:R-:W-:Y:S05]  /*1040*/  CALL.ABS.NOINC R14 ;  /* 0x000000000e007343 */ /* 0x002fea0003c00000 */
.L_x_2214:
[----:B------:R-:W0:Y:S01]  /*1050*/  S2R R4, SR_CgaCtaId ;  /* 0x0000000000047919 */ /* 0x000e220000008800 */
[----:B------:R-:W1:Y:S01]  /*1060*/  LDC R7, c[0x0][0x290] ;  /* 0x0000a400ff077b82 */ /* 0x000e620000000800 */
[----:B------:R-:W-:Y:S01]  /*1070*/  MOV R0, 0x400 ;  /* 0x0000040000007802 */ /* 0x000fe20000000f00 */
[----:B------:R-:W-:Y:S05]  /*1080*/  WARPSYNC.ALL ;  /* 0x0000000000007948 */ /* 0x000fea0003800000 */
[----:B------:R-:W-:Y:S01]  /*1090*/  VIADD R3, R0, 0x120 ;  /* 0x0000012000037836 */ /* 0x000fe20000000000 */
[----:B------:R-:W-:Y:S01]  /*10a0*/  ISETP.NE.AND P6, PT, R29, RZ, PT ;  /* 0x000000ff1d00720c */ /* 0x000fe20003fc5270 */
[----:B------:R-:W-:-:S03]  /*10b0*/  IMAD R0, R27, R26, R28 ;  /* 0x0000001a1b007224 */ /* 0x000fc600078e021c */
[----:B0-----:R-:W-:-:S04]  /*10c0*/  LEA R3, R4, R3, 0x18 ;  /* 0x0000000304037211 */ /* 0x001fc800078ec0ff */
[----:B------:R-:W-:-:S05]  /*10d0*/  LEA R12, R0, R3, 0x1 ;  /* 0x00000003000c7211 */ /* 0x000fca00078e08ff */
[----:B-1----:R-:W-:Y:S01]  /*10e0*/  IMAD R13, R7, 0x2, R12 ;  /* 0x00000002070d7824 */ /* 0x002fe200078e020c */
        /* <DEDUP_REMOVED lines=12> */
[C---:B------:R-:W-:Y:S01]  /*11b0*/  LEA R14, R0.reuse, R3, 0x1 ;  /* 0x00000003000e7211 */ /* 0x040fe200078e08ff */
[----:B------:R-:W-:Y:S01]  /*11c0*/  BSSY B1, `(.L_x_2217) ;  /* 0x0000043000017945 */ /* 0x000fe20003800000 */
[----:B------:R-:W-:Y:S02]  /*11d0*/  LEA.HI R0, R0, R0, RZ, 0x1 ;  /* 0x0000000000007211 */ /* 0x000fe400078f08ff */
[----:B------:R-:W-:Y:S01]  /*11e0*/  LEA R15, R7, R14, 0x1 ;  /* 0x0000000e070f7211 */ /* 0x000fe200078e08ff */
[----:B------:R-:W-:Y:S01]  /*11f0*/  IMAD R27, R27, 0x2, R14 ;  /* 0x000000021b1b7824 */ /* 0x000fe200078e020e */
[----:B------:R-:W-:Y:S01]  /*1200*/  LDS R4, [R14] ;  /* 0x000000000e047984 */ /* 0x000fe20000000800 */
[----:B------:R-:W-:Y:S02]  /*1210*/  SHF.L.U32 R0, R0, 0x1, RZ ;  /* 0x0000000100007819 */ /* 0x000fe400000006ff */
[----:B------:R-:W-:Y:S01]  /*1220*/  IMAD R20, R7, 0x2, R27 ;  /* 0x0000000207147824 */ /* 0x000fe200078e021b */
[----:B0-----:R-:W0:Y:S01]  /*1230*/  LDS R25, [R27] ;  /* 0x000000001b197984 */ /* 0x001e220000000800 */
[----:B------:R-:W-:-:S03]  /*1240*/  LOP3.LUT R5, R0, 0xfffffffc, RZ, 0xc0, !PT ;  /* 0xfffffffc00057812 */ /* 0x000fc600078ec0ff */
[----:B------:R-:W-:Y:S01]  /*1250*/  LDS R6, [R15] ;  /* 0x000000000f067984 */ /* 0x000fe20000000800 */
[----:B------:R-:W-:-:S03]  /*1260*/  ISETP.GE.AND P0, PT, R5, R7, PT ;  /* 0x000000070500720c */ /* 0x000fc60003f06270 */
[----:B------:R-:W1:Y:S01]  /*1270*/  LDS R23, [R20] ;  /* 0x0000000014177984 */ /* 0x000e620000000800 */
[C-C-:B0-----:R-:W-:Y:S02]  /*1280*/  PRMT R24, R4.reuse, 0x5410, R25.reuse ;  /* 0x0000541004187816 */ /* 0x141fe40000000019 */
[----:B------:R-:W-:Y:S02]  /*1290*/  PRMT R25, R4, 0x7632, R25 ;  /* 0x0000763204197816 */ /* 0x000fe40000000019 */
[C-C-:B-1----:R-:W-:Y:S02]  /*12a0*/  PRMT R22, R6.reuse, 0x5410, R23.reuse ;  /* 0x0000541006167816 */ /* 0x142fe40000000017 */
[----:B------:R-:W-:-:S03]  /*12b0*/  PRMT R23, R6, 0x7632, R23 ;  /* 0x0000763206177816 */ /* 0x000fc60000000017 */
        /* <DEDUP_REMOVED lines=8> */
[----:B------:R-:W-:Y:S01]  /*1340*/  I2FP.F32.S32 R3, R3 ;  /* 0x0000000300037245 */ /* 0x000fe20000201400 */
[----:B------:R-:W-:-:S04]  /*1350*/  HADD2.F32 R11, -RZ, R22.H1_H1 ;  /* 0x30000016ff0b7230 */ /* 0x000fc80000004100 */
[----:B0-----:R-:W-:-:S04]  /*1360*/  FMUL.FTZ R3, R3, R0 ;  /* 0x0000000003037220 */ /* 0x001fc80000410000 */
[----:B------:R-:W-:Y:S01]  /*1370*/  FMUL.FTZ R4, R3, 13.28771209716796875 ;  /* 0x41549a7803047820 */ /* 0x000fe20000410000 */
[----:B------:R-:W-:-:S03]  /*1380*/  I2FP.F32.S32 R3, R5 ;  /* 0x0000000500037245 */ /* 0x000fc60000201400 */
[----:B------:R-:W0:Y:S02]  /*1390*/  MUFU.EX2 R5, -R4 ;  /* 0x8000000400057308 */ /* 0x000e240000000800 */
[----:B------:R-:W-:Y:S01]  /*13a0*/  FMUL.FTZ R3, R3, R0 ;  /* 0x0000000003037220 */ /* 0x000fe20000410000 */
[----:B------:R-:W-:-:S03]  /*13b0*/  I2FP.F32.S32 R0, UR4 ;  /* 0x0000000400007c45 */ /* 0x000fc60008201400 */
[----:B------:R-:W-:-:S06]  /*13c0*/  FMUL.FTZ R3, R3, 13.28771209716796875 ;  /* 0x41549a7803037820 */ /* 0x000fcc0000410000 */
[----:B------:R-:W1:Y:S01]  /*13d0*/  MUFU.EX2 R3, -R3 ;  /* 0x8000000300037308 */ /* 0x000e620000000800 */
[----:B0-----:R-:W-:-:S04]  /*13e0*/  FMUL.FTZ R5, R0, R5 ;  /* 0x0000000500057220 */ /* 0x001fc80000410000 */
[----:B------:R-:W-:-:S04]  /*13f0*/  FMUL.RZ R10, R5, 0.15915493667125701904 ;  /* 0x3e22f983050a7820 */ /* 0x000fc8000040c000 */
[----:B------:R-:W0:Y:S01]  /*1400*/  MUFU.SIN R6, R10 ;  /* 0x0000000a00067308 */ /* 0x000e220000000400 */
[----:B-1----:R-:W-:Y:S01]  /*1410*/  FMUL.FTZ R0, R0, R3 ;  /* 0x0000000300007220 */ /* 0x002fe20000410000 */
[--C-:B------:R-:W-:Y:S02]  /*1420*/  HADD2.F32 R3, -RZ, R23.reuse.H1_H1 ;  /* 0x30000017ff037230 */ /* 0x100fe40000004100 */
[----:B------:R-:W-:-:S04]  /*1430*/  HADD2.F32 R23, -RZ, R23.H0_H0 ;  /* 0x20000017ff177230 */ /* 0x000fc80000004100 */
[----:B------:R1:W2:Y:S01]  /*1440*/  MUFU.COS R5, R10 ;  /* 0x0000000a00057308 */ /* 0x0002a20000000000 */
[----:B------:R-:W-:-:S07]  /*1450*/  FMUL.RZ R9, R0, 0.15915493667125701904 ;  /* 0x3e22f98300097820 */ /* 0x000fce000040c000 */
[----:B------:R-:W3:Y:S01]  /*1460*/  MUFU.SIN R4, R9 ;  /* 0x0000000900047308 */ /* 0x000ee20000000400 */
[C---:B0-----:R-:W-:Y:S01]  /*1470*/  FMUL.FTZ R8, R6.reuse, R7 ;  /* 0x0000000706087220 */ /* 0x041fe20000410000 */
[----:B-1----:R-:W-:-:S06]  /*1480*/  FMUL.FTZ R10, R6, R3 ;  /* 0x00000003060a7220 */ /* 0x002fcc0000410000 */
[----:B------:R0:W1:Y:S01]  /*1490*/  MUFU.COS R0, R9 ;  /* 0x0000000900007308 */ /* 0x0000620000000000 */
[C---:B--2---:R-:W-:Y:S01]  /*14a0*/  FMUL.FTZ R7, R5.reuse, R7 ;  /* 0x0000000705077220 */ /* 0x044fe20000410000 */
[C---:B------:R-:W-:Y:S01]  /*14b0*/  FMUL.FTZ R3, R5.reuse, R3 ;  /* 0x0000000305037220 */ /* 0x040fe20000410000 */
[C---:B------:R-:W-:Y:S01]  /*14c0*/  FFMA.FTZ R8, R5.reuse, R25, -R8 ;  /* 0x0000001905087223 */ /* 0x040fe20000010808 */
[----:B------:R-:W-:Y:S01]  /*14d0*/  FFMA.FTZ R10, R5, R23, -R10 ;  /* 0x00000017050a7223 */ /* 0x000fe2000001080a */
[--C-:B------:R-:W-:Y:S02]  /*14e0*/  HADD2.F32 R5, -RZ, R24.reuse.H1_H1 ;  /* 0x30000018ff057230 */ /* 0x100fe40000004100 */
[C---:B------:R-:W-:Y:S01]  /*14f0*/  FFMA.FTZ R25, R6.reuse, R25, R7 ;  /* 0x0000001906197223 */ /* 0x040fe20000010007 */
[----:B------:R-:W-:Y:S01]  /*1500*/  FFMA.FTZ R23, R6, R23, R3 ;  /* 0x0000001706177223 */ /* 0x000fe20000010003 */
[----:B------:R-:W-:Y:S02]  /*1510*/  HADD2.F32 R3, -RZ, R24.H0_H0 ;  /* 0x20000018ff037230 */ /* 0x000fe40000004100 */
[----:B---3--:R-:W-:Y:S01]  /*1520*/  FMUL.FTZ R6, R4, R11 ;  /* 0x0000000b04067220 */ /* 0x008fe20000410000 */
[----:B0-----:R-:W-:-:S02]  /*1530*/  HADD2.F32 R9, -RZ, R22.H0_H0 ;  /* 0x20000016ff097230 */ /* 0x001fc40000004100 */
[-C--:B------:R-:W-:Y:S01]  /*1540*/  FMUL.FTZ R7, R4, R5.reuse ;  /* 0x0000000504077220 */ /* 0x080fe20000410000 */
[----:B------:R-:W-:Y:S02]  /*1550*/  F2FP.F16.F32.PACK_AB R25, R25, R8 ;  /* 0x000000081919723e */ /* 0x000fe400000000ff */
[----:B------:R-:W-:Y:S01]  /*1560*/  F2FP.F16.F32.PACK_AB R23, R23, R10 ;  /* 0x0000000a1717723e */ /* 0x000fe200000000ff */
[C---:B-1----:R-:W-:Y:S01]  /*1570*/  FMUL.FTZ R5, R0.reuse, R5 ;  /* 0x0000000500057220 */ /* 0x042fe20000410000 */
[C---:B------:R-:W-:Y:S01]  /*1580*/  FMUL.FTZ R11, R0.reuse, R11 ;  /* 0x0000000b000b7220 */ /* 0x040fe20000410000 */
[C---:B------:R-:W-:Y:S01]  /*1590*/  FFMA.FTZ R7, R0.reuse, R3, -R7 ;  /* 0x0000000300077223 */ /* 0x040fe20000010807 */
[----:B------:R-:W-:Y:S01]  /*15a0*/  FFMA.FTZ R6, R0, R9, -R6 ;  /* 0x0000000900067223 */ /* 0x000fe20000010806 */
[C---:B------:R-:W-:Y:S01]  /*15b0*/  FFMA.FTZ R24, R4.reuse, R3, R5 ;  /* 0x0000000304187223 */ /* 0x040fe20000010005 */
[----:B------:R-:W-:-:S04]  /*15c0*/  FFMA.FTZ R11, R4, R9, R11 ;  /* 0x00000009040b7223 */ /* 0x000fc8000001000b */
[----:B------:R-:W-:Y:S02]  /*15d0*/  F2FP.F16.F32.PACK_AB R24, R24, R7 ;  /* 0x000000071818723e */ /* 0x000fe400000000ff */
[----:B------:R-:W-:-:S07]  /*15e0*/  F2FP.F16.F32.PACK_AB R22, R11, R6 ;  /* 0x000000060b16723e */ /* 0x000fce00000000ff */
.L_x_2218:
[----:B------:R-:W-:Y:S05]  /*15f0*/  BSYNC B1 ;  /* 0x0000000000017941 */ /* 0x000fea0003800000 */
.L_x_2217:
        /* <DEDUP_REMOVED lines=8> */
.L_x_2216:
[----:B------:R-:W-:Y:S05]  /*1680*/  BSYNC B0 ;  /* 0x0000000000007941 */ /* 0x000fea0003800000 */
.L_x_2215:
[----:B------:R-:W-:Y:S06]  /*1690*/  BAR.SYNC.DEFER_BLOCKING 0x0 ;  /* 0x0000000000007b1d */ /* 0x000fec0000010000 */
[----:B0-----:R0:W2:Y:S04]  /*16a0*/  @P6 LDS.64 R24, [R12] ;  /* 0x000000000c186984 */ /* 0x0010a80000000a00 */
[----:B------:R0:W3:Y:S01]  /*16b0*/  @P6 LDS.64 R22, [R13] ;  /* 0x000000000d166984 */ /* 0x0000e20000000a00 */
[----:B------:R-:W-:Y:S06]  /*16c0*/  BAR.SYNC.DEFER_BLOCKING 0x0 ;  /* 0x0000000000007b1d */ /* 0x000fec0000010000 */
[----:B------:R-:W-:Y:S05]  /*16d0*/  BRA `(.L_x_2213) ;  /* 0x0000000000d87947 */ /* 0x000fea0003800000 */
.L_x_2212:
[----:B------:R-:W-:Y:S01]  /*16e0*/  ISETP.GE.AND P0, PT, R0, R11, PT ;  /* 0x0000000b0000720c */ /* 0x000fe20003f06270 */
[----:B------:R-:W-:-:S12]  /*16f0*/  BSSY B0, `(.L_x_2213) ;  /* 0x0000034000007945 */ /* 0x000fd80003800000 */
[----:B------:R-:W-:Y:S05]  /*1700*/  @P0 BRA `(.L_x_2219) ;  /* 0x0000000000c80947 */ /* 0x000fea0003800000 */
[----:B------:R-:W-:Y:S01]  /*1710*/  I2FP.F32.S32 R11, R11 ;  /* 0x0000000b000b7245 */ /* 0x000fe20000201400 */
[----:B------:R-:W-:Y:S01]  /*1720*/  ULDC UR4, c[0x0][0x29c] ;  /* 0x0000a70000047ab9 */ /* 0x000fe20000000800 */
[----:B------:R-:W-:Y:S01]  /*1730*/  IADD3 R3, R0, 0x2, RZ ;  /* 0x0000000200037810 */ /* 0x000fe20007ffe0ff */
[----:B------:R-:W-:Y:S01]  /*1740*/  UIADD3 UR4, -UR38, UR4, URZ ;  /* 0x0000000426047290 */ /* 0x000fe2000fffe13f */
[----:B------:R-:W-:Y:S01]  /*1750*/  I2FP.F32.S32 R0, R0 ;  /* 0x0000000000007245 */ /* 0x000fe20000201400 */
[----:B------:R-:W-:Y:S01]  /*1760*/  HADD2.F32 R9, -RZ, R23.H1_H1 ;  /* 0x30000017ff097230 */ /* 0x000fe20000004100 */
[----:B------:R-:W0:Y:S01]  /*1770*/  MUFU.RCP R11, R11 ;  /* 0x0000000b000b7308 */ /* 0x000e220000001000 */
[----:B------:R-:W-:Y:S01]  /*1780*/  I2FP.F32.S32 R3, R3 ;  /* 0x0000000300037245 */ /* 0x000fe20000201400 */
[----:B------:R-:W-:Y:S01]  /*1790*/  HADD2.F32 R12, -RZ, R25.H0_H0 ;  /* 0x20000019ff0c7230 */ /* 0x000fe20000004100 */
[----:B------:R-:W-:Y:S01]  /*17a0*/  I2FP.F32.S32 R7, UR4 ;  /* 0x0000000400077c45 */ /* 0x000fe20008201400 */
        /* <DEDUP_REMOVED lines=40> */
.L_x_2219:
[----:B------:R-:W-:Y:S05]  /*1a30*/  BSYNC B0 ;  /* 0x0000000000007941 */ /* 0x000fea0003800000 */
.L_x_2213:
[----:B------:R-:W-:Y:S01]  /*1a40*/  ISETP.GT.AND P0, PT, R16, 0x1f, PT ;  /* 0x0000001f1000780c */ /* 0x000fe20003f04270 */
[----:B------:R-:W-:Y:S01]  /*1a50*/  BSSY B0, `(.L_x_2220) ;  /* 0x0000027000007945 */ /* 0x000fe20003800000 */
[----:B-1----:R-:W-:-:S11]  /*1a60*/  IMAD.MOV.U32 R14, RZ, RZ, RZ ;  /* 0x000000ffff0e7224 */ /* 0x002fd600078e00ff */
[----:B------:R-:W-:Y:S05]  /*1a70*/  @P0 BRA `(.L_x_2221) ;  /* 0x0000000000900947 */ /* 0x000fea0003800000 */
[----:B------:R-:W1:Y:S01]  /*1a80*/  S2UR UR5, SR_CgaCtaId ;  /* 0x00000000000579c3 */ /* 0x000e620000008800 */
[----:B------:R-:W-:Y:S01]  /*1a90*/  LEA.HI R0, R16, R16, RZ, 0x1 ;  /* 0x0000001010007211 */ /* 0x000fe200078f08ff */
[----:B------:R-:W-:Y:S01]  /*1aa0*/  UMOV UR4, 0x400 ;  /* 0x0000040000047882 */ /* 0x000fe20000000000 */
[----:B--23--:R-:W-:Y:S01]  /*1ab0*/  HMUL2 R11, R25, R23 ;  /* 0x00000017190b7232 */ /* 0x00cfe20000000000 */
[----:B------:R-:W-:Y:S01]  /*1ac0*/  UIADD3 UR4, UR4, 0x20, URZ ;  /* 0x0000002004047890 */ /* 0x000fe2000fffe03f */
[C---:B------:R-:W-:Y:S02]  /*1ad0*/  LOP3.LUT R3, R0.reuse, 0x3ffffffe, RZ, 0xc0, !PT ;  /* 0x3ffffffe00037812 */ /* 0x040fe400078ec0ff */
[----:B------:R-:W-:Y:S01]  /*1ae0*/  SHF.L.U32 R0, R0, 0x2, RZ ;  /* 0x0000000200007819 */ /* 0x000fe200000006ff */
[----:B------:R-:W2:Y:S01]  /*1af0*/  LDC.64 R4, c[0x0][0x248] ;  /* 0x00009200ff047b82 */ /* 0x000ea20000000a00 */
[----:B------:R-:W-:Y:S01]  /*1b00*/  HFMA2.MMA R11, R24, R22, R11 ;  /* 0x00000016180b7235 */ /* 0x000fe2000000000b */
[----:B------:R-:W-:Y:S01]  /*1b10*/  IMAD.IADD R3, R16, 0x1, -R3 ;  /* 0x0000000110037824 */ /* 0x000fe200078e0a03 */
[----:B------:R-:W-:-:S04]  /*1b20*/  LOP3.LUT R0, R0, 0xfffffff8, RZ, 0xc0, !PT ;  /* 0xfffffff800007812 */ /* 0x000fc800078ec0ff */
[----:B------:R-:W-:Y:S01]  /*1b30*/  LEA R3, R2, R3, 0x1 ;  /* 0x0000000302037211 */ /* 0x000fe200078e08ff */
[----:B------:R-:W-:-:S03]  /*1b40*/  VIADD R0, R0, UR40 ;  /* 0x0000002800007c36 */ /* 0x000fc60008000000 */
[----:B------:R-:W-:Y:S01]  /*1b50*/  SHF.L.U32 R3, R3, 0x2, RZ ;  /* 0x0000000203037819 */ /* 0x000fe200000006ff */
[--C-:B0-----:R-:W-:Y:S02]  /*1b60*/  HADD2.F32 R13, -RZ, R11.reuse.H0_H0 ;  /* 0x2000000bff0d7230 */ /* 0x101fe40000004100 */
[----:B------:R-:W-:Y:S01]  /*1b70*/  HADD2.F32 R6, -RZ, R11.H1_H1 ;  /* 0x3000000bff067230 */ /* 0x000fe20000004100 */
[----:B-1----:R-:W-:-:S03]  /*1b80*/  ULEA UR4, UR5, UR4, 0x18 ;  /* 0x0000000405047291 */ /* 0x002fc6000f8ec03f */
[----:B------:R-:W-:Y:S01]  /*1b90*/  ULDC UR5, c[0x0][0x284] ;  /* 0x0000a10000057ab9 */ /* 0x000fe20000000800 */
[----:B------:R-:W-:Y:S01]  /*1ba0*/  FADD.FTZ R13, R13, R6 ;  /* 0x000000060d0d7221 */ /* 0x000fe20000010000 */
[----:B------:R-:W-:Y:S01]  /*1bb0*/  IMAD R3, R0, UR5, R3 ;  /* 0x0000000500037c24 */ /* 0x000fe2000f8e0203 */
[----:B------:R-:W-:Y:S01]  /*1bc0*/  LEA R0, R16, UR4, 0x3 ;  /* 0x0000000410007c11 */ /* 0x000fe2000f8e18ff */
[----:B------:R-:W-:Y:S02]  /*1bd0*/  UMOV UR4, 0xffffffff ;  /* 0xffffffff00047882 */ /* 0x000fe40000000000 */
[----:B--2---:R-:W-:Y:S02]  /*1be0*/  IMAD.WIDE R4, R3, 0x2, R4 ;  /* 0x0000000203047825 */ /* 0x004fe400078e0204 */
        /* <DEDUP_REMOVED lines=12> */
.L_x_2280:
[----:B-1----:R-:W-:-:S07]  /*1cb0*/  FADD.FTZ R14, R5, R14 ;  /* 0x0000000e050e7221 */ /* 0x002fce0000010000 */
.L_x_2221:
[----:B------:R-:W-:Y:S05]  /*1cc0*/  BSYNC B0 ;  /* 0x0000000000007941 */ /* 0x000fea0003800000 */
.L_x_2220:
[----:B------:R-:W-:-:S13]  /*1cd0*/  ISETP.NE.AND P0, PT, R16, RZ, PT ;  /* 0x000000ff1000720c */ /* 0x000fda0003f05270 */
[----:B------:R-:W-:Y:S01]  /*1ce0*/  @P0 IMAD.MOV.U32 R0, RZ, RZ, -0x800001 ;  /* 0xff7fffffff000424 */ /* 0x000fe200078e00ff */
[----:B------:R-:W-:Y:S06]  /*1cf0*/  @P0 BRA `(.L_x_2223) ;  /* 0x0000000000600947 */ /* 0x000fec0003800000 */
[----:B------:R-:W-:Y:S01]  /*1d00*/  ULDC.64 UR4, c[0x0][0x2c8] ;  /* 0x0000b20000047ab9 */ /* 0x000fe20000000a00 */
[----:B------:R-:W-:Y:S01]  /*1d10*/  ULDC UR7, c[0x0][0x2a0] ;  /* 0x0000a80000077ab9 */ /* 0x000fe20000000800 */
[----:B------:R-:W-:-:S04]  /*1d20*/  UISETP.NE.U32.AND UP0, UPT, UR4, URZ, UPT ;  /* 0x0000003f0400728c */ /* 0x000fc8000bf05070 */
[----:B------:R-:W-:-:S06]  /*1d30*/  UISETP.NE.AND.EX UP0, UPT, UR5, URZ, UPT, UP0 ;  /* 0x0000003f0500728c */ /* 0x000fcc000bf05300 */
[----:B------:R-:W-:-:S05]  /*1d40*/  PLOP3.LUT P0, PT, PT, PT, UP0, 0x80, 0x0 ;  /* 0x000000000000781c */ /* 0x000fca0003f0f008 */
[----:B------:R-:W-:Y:S01]  /*1d50*/  @UP0 UIADD3 UR4, -UR38, UR39, URZ ;  /* 0x0000002726040290 */ /* 0x000fe2000fffe13f */
[----:B------:R-:W-:-:S03]  /*1d60*/  @UP0 ULDC UR6, c[0x0][0x2d0] ;  /* 0x0000b40000060ab9 */ /* 0x000fc60000000800 */
[----:B------:R-:W-:-:S04]  /*1d70*/  @UP0 UIMAD UR5, UR43, UR6, UR4 ;  /* 0x000000062b0502a4 */ /* 0x000fc8000f8e0204 */
[----:B------:R-:W-:-:S03]  /*1d80*/  @UP0 UIMAD UR6, UR5, UR6, UR4 ;  /* 0x00000006050602a4 */ /* 0x000fc6000f8e0204 */
[----:B------:R-:W-:Y:S02]  /*1d90*/  @UP0 ULDC.64 UR4, c[0x0][0x2c8] ;  /* 0x0000b20000040ab9 */ /* 0x000fe40000000a00 */
[----:B------:R-:W-:-:S06]  /*1da0*/  @UP0 UIMAD.WIDE UR4, UR6, 0x2, UR4 ;  /* 0x00000002060408a5 */ /* 0x000fcc000f8e0204 */
[----:B------:R-:W-:Y:S01]  /*1db0*/  MOV R4, UR4 ;  /* 0x0000000400047c02 */ /* 0x000fe20008000f00 */
[----:B0-----:R-:W-:-:S05]  /*1dc0*/  IMAD.U32 R5, RZ, RZ, UR5 ;  /* 0x00000005ff057e24 */ /* 0x001fca000f8e00ff */
[----:B------:R-:W4:Y:S01]  /*1dd0*/  @P0 LDG.E.U16 R4, desc[UR36][R4.64] ;  /* 0x0000002404040981 */ /* 0x000f22000c1e1500 */
[----:B------:R-:W0:Y:S01]  /*1de0*/  S2UR UR6, SR_CgaCtaId ;  /* 0x00000000000679c3 */ /* 0x000e220000008800 */
[----:B------:R-:W-:Y:S01]  /*1df0*/  UMOV UR4, 0x400 ;  /* 0x0000040000047882 */ /* 0x000fe20000000000 */
[----:B------:R-:W-:Y:S01]  /*1e00*/  FMUL.FTZ R0, R14, UR7 ;  /* 0x000000070e007c20 */ /* 0x000fe20008410000 */
[----:B------:R-:W-:Y:S02]  /*1e10*/  UIADD3 UR5, UR4, 0x120, URZ ;  /* 0x0000012004057890 */ /* 0x000fe4000fffe03f */
[----:B------:R-:W-:Y:S02]  /*1e20*/  UIADD3 UR4, -UR42, UR39, URZ ;  /* 0x000000272a047290 */ /* 0x000fe4000fffe13f */
[----:B0-----:R-:W-:-:S04]  /*1e30*/  ULEA UR5, UR6, UR5, 0x18 ;  /* 0x0000000506057291 */ /* 0x001fc8000f8ec03f */
[----:B------:R-:W-:Y:S01]  /*1e40*/  ULEA UR4, UR4, UR5, 0x2 ;  /* 0x0000000504047291 */ /* 0x000fe2000f8e103f */
[----:B----4-:R-:W-:-:S05]  /*1e50*/  @P0 HADD2.F32 R3, -RZ, R4.H0_H0 ;  /* 0x20000004ff030230 */ /* 0x010fca0000004100 */
[----:B------:R-:W-:-:S05]  /*1e60*/  @P0 FADD.FTZ R0, R0, R3 ;  /* 0x0000000300000221 */ /* 0x000fca0000010000 */
[----:B------:R1:W-:Y:S02]  /*1e70*/  STS [UR4], R0 ;  /* 0x00000000ff007988 */ /* 0x0003e40008000804 */
.L_x_2223:
[----:B------:R-:W-:Y:S05]  /*1e80*/  WARPSYNC.ALL ;  /* 0x0000000000007948 */ /* 0x000fea0003800000 */
[----:B------:R-:W-:Y:S01]  /*1e90*/  UIADD3 UR4, UR39, 0xf, -UR42 ;  /* 0x0000000f27047890 */ /* 0x000fe2000fffe82a */
[----:B0-----:R-:W0:Y:S01]  /*1ea0*/  LDC.64 R12, c[0x0][0x280] ;  /* 0x0000a000ff0c7b82 */ /* 0x001e220000000a00 */
[----:B------:R-:W-:Y:S01]  /*1eb0*/  LEA.HI R5, R16, R16, RZ, 0x1 ;  /* 0x0000001010057211 */ /* 0x000fe200078f08ff */
[----:B------:R-:W-:Y:S01]  /*1ec0*/  ULDC UR7, c[0x0][0x284] ;  /* 0x0000a10000077ab9 */ /* 0x000fe20000000800 */
[----:B------:R-:W-:Y:S01]  /*1ed0*/  USHF.R.S32.HI UR5, URZ, 0x1f, UR4 ;  /* 0x0000001f3f057899 */ /* 0x000fe20008011404 */
[----:B------:R-:W-:Y:S01]  /*1ee0*/  BSSY B0, `(.L_x_2224) ;  /* 0x000011d000007945 */ /* 0x000fe20003800000 */
[----:B------:R-:W-:Y:S01]  /*1ef0*/  LEA.HI.SX32 R10, R5, UR42, 0x1f ;  /* 0x0000002a050a7c11 */ /* 0x000fe2000f8ffaff */
[----:B------:R-:W-:Y:S01]  /*1f00*/  ULDC UR12, c[0x0][0x2a0] ;  /* 0x0000a800000c7ab9 */ /* 0x000fe20000000800 */
[----:B------:R-:W-:Y:S01]  /*1f10*/  ULEA.HI UR5, UR5, UR4, URZ, 0x4 ;  /* 0x0000000405057291 */ /* 0x000fe2000f8f203f */
[----:B------:R-:W-:Y:S01]  /*1f20*/  ULDC.64 UR8, c[0x0][0x2b0] ;  /* 0x0000ac0000087ab9 */ /* 0x000fe20000000a00 */
[----:B------:R-:W-:-:S02]  /*1f30*/  ULDC.64 UR14, c[0x0][0x2c8] ;  /* 0x0000b200000e7ab9 */ /* 0x000fc40000000a00 */
[----:B------:R-:W-:Y:S01]  /*1f40*/  ULOP3.LUT UR5, UR5, 0xfffffff0, URZ, 0xc0, !UPT ;  /* 0xfffffff005057892 */ /* 0x000fe2000f8ec03f */
[----:B------:R-:W-:-:S03]  /*1f50*/  ULDC.64 UR10, c[0x0][0x2d8] ;  /* 0x0000b600000a7ab9 */ /* 0x000fc60000000a00 */
[----:B------:R-:W-:Y:S01]  /*1f60*/  UIADD3 UR5, UR42, UR5, URZ ;  /* 0x000000052a057290 */ /* 0x000fe2000fffe03f */
[----:B------:R-:W-:Y:S05]  /*1f70*/  BAR.SYNC.DEFER_BLOCKING 0x0 ;  /* 0x0000000000007b1d */ /* 0x000fea0000010000 */
[----:B------:R-:W-:Y:S01]  /*1f80*/  ISETP.GE.AND P0, PT, R10, UR5, PT ;  /* 0x000000050a007c0c */ /* 0x000fe2000bf06270 */
[----:B0-----:R-:W-:-:S05]  /*1f90*/  IMAD R4, R19, R12, UR43 ;  /* 0x0000002b13047e24 */ /* 0x001fca000f8e020c */
[----:B------:R-:W-:-:S07]  /*1fa0*/  SHF.L.U32 R4, R4, 0x7, RZ ;  /* 0x0000000704047819 */ /* 0x000fce00000006ff */
[----:B------:R-:W-:Y:S05]  /*1fb0*/  @P0 BRA `(.L_x_2225) ;  /* 0x00000010003c0947 */ /* 0x000fea0003800000 */
[----:B------:R-:W-:Y:S01]  /*1fc0*/  IABS R3, R13 ;  /* 0x0000000d00037213 */ /* 0x000fe20000000000 */
[----:B------:R-:W0:Y:S01]  /*1fd0*/  S2UR UR6, SR_CgaCtaId ;  /* 0x00000000000679c3 */ /* 0x000e220000008800 */
[----:B------:R-:W-:Y:S01]  /*1fe0*/  UMOV UR4, 0x400 ;  /* 0x0000040000047882 */ /* 0x000fe20000000000 */
[----:B------:R-:W-:Y:S01]  /*1ff0*/  LOP3.LUT R5, R5, 0x3ffffffe, RZ, 0xc0, !PT ;  /* 0x3ffffffe05057812 */ /* 0x000fe200078ec0ff */
[----:B------:R-:W4:Y:S01]  /*2000*/  I2F.RP R6, R3 ;  /* 0x0000000300067306 */ /* 0x000f220000209400 */
[----:B------:R-:W-:-:S03]  /*2010*/  UIADD3 UR4, UR4, 0x20, URZ ;  /* 0x0000002004047890 */ /* 0x000fc6000fffe03f */
[----:B------:R-:W-:Y:S01]  /*2020*/  IMAD.IADD R5, R16, 0x1, -R5 ;  /* 0x0000000110057824 */ /* 0x000fe200078e0a05 */
[----:B------:R-:W5:Y:S08]  /*2030*/  LDC.64 R8, c[0x0][0x2d8] ;  /* 0x0000b600ff087b82 */ /* 0x000f700000000a00 */
[----:B------:R-:W1:Y:S01]  /*2040*/  LDC R12, c[0x0][0x2c0] ;  /* 0x0000b000ff0c7b82 */ /* 0x000e620000000800 */
[----:B----4-:R-:W4:Y:S01]  /*2050*/  MUFU.RCP R6, R6 ;  /* 0x0000000600067308 */ /* 0x010f220000001000 */
[----:B0-----:R-:W-:-:S06]  /*2060*/  ULEA UR4, UR6, UR4, 0x18 ;  /* 0x0000000406047291 */ /* 0x001fcc000f8ec03f */
[C---:B------:R-:W-:Y:S01]  /*2070*/  LEA R11, R5.reuse, UR4, 0x3 ;  /* 0x00000004050b7c11 */ /* 0x040fe2000f8e18ff */
[----:B------:R-:W-:Y:S01]  /*2080*/  ULDC UR4, c[0x0][0x2d0] ;  /* 0x0000b40000047ab9 */ /* 0x000fe20000000800 */
[----:B------:R-:W-:Y:S01]  /*2090*/  SHF.L.U32 R5, R5, 0x2, RZ ;  /* 0x0000000205057819 */ /* 0x000fe200000006ff */
[----:B------:R-:W-:Y:S01]  /*20a0*/  IMAD.U32 R19, RZ, RZ, UR4 ;  /* 0x00000004ff137e24 */ /* 0x000fe2000f8e00ff */
[----:B------:R-:W-:Y:S01]  /*20b0*/  ULDC UR4, c[0x0][0x298] ;  /* 0x0000a60000047ab9 */ /* 0x000fe20000000800 */
[----:B----4-:R-:W-:Y:S01]  /*20c0*/  IADD3 R7, R6, 0xffffffe, RZ ;  /* 0x0ffffffe06077810 */ /* 0x010fe20007ffe0ff */
[----:B------:R0:W4:Y:S01]  /*20d0*/  LDS.64 R50, [R11] ;  /* 0x000000000b327984 */ /* 0x0001220000000a00 */
[----:B------:R-:W-:-:S03]  /*20e0*/  IMAD R5, R4, R13, R5 ;  /* 0x0000000d04057224 */ /* 0x000fc600078e0205 */
[----:B------:R0:W0:Y:S01]  /*20f0*/  LDS.64 R48, [R11+0x10] ;  /* 0x000010000b307984 */ /* 0x0000220000000a00 */
[----:B------:R-:W2:Y:S03]  /*2100*/  F2I.FTZ.U32.TRUNC.NTZ R7, R7 ;  /* 0x0000000700077305 */ /* 0x000ea6000021f000 */
[----:B------:R0:W0:Y:S04]  /*2110*/  LDS.64 R46, [R11+0x20] ;  /* 0x000020000b2e7984 */ /* 0x0000280000000a00 */
[----:B------:R0:W0:Y:S04]  /*2120*/  LDS.64 R44, [R11+0x30] ;  /* 0x000030000b2c7984 */ /* 0x0000280000000a00 */
[----:B------:R0:W0:Y:S04]  /*2130*/  LDS.64 R42, [R11+0x40] ;  /* 0x000040000b2a7984 */ /* 0x0000280000000a00 */
[----:B------:R0:W0:Y:S01]  /*2140*/  LDS.64 R40, [R11+0x50] ;  /* 0x000050000b287984 */ /* 0x0000220000000a00 */
[----:B--2---:R-:W-:-:S03]  /*2150*/  IMAD.MOV R6, RZ, RZ, -R7 ;  /* 0x000000ffff067224 */ /* 0x004fc600078e0a07 */
[----:B------:R2:W0:Y:S01]  /*2160*/  LDS.64 R38, [R11+0x60] ;  /* 0x000060000b267984 */ /* 0x0004220000000a00 */
[----:B------:R-:W-:Y:S01]  /*2170*/  IMAD R15, R6, R3, RZ ;  /* 0x00000003060f7224 */ /* 0x000fe200078e02ff */
[----:B------:R-:W-:Y:S02]  /*2180*/  HFMA2.MMA R6, -RZ, RZ, 0, 0 ;  /* 0x00000000ff067435 */ /* 0x000fe400000001ff */
[----:B------:R2:W0:Y:S04]  /*2190*/  LDS.64 R36, [R11+0x70] ;  /* 0x000070000b247984 */ /* 0x0004280000000a00 */
[----:B------:R2:W0:Y:S04]  /*21a0*/  LDS.64 R34, [R11+0x80] ;  /* 0x000080000b227984 */ /* 0x0004280000000a00 */
[----:B------:R2:W0:Y:S01]  /*21b0*/  LDS.64 R32, [R11+0x90] ;  /* 0x000090000b207984 */ /* 0x0004220000000a00 */
[----:B------:R-:W-:-:S03]  /*21c0*/  IMAD.HI.U32 R6, R7, R15, R6 ;  /* 0x0000000f07067227 */ /* 0x000fc600078e0006 */
[----:B------:R2:W0:Y:S01]  /*21d0*/  LDS.64 R30, [R11+0xa0] ;  /* 0x0000a0000b1e7984 */ /* 0x0004220000000a00 */
[C---:B------:R-:W-:Y:S02]  /*21e0*/  IMAD R7, R18.reuse, R19, UR39 ;  /* 0x0000002712077e24 */ /* 0x040fe4000f8e0213 */
[----:B-----5:R-:W-:Y:S01]  /*21f0*/  IMAD.WIDE R18, R18, 0x2, R8 ;  /* 0x0000000212127825 */ /* 0x020fe200078e0208 */
[----:B------:R2:W0:Y:S01]  /*2200*/  LDS.64 R28, [R11+0xb0] ;  /* 0x0000b0000b1c7984 */ /* 0x0004220000000a00 */
[----:B-1----:R-:W-:Y:S02]  /*2210*/  IADD3 R9, R12, UR4, RZ ;  /* 0x000000040c097c10 */ /* 0x002fe4000fffe0ff */
[----:B------:R-:W-:Y:S01]  /*2220*/  IMAD.MOV.U32 R8, RZ, RZ, R10 ;  /* 0x000000ffff087224 */ /* 0x000fe200078e000a */
[----:B------:R2:W1:Y:S04]  /*2230*/  LDS.64 R26, [R11+0xc0] ;  /* 0x0000c0000b1a7984 */ /* 0x0004680000000a00 */
[----:B------:R2:W0:Y:S04]  /*2240*/  LDS.64 R24, [R11+0xd0] ;  /* 0x0000d0000b187984 */ /* 0x0004280000000a00 */
[----:B---3--:R2:W3:Y:S04]  /*2250*/  LDS.64 R22, [R11+0xe0] ;  /* 0x0000e0000b167984 */ /* 0x0084e80000000a00 */
[----:B----4-:R2:W0:Y:S02]  /*2260*/  LDS.64 R20, [R11+0xf0] ;  /* 0x0000f0000b147984 */ /* 0x0104240000000a00 */
.L_x_2229:
[----:B0-2---:R-:W-:Y:S02]  /*2270*/  IABS R11, R8 ;  /* 0x00000008000b7213 */ /* 0x005fe40000000000 */
[----:B-1----:R-:W-:Y:S02]  /*2280*/  IABS R13, UR7 ;  /* 0x00000007000d7c13 */ /* 0x002fe40008000000 */
[----:B------:R-:W-:Y:S01]  /*2290*/  ISETP.GE.AND P1, PT, R8, UR39, PT ;  /* 0x0000002708007c0c */ /* 0x000fe2000bf26270 */
[----:B------:R-:W-:Y:S01]  /*22a0*/  IMAD.HI.U32 R10, R6, R11, RZ ;  /* 0x0000000b060a7227 */ /* 0x000fe200078e00ff */
[----:B------:R-:W-:Y:S02]  /*22b0*/  ISETP.GE.AND P2, PT, R8, RZ, PT ;  /* 0x000000ff0800720c */ /* 0x000fe40003f46270 */
[----:B------:R-:W-:Y:S01]  /*22c0*/  ISETP.NE.AND P3, PT, RZ, UR7, PT ;  /* 0x00000007ff007c0c */ /* 0x000fe2000bf65270 */
[----:B------:R-:W-:Y:S01]  /*22d0*/  IMAD.MOV R10, RZ, RZ, -R10 ;  /* 0x000000ffff0a7224 */ /* 0x000fe200078e0a0a */
[----:B------:R-:W-:-:S03]  /*22e0*/  SHF.R.S32.HI R14, RZ, 0x1f, R5 ;  /* 0x0000001fff0e7819 */ /* 0x000fc60000011405 */
[----:B------:R-:W-:-:S05]  /*22f0*/  IMAD R10, R13, R10, R11 ;  /* 0x0000000a0d0a7224 */ /* 0x000fca00078e020b */
[----:B------:R-:W-:-:S13]  /*2300*/  ISETP.GT.U32.AND P0, PT, R3, R10, PT ;  /* 0x0000000a0300720c */ /* 0x000fda0003f04070 */
[----:B------:R-:W-:-:S04]  /*2310*/  @!P0 IADD3 R10, R10, -R13, RZ ;  /* 0x8000000d0a0a8210 */ /* 0x000fc80007ffe0ff */
[----:B------:R-:W-:-:S13]  /*2320*/  ISETP.GT.U32.AND P0, PT, R3, R10, PT ;  /* 0x0000000a0300720c */ /* 0x000fda0003f04070 */
[----:B------:R-:W-:Y:S02]  /*2330*/  @!P0 IMAD.IADD R10, R10, 0x1, -R13 ;  /* 0x000000010a0a8824 */ /* 0x000fe400078e0a0d */
[----:B------:R-:W0:Y:S03]  /*2340*/  @!P1 LDC.64 R12, c[0x0][0x248] ;  /* 0x00009200ff0c9b82 */ /* 0x000e260000000a00 */
[----:B------:R-:W-:-:S05]  /*2350*/  MOV R85, R10 ;  /* 0x0000000a00557202 */ /* 0x000fca0000000f00 */
[----:B------:R-:W-:Y:S01]  /*2360*/  @!P2 IMAD.MOV R85, RZ, RZ, -R85 ;  /* 0x000000ffff55a224 */ /* 0x000fe200078e0a55 */
[----:B------:R-:W-:-:S04]  /*2370*/  @!P3 LOP3.LUT R85, RZ, UR7, RZ, 0x33, !PT ;  /* 0x00000007ff55bc12 */ /* 0x000fc8000f8e33ff */
[C---:B------:R-:W-:Y:S01]  /*2380*/  @!P1 SHF.L.U32 R10, R85.reuse, 0x3, RZ ;  /* 0x00000003550a9819 */ /* 0x040fe200000006ff */
[----:B------:R-:W-:-:S03]  /*2390*/  VIADD R85, R85, UR7 ;  /* 0x0000000755557c36 */ /* 0x000fc60008000000 */
[----:B------:R-:W-:Y:S01]  /*23a0*/  @!P1 IADD3 R15, P0, R5, R10, RZ ;  /* 0x0000000a050f9210 */ /* 0x000fe20007f1e0ff */
[----:B------:R-:W-:-:S03]  /*23b0*/  VIADD R87, R85, UR7 ;  /* 0x0000000755577c36 */ /* 0x000fc60008000000 */
[----:B------:R-:W-:Y:S02]  /*23c0*/  @!P1 LEA.HI.X.SX32 R84, R10, R14, 0x1, P0 ;  /* 0x0000000e0a549211 */ /* 0x000fe400000f0eff */
[----:B------:R-:W2:Y:S01]  /*23d0*/  @!P1 LDC.64 R10, c[0x0][0x248] ;  /* 0x00009200ff0a9b82 */ /* 0x000ea20000000a00 */
[----:B0-----:R-:W-:Y:S02]  /*23e0*/  @!P1 LEA R90, P0, R15, R12, 0x1 ;  /* 0x0000000c0f5a9211 */ /* 0x001fe400078008ff */
[----:B------:R-:W-:Y:S02]  /*23f0*/  @!P1 SHF.L.U32 R12, R85, 0x3, RZ ;  /* 0x00000003550c9819 */ /* 0x000fe400000006ff */
[----:B------:R-:W-:Y:S02]  /*2400*/  @!P1 LEA.HI.X R91, R15, R13, R84, 0x1, P0 ;  /* 0x0000000d0f5b9211 */ /* 0x000fe400000f0c54 */
[----:B------:R-:W-:-:S03]  /*2410*/  @!P1 IADD3 R15, P0, R5, R12, RZ ;  /* 0x0000000c050f9210 */ /* 0x000fc60007f1e0ff */
[----:B------:R0:W4:Y:S01]  /*2420*/  @!P1 LDG.E.64 R52, desc[UR36][R90.64] ;  /* 0x000000245a349981 */ /* 0x000122000c1e1b00 */
[----:B------:R-:W-:Y:S02]  /*2430*/  @!P1 LEA.HI.X.SX32 R84, R12, R14, 0x1, P0 ;  /* 0x0000000e0c549211 */ /* 0x000fe400000f0eff */
[----:B------:R-:W5:Y:S01]  /*2440*/  @!P1 LDC.64 R12, c[0x0][0x248] ;  /* 0x00009200ff0c9b82 */ /* 0x000f620000000a00 */
[----:B--2---:R-:W-:-:S04]  /*2450*/  @!P1 LEA R92, P0, R15, R10, 0x1 ;  /* 0x0000000a0f5c9211 */ /* 0x004fc800078008ff */
[----:B------:R-:W-:-:S03]  /*2460*/  @!P1 LEA.HI.X R93, R15, R11, R84, 0x1, P0 ;  /* 0x0000000b0f5d9211 */ /* 0x000fc600000f0c54 */
[----:B------:R-:W2:Y:S01]  /*2470*/  @!P1 LDC.64 R10, c[0x0][0x248] ;  /* 0x00009200ff0a9b82 */ /* 0x000ea20000000a00 */
[----:B------:R-:W-:Y:S01]  /*2480*/  @!P1 SHF.L.U32 R15, R87, 0x3, RZ ;  /* 0x00000003570f9819 */ /* 0x000fe200000006ff */
[----:B------:R1:W3:Y:S03]  /*2490*/  @!P1 LDG.E.64 R54, desc[UR36][R92.64] ;  /* 0x000000245c369981 */ /* 0x0002e6000c1e1b00 */
[----:B------:R-:W-:-:S04]  /*24a0*/  @!P1 IADD3 R85, P0, R5, R15, RZ ;  /* 0x0000000f05559210 */ /* 0x000fc80007f1e0ff */
[----:B------:R-:W-:Y:S01]  /*24b0*/  @!P1 LEA.HI.X.SX32 R86, R15, R14, 0x1, P0 ;  /* 0x0000000e0f569211 */ /* 0x000fe200000f0eff */
[----:B------:R-:W-:Y:S01]  /*24c0*/  VIADD R15, R87, UR7 ;  /* 0x00000007570f7c36 */ /* 0x000fe20008000000 */
[----:B-----5:R-:W-:-:S04]  /*24d0*/  @!P1 LEA R84, P0, R85, R12, 0x1 ;  /* 0x0000000c55549211 */ /* 0x020fc800078008ff */
[----:B------:R-:W-:Y:S02]  /*24e0*/  @!P1 SHF.L.U32 R12, R15, 0x3, RZ ;  /* 0x000000030f0c9819 */ /* 0x000fe400000006ff */
[----:B------:R-:W-:Y:S02]  /*24f0*/  @!P1 LEA.HI.X R85, R85, R13, R86, 0x1, P0 ;  /* 0x0000000d55559211 */ /* 0x000fe400000f0c56 */
[----:B------:R-:W-:Y:S01]  /*2500*/  @!P1 IADD3 R13, P0, R5, R12, RZ ;  /* 0x0000000c050d9210 */ /* 0x000fe20007f1e0ff */
[----:B------:R-:W-:Y:S02]  /*2510*/  VIADD R15, R15, UR7 ;  /* 0x000000070f0f7c36 */ /* 0x000fe40008000000 */
[----:B------:R5:W3:Y:S01]  /*2520*/  @!P1 LDG.E.64 R56, desc[UR36][R84.64] ;  /* 0x0000002454389981 */ /* 0x000ae2000c1e1b00 */
[----:B------:R-:W-:Y:S02]  /*2530*/  @!P1 LEA.HI.X.SX32 R12, R12, R14, 0x1, P0 ;  /* 0x0000000e0c0c9211 */ /* 0x000fe400000f0eff */
[----:B--2---:R-:W-:-:S04]  /*2540*/  @!P1 LEA R86, P0, R13, R10, 0x1 ;  /* 0x0000000a0d569211 */ /* 0x004fc800078008ff */
[----:B------:R-:W-:Y:S02]  /*2550*/  @!P1 LEA.HI.X R87, R13, R11, R12, 0x1, P0 ;  /* 0x0000000b0d579211 */ /* 0x000fe400000f0c0c */
[----:B------:R-:W2:Y:S01]  /*2560*/  @!P1 LDC.64 R10, c[0x0][0x248] ;  /* 0x00009200ff0a9b82 */ /* 0x000ea20000000a00 */
[----:B------:R-:W-:Y:S02]  /*2570*/  @!P1 SHF.L.U32 R12, R15, 0x3, RZ ;  /* 0x000000030f0c9819 */ /* 0x000fe400000006ff */
[----:B------:R5:W3:Y:S02]  /*2580*/  @!P1 LDG.E.64 R58, desc[UR36][R86.64] ;  /* 0x00000024563a9981 */ /* 0x000ae4000c1e1b00 */
[----:B------:R-:W-:-:S04]  /*2590*/  @!P1 IADD3 R13, P0, R5, R12, RZ ;  /* 0x0000000c050d9210 */ /* 0x000fc80007f1e0ff */
[----:B------:R-:W-:Y:S02]  /*25a0*/  @!P1 LEA.HI.X.SX32 R12, R12, R14, 0x1, P0 ;  /* 0x0000000e0c0c9211 */ /* 0x000fe400000f0eff */
[----:B--2---:R-:W-:-:S04]  /*25b0*/  @!P1 LEA R88, P0, R13, R10, 0x1 ;  /* 0x0000000a0d589211 */ /* 0x004fc800078008ff */
[----:B------:R-:W-:Y:S02]  /*25c0*/  @!P1 LEA.HI.X R89, R13, R11, R12, 0x1, P0 ;  /* 0x0000000b0d599211 */ /* 0x000fe400000f0c0c */
[----:B------:R-:W0:Y:S01]  /*25d0*/  @!P1 LDC.64 R10, c[0x0][0x248] ;  /* 0x00009200ff0a9b82 */ /* 0x000e220000000a00 */
[----:B------:R-:W-:Y:S02]  /*25e0*/  VIADD R15, R15, UR7 ;  /* 0x000000070f0f7c36 */ /* 0x000fe40008000000 */
[----:B------:R2:W3:Y:S03]  /*25f0*/  @!P1 LDG.E.64 R60, desc[UR36][R88.64] ;  /* 0x00000024583c9981 */ /* 0x0004e6000c1e1b00 */
[----:B------:R-:W-:-:S04]  /*2600*/  @!P1 SHF.L.U32 R12, R15, 0x3, RZ ;  /* 0x000000030f0c9819 */ /* 0x000fc800000006ff */
[----:B------:R-:W-:-:S04]  /*2610*/  @!P1 IADD3 R13, P0, R5, R12, RZ ;  /* 0x0000000c050d9210 */ /* 0x000fc80007f1e0ff */
[----:B------:R-:W-:Y:S02]  /*2620*/  @!P1 LEA.HI.X.SX32 R12, R12, R14, 0x1, P0 ;  /* 0x0000000e0c0c9211 */ /* 0x000fe400000f0eff */
[----:B0-----:R-:W-:-:S04]  /*2630*/  @!P1 LEA R90, P0, R13, R10, 0x1 ;  /* 0x0000000a0d5a9211 */ /* 0x001fc800078008ff */
[----:B------:R-:W-:Y:S02]  /*2640*/  @!P1 LEA.HI.X R91, R13, R11, R12, 0x1, P0 ;  /* 0x0000000b0d5b9211 */ /* 0x000fe400000f0c0c */
[----:B------:R-:W0:Y:S01]  /*2650*/  @!P1 LDC.64 R10, c[0x0][0x248] ;  /* 0x00009200ff0a9b82 */ /* 0x000e220000000a00 */
[----:B------:R-:W-:Y:S02]  /*2660*/  VIADD R15, R15, UR7 ;  /* 0x000000070f0f7c36 */ /* 0x000fe40008000000 */
[----:B------:R2:W3:Y:S03]  /*2670*/  @!P1 LDG.E.64 R62, desc[UR36][R90.64] ;  /* 0x000000245a3e9981 */ /* 0x0004e6000c1e1b00 */
[----:B------:R-:W-:-:S04]  /*2680*/  @!P1 SHF.L.U32 R12, R15, 0x3, RZ ;  /* 0x000000030f0c9819 */ /* 0x000fc800000006ff */
[----:B------:R-:W-:-:S04]  /*2690*/  @!P1 IADD3 R13, P0, R5, R12, RZ ;  /* 0x0000000c050d9210 */ /* 0x000fc80007f1e0ff */
[----:B-1----:R-:W-:Y:S02]  /*26a0*/  @!P1 LEA.HI.X.SX32 R92, R12, R14, 0x1, P0 ;  /* 0x0000000e0c5c9211 */ /* 0x002fe400000f0eff */
[----:B0-----:R-:W-:-:S04]  /*26b0*/  @!P1 LEA R12, P0, R13, R10, 0x1 ;  /* 0x0000000a0d0c9211 */ /* 0x001fc800078008ff */
[----:B------:R-:W-:Y:S02]  /*26c0*/  @!P1 LEA.HI.X R13, R13, R11, R92, 0x1, P0 ;  /* 0x0000000b0d0d9211 */ /* 0x000fe400000f0c5c */
[----:B------:R-:W0:Y:S01]  /*26d0*/  @!P1 LDC.64 R10, c[0x0][0x248] ;  /* 0x00009200ff0a9b82 */ /* 0x000e220000000a00 */
[----:B------:R-:W-:Y:S02]  /*26e0*/  VIADD R15, R15, UR7 ;  /* 0x000000070f0f7c36 */ /* 0x000fe40008000000 */
[----:B------:R1:W3:Y:S03]  /*26f0*/  @!P1 LDG.E.64 R64, desc[UR36][R12.64] ;  /* 0x000000240c409981 */ /* 0x0002e6000c1e1b00 */
[----:B------:R-:W-:-:S04]  /*2700*/  @!P1 SHF.L.U32 R92, R15, 0x3, RZ ;  /* 0x000000030f5c9819 */ /* 0x000fc800000006ff */
[----:B-----5:R-:W-:-:S04]  /*2710*/  @!P1 IADD3 R85, P0, R5, R92, RZ ;  /* 0x0000005c05559210 */ /* 0x020fc80007f1e0ff */
[----:B------:R-:W-:Y:S02]  /*2720*/  @!P1 LEA.HI.X.SX32 R92, R92, R14, 0x1, P0 ;  /* 0x0000000e5c5c9211 */ /* 0x000fe400000f0eff */
[----:B0-----:R-:W-:-:S04]  /*2730*/  @!P1 LEA R84, P0, R85, R10, 0x1 ;  /* 0x0000000a55549211 */ /* 0x001fc800078008ff */
[----:B------:R-:W-:Y:S02]  /*2740*/  @!P1 LEA.HI.X R85, R85, R11, R92, 0x1, P0 ;  /* 0x0000000b55559211 */ /* 0x000fe400000f0c5c */
[----:B------:R-:W0:Y:S01]  /*2750*/  @!P1 LDC.64 R10, c[0x0][0x248] ;  /* 0x00009200ff0a9b82 */ /* 0x000e220000000a00 */
[----:B------:R-:W-:Y:S02]  /*2760*/  VIADD R15, R15, UR7 ;  /* 0x000000070f0f7c36 */ /* 0x000fe40008000000 */
[----:B------:R-:W5:Y:S03]  /*2770*/  @!P1 LDG.E.64 R66, desc[UR36][R84.64] ;  /* 0x0000002454429981 */ /* 0x000f66000c1e1b00 */
[----:B------:R-:W-:-:S04]  /*2780*/  @!P1 SHF.L.U32 R92, R15, 0x3, RZ ;  /* 0x000000030f5c9819 */ /* 0x000fc800000006ff */
[----:B------:R-:W-:-:S04]  /*2790*/  @!P1 IADD3 R87, P0, R5, R92, RZ ;  /* 0x0000005c05579210 */ /* 0x000fc80007f1e0ff */
[----:B------:R-:W-:Y:S02]  /*27a0*/  @!P1 LEA.HI.X.SX32 R92, R92, R14, 0x1, P0 ;  /* 0x0000000e5c5c9211 */ /* 0x000fe400000f0eff */
[----:B0-----:R-:W-:-:S04]  /*27b0*/  @!P1 LEA R86, P0, R87, R10, 0x1 ;  /* 0x0000000a57569211 */ /* 0x001fc800078008ff */
[----:B------:R-:W-:Y:S02]  /*27c0*/  @!P1 LEA.HI.X R87, R87, R11, R92, 0x1, P0 ;  /* 0x0000000b57579211 */ /* 0x000fe400000f0c5c */
[----:B------:R-:W0:Y:S01]  /*27d0*/  @!P1 LDC.64 R10, c[0x0][0x248] ;  /* 0x00009200ff0a9b82 */ /* 0x000e220000000a00 */
[----:B------:R-:W-:Y:S02]  /*27e0*/  VIADD R15, R15, UR7 ;  /* 0x000000070f0f7c36 */ /* 0x000fe40008000000 */
[----:B------:R4:W5:Y:S03]  /*27f0*/  @!P1 LDG.E.64 R68, desc[UR36][R86.64] ;  /* 0x0000002456449981 */ /* 0x000966000c1e1b00 */
[----:B------:R-:W-:-:S04]  /*2800*/  @!P1 SHF.L.U32 R92, R15, 0x3, RZ ;  /* 0x000000030f5c9819 */ /* 0x000fc800000006ff */
[----:B--2---:R-:W-:-:S04]  /*2810*/  @!P1 IADD3 R89, P0, R5, R92, RZ ;  /* 0x0000005c05599210 */ /* 0x004fc80007f1e0ff */
[----:B------:R-:W-:Y:S02]  /*2820*/  @!P1 LEA.HI.X.SX32 R92, R92, R14, 0x1, P0 ;  /* 0x0000000e5c5c9211 */ /* 0x000fe400000f0eff */
[----:B0-----:R-:W-:-:S04]  /*2830*/  @!P1 LEA R88, P0, R89, R10, 0x1 ;  /* 0x0000000a59589211 */ /* 0x001fc800078008ff */
[----:B------:R-:W-:Y:S02]  /*2840*/  @!P1 LEA.HI.X R89, R89, R11, R92, 0x1, P0 ;  /* 0x0000000b59599211 */ /* 0x000fe400000f0c5c */
[----:B------:R-:W0:Y:S01]  /*2850*/  @!P1 LDC.64 R10, c[0x0][0x248] ;  /* 0x00009200ff0a9b82 */ /* 0x000e220000000a00 */
[----:B------:R-:W-:Y:S02]  /*2860*/  VIADD R15, R15, UR7 ;  /* 0x000000070f0f7c36 */ /* 0x000fe40008000000 */
[----:B------:R2:W5:Y:S03]  /*2870*/  @!P1 LDG.E.64 R70, desc[UR36][R88.64] ;  /* 0x0000002458469981 */ /* 0x000566000c1e1b00 */
        /* <DEDUP_REMOVED lines=9> */
[----:B-1----:R-:W-:Y:S01]  /*2910*/  @!P1 IADD3 R12, P0, R5, R15, RZ ;  /* 0x0000000f050c9210 */ /* 0x002fe20007f1e0ff */
[----:B----4-:R-:W-:-:S03]  /*2920*/  VIADD R86, R92, UR7 ;  /* 0x000000075c567c36 */ /* 0x010fc60008000000 */
[----:B------:R-:W-:Y:S02]  /*2930*/  @!P1 LEA.HI.X.SX32 R15, R15, R14, 0x1, P0 ;  /* 0x0000000e0f0f9211 */ /* 0x000fe400000f0eff */
[----:B------:R-:W-:Y:S02]  /*2940*/  IADD3 R92, R86, UR7, RZ ;  /* 0x00000007565c7c10 */ /* 0x000fe4000fffe0ff */
[----:B0-----:R-:W-:-:S04]  /*2950*/  @!P1 LEA R10, P0, R12, R10, 0x1 ;  /* 0x0000000a0c0a9211 */ /* 0x001fc800078008ff */
[----:B------:R-:W-:Y:S02]  /*2960*/  @!P1 LEA.HI.X R11, R12, R11, R15, 0x1, P0 ;  /* 0x0000000b0c0b9211 */ /* 0x000fe400000f0c0f */
[----:B------:R-:W0:Y:S01]  /*2970*/  @!P1 LDC.64 R12, c[0x0][0x248] ;  /* 0x00009200ff0c9b82 */ /* 0x000e220000000a00 */
[C---:B------:R-:W-:Y:S02]  /*2980*/  VIADD R15, R92.reuse, UR7 ;  /* 0x000000075c0f7c36 */ /* 0x040fe40008000000 */
[----:B--2---:R-:W-:Y:S01]  /*2990*/  @!P1 IMAD.SHL.U32 R89, R92, 0x8, RZ ;  /* 0x000000085c599824 */ /* 0x004fe200078e00ff */
[----:B------:R1:W2:Y:S02]  /*29a0*/  @!P1 LDG.E.64 R74, desc[UR36][R10.64] ;  /* 0x000000240a4a9981 */ /* 0x0002a4000c1e1b00 */
[----:B------:R-:W-:-:S05]  /*29b0*/  IADD3 R84, R15, UR7, RZ ;  /* 0x000000070f547c10 */ /* 0x000fca000fffe0ff */
[----:B------:R-:W-:-:S05]  /*29c0*/  @!P1 IMAD.SHL.U32 R84, R84, 0x8, RZ ;  /* 0x0000000854549824 */ /* 0x000fca00078e00ff */
[----:B------:R-:W-:-:S04]  /*29d0*/  @!P1 IADD3 R85, P0, R5, R84, RZ ;  /* 0x0000005405559210 */ /* 0x000fc80007f1e0ff */
[----:B------:R-:W-:Y:S02]  /*29e0*/  @!P1 LEA.HI.X.SX32 R93, R84, R14, 0x1, P0 ;  /* 0x0000000e545d9211 */ /* 0x000fe400000f0eff */
[C---:B0-----:R-:W-:Y:S02]  /*29f0*/  @!P1 LEA R84, P0, R85.reuse, R12, 0x1 ;  /* 0x0000000c55549211 */ /* 0x041fe400078008ff */
[----:B------:R-:W-:Y:S02]  /*2a00*/  @!P1 SHF.L.U32 R12, R86, 0x3, RZ ;  /* 0x00000003560c9819 */ /* 0x000fe400000006ff */
[----:B------:R-:W-:Y:S02]  /*2a10*/  @!P1 LEA.HI.X R85, R85, R13, R93, 0x1, P0 ;  /* 0x0000000d55559211 */ /* 0x000fe400000f0c5d */
[----:B------:R-:W-:Y:S02]  /*2a20*/  @!P1 SHF.L.U32 R87, R15, 0x3, RZ ;  /* 0x000000030f579819 */ /* 0x000fe400000006ff */
[----:B------:R-:W-:Y:S01]  /*2a30*/  @!P1 IADD3 R15, P0, R5, R12, RZ ;  /* 0x0000000c050f9210 */ /* 0x000fe20007f1e0ff */
[----:B------:R-:W4:Y:S03]  /*2a40*/  @!P1 LDG.E.64 R78, desc[UR36][R84.64] ;  /* 0x00000024544e9981 */ /* 0x000f26000c1e1b00 */
[----:B------:R-:W-:-:S02]  /*2a50*/  @!P1 LEA.HI.X.SX32 R92, R12, R14, 0x1, P0 ;  /* 0x0000000e0c5c9211 */ /* 0x000fc400000f0eff */
[----:B------:R-:W0:Y:S01]  /*2a60*/  @!P1 LDC.64 R12, c[0x0][0x248] ;  /* 0x00009200ff0c9b82 */ /* 0x000e220000000a00 */
[C---:B------:R-:W-:Y:S02]  /*2a70*/  @!P1 IADD3 R88, P2, R5.reuse, R89, RZ ;  /* 0x0000005905589210 */ /* 0x040fe40007f5e0ff */
[----:B------:R-:W-:Y:S02]  /*2a80*/  @!P1 IADD3 R86, P3, R5, R87, RZ ;  /* 0x0000005705569210 */ /* 0x000fe40007f7e0ff */
[-C--:B------:R-:W-:Y:S02]  /*2a90*/  @!P1 LEA.HI.X.SX32 R89, R89, R14.reuse, 0x1, P2 ;  /* 0x0000000e59599211 */ /* 0x080fe400010f0eff */
[----:B------:R-:W-:Y:S02]  /*2aa0*/  @!P1 LEA.HI.X.SX32 R87, R87, R14, 0x1, P3 ;  /* 0x0000000e57579211 */ /* 0x000fe400018f0eff */
[----:B0-----:R-:W-:-:S04]  /*2ab0*/  @!P1 LEA R14, P0, R15, R12, 0x1 ;  /* 0x0000000c0f0e9211 */ /* 0x001fc800078008ff */
[----:B------:R-:W-:Y:S02]  /*2ac0*/  @!P1 LEA.HI.X R15, R15, R13, R92, 0x1, P0 ;  /* 0x0000000d0f0f9211 */ /* 0x000fe400000f0c5c */
[----:B------:R-:W3:Y:S03]  /*2ad0*/  @!P1 LDC.64 R12, c[0x0][0x248] ;  /* 0x00009200ff0c9b82 */ /* 0x000ee60000000a00 */
[----:B------:R-:W4:Y:S01]  /*2ae0*/  @!P1 LDG.E.64 R76, desc[UR36][R14.64] ;  /* 0x000000240e4c9981 */ /* 0x000f22000c1e1b00 */
[----:B---3--:R-:W-:-:S04]  /*2af0*/  @!P1 LEA R90, P0, R88, R12, 0x1 ;  /* 0x0000000c585a9211 */ /* 0x008fc800078008ff */
[----:B------:R-:W-:Y:S02]  /*2b00*/  @!P1 LEA.HI.X R91, R88, R13, R89, 0x1, P0 ;  /* 0x0000000d585b9211 */ /* 0x000fe400000f0c59 */
[----:B------:R-:W0:Y:S03]  /*2b10*/  @!P1 LDC.64 R12, c[0x0][0x248] ;  /* 0x00009200ff0c9b82 */ /* 0x000e260000000a00 */
[----:B------:R-:W3:Y:S01]  /*2b20*/  @!P1 LDG.E.64 R80, desc[UR36][R90.64] ;  /* 0x000000245a509981 */ /* 0x000ee2000c1e1b00 */
[----:B------:R-:W-:Y:S01]  /*2b30*/  USHF.R.S32.HI UR4, URZ, 0x1f, UR44 ;  /* 0x0000001f3f047899 */ /* 0x000fe2000801142c */
[----:B0-----:R-:W-:-:S04]  /*2b40*/  @!P1 LEA R12, P0, R86, R12, 0x1 ;  /* 0x0000000c560c9211 */ /* 0x001fc800078008ff */
[----:B------:R-:W-:Y:S02]  /*2b50*/  @!P1 LEA.HI.X R13, R86, R13, R87, 0x1, P0 ;  /* 0x0000000d560d9211 */ /* 0x000fe400000f0c57 */
[----:B------:R-:W-:-:S03]  /*2b60*/  ISETP.NE.U32.AND P0, PT, RZ, UR8, PT ;  /* 0x00000008ff007c0c */ /* 0x000fc6000bf05070 */
[----:B------:R0:W3:Y:S01]  /*2b70*/  @!P1 LDG.E.64 R82, desc[UR36][R12.64] ;  /* 0x000000240c529981 */ /* 0x0000e2000c1e1b00 */
[----:B------:R-:W-:Y:S01]  /*2b80*/  ISETP.NE.AND.EX P0, PT, RZ, UR9, PT, P0 ;  /* 0x00000009ff007c0c */ /* 0x000fe2000bf05300 */
[----:B------:R-:W-:Y:S01]  /*2b90*/  IMAD.U32 R87, RZ, RZ, UR8 ;  /* 0x00000008ff577e24 */ /* 0x000fe2000f8e00ff */
[----:B------:R-:W-:-:S11]  /*2ba0*/  MOV R89, UR9 ;  /* 0x0000000900597c02 */ /* 0x000fd60008000f00 */
[----:B------:R-:W-:Y:S02]  /*2bb0*/  @P0 IADD3 R86, P1, P2, R8, UR44, R87 ;  /* 0x0000002c08560c10 */ /* 0x000fe4000fa3e057 */
[----:B-1----:R-:W-:-:S04]  /*2bc0*/  @P0 SHF.R.S32.HI R10, RZ, 0x1f, R8 ;  /* 0x0000001fff0a0819 */ /* 0x002fc80000011408 */
[----:B------:R-:W-:-:S05]  /*2bd0*/  @P0 IADD3.X R87, R10, UR4, R89, P1, P2 ;  /* 0x000000040a570c10 */ /* 0x000fca0008fe4459 */
[----:B------:R-:W3:Y:S01]  /*2be0*/  @P0 LDG.E.U8 R10, desc[UR36][R86.64] ;  /* 0x00000024560a0981 */ /* 0x000ee2000c1e1100 */
[----:B------:R-:W-:-:S06]  /*2bf0*/  HMUL2 R11, R50, R52 ;  /* 0x00000034320b7232 */ /* 0x000fcc0000000000 */
[----:B------:R-:W-:-:S08]  /*2c00*/  HFMA2.MMA R11, R48, R54, R11 ;  /* 0x00000036300b7235 */ /* 0x000fd0000000000b */
[----:B------:R-:W-:-:S08]  /*2c10*/  HFMA2.MMA R11, R46, R56, R11 ;  /* 0x000000382e0b7235 */ /* 0x000fd0000000000b */
[----:B------:R-:W-:-:S08]  /*2c20*/  HFMA2.MMA R11, R44, R58, R11 ;  /* 0x0000003a2c0b7235 */ /* 0x000fd0000000000b */
[----:B------:R-:W-:-:S08]  /*2c30*/  HFMA2.MMA R11, R42, R60, R11 ;  /* 0x0000003c2a0b7235 */ /* 0x000fd0000000000b */
[----:B------:R-:W-:-:S08]  /*2c40*/  HFMA2.MMA R11, R40, R62, R11 ;  /* 0x0000003e280b7235 */ /* 0x000fd0000000000b */
[----:B------:R-:W-:Y:S02]  /*2c50*/  HFMA2.MMA R11, R38, R64, R11 ;  /* 0x00000040260b7235 */ /* 0x000fe4000000000b */
[----:B0-----:R-:W-:-:S06]  /*2c60*/  HFMA2.MMA R13, R51, R53, -RZ ;  /* 0x00000035330d7235 */ /* 0x001fcc00001000ff */
[----:B-----5:R-:W-:-:S08]  /*2c70*/  HFMA2.MMA R11, R36, R66, R11 ;  /* 0x00000042240b7235 */ /* 0x020fd0000000000b */
[----:B------:R-:W-:Y:S01]  /*2c80*/  HFMA2.MMA R11, R34, R68, R11 ;  /* 0x00000044220b7235 */ /* 0x000fe2000000000b */
[----:B------:R-:W-:-:S04]  /*2c90*/  HFMA2 R13, R49, R55, R13 ;  /* 0x00000037310d7231 */ /* 0x000fc8000000000d */
[----:B------:R-:W-:-:S04]  /*2ca0*/  HFMA2 R13, R47, R57, R13 ;  /* 0x000000392f0d7231 */ /* 0x000fc8000000000d */
[----:B------:R-:W-:-:S04]  /*2cb0*/  HFMA2 R13, R45, R59, R13 ;  /* 0x0000003b2d0d7231 */ /* 0x000fc8000000000d */
[----:B------:R-:W-:Y:S01]  /*2cc0*/  HFMA2 R13, R43, R61, R13 ;  /* 0x0000003d2b0d7231 */ /* 0x000fe2000000000d */
[----:B------:R-:W-:-:S03]  /*2cd0*/  HFMA2.MMA R15, R32, R70, R11 ;  /* 0x00000046200f7235 */ /* 0x000fc6000000000b */
[----:B------:R-:W-:-:S04]  /*2ce0*/  HFMA2 R13, R41, R63, R13 ;  /* 0x0000003f290d7231 */ /* 0x000fc8000000000d */
[----:B------:R-:W-:-:S04]  /*2cf0*/  HFMA2 R13, R39, R65, R13 ;  /* 0x00000041270d7231 */ /* 0x000fc8000000000d */
[----:B------:R-:W-:Y:S01]  /*2d00*/  HFMA2 R13, R37, R67, R13 ;  /* 0x00000043250d7231 */ /* 0x000fe2000000000d */
[----:B------:R-:W-:-:S03]  /*2d10*/  HFMA2.MMA R14, R30, R72, R15 ;  /* 0x000000481e0e7235 */ /* 0x000fc6000000000f */
[----:B------:R-:W-:-:S04]  /*2d20*/  HFMA2 R13, R35, R69, R13 ;  /* 0x00000045230d7231 */ /* 0x000fc8000000000d */
[----:B------:R-:W-:-:S04]  /*2d30*/  HFMA2 R13, R33, R71, R13 ;  /* 0x00000047210d7231 */ /* 0x000fc8000000000d */
[----:B------:R-:W-:Y:S01]  /*2d40*/  HFMA2 R13, R31, R73, R13 ;  /* 0x000000491f0d7231 */ /* 0x000fe2000000000d */
[----:B--2---:R-:W-:-:S03]  /*2d50*/  HFMA2.MMA R14, R28, R74, R14 ;  /* 0x0000004a1c0e7235 */ /* 0x004fc6000000000e */
[----:B------:R-:W-:Y:S01]  /*2d60*/  HFMA2 R13, R29, R75, R13 ;  /* 0x0000004b1d0d7231 */ /* 0x000fe2000000000d */
[----:B------:R-:W-:-:S04]  /*2d70*/  UMOV UR4, 0xffffffff ;  /* 0xffffffff00047882 */ /* 0x000fc80000000000 */
[----:B----4-:R-:W-:Y:S01]  /*2d80*/  HFMA2.MMA R12, R26, R76, R14 ;  /* 0x0000004c1a0c7235 */ /* 0x010fe2000000000e */
[----:B------:R-:W-:-:S07]  /*2d90*/  HFMA2 R13, R27, R77, R13 ;  /* 0x0000004d1b0d7231 */ /* 0x000fce000000000d */
[----:B---3--:R-:W-:Y:S01]  /*2da0*/  HFMA2.MMA R11, R24, R80, R12 ;  /* 0x00000050180b7235 */ /* 0x008fe2000000000c */
[----:B------:R-:W-:-:S07]  /*2db0*/  HFMA2 R13, R25, R81, R13 ;  /* 0x00000051190d7231 */ /* 0x000fce000000000d */
[----:B------:R-:W-:Y:S01]  /*2dc0*/  HFMA2.MMA R11, R22, R82, R11 ;  /* 0x00000052160b7235 */ /* 0x000fe2000000000b */
[----:B------:R-:W-:-:S07]  /*2dd0*/  HFMA2 R13, R23, R83, R13 ;  /* 0x00000053170d7231 */ /* 0x000fce000000000d */
[----:B------:R-:W-:Y:S01]  /*2de0*/  HFMA2.MMA R11, R20, R78, R11 ;  /* 0x0000004e140b7235 */ /* 0x000fe2000000000b */
[----:B------:R-:W-:-:S09]  /*2df0*/  HFMA2 R13, R21, R79, R13 ;  /* 0x0000004f150d7231 */ /* 0x000fd2000000000d */
[----:B------:R-:W-:-:S05]  /*2e00*/  HADD2 R11, R11, R13 ;  /* 0x0000000d0b0b7230 */ /* 0x000fca0000000000 */
[--C-:B------:R-:W-:Y:S01]  /*2e10*/  HADD2.F32 R13, -RZ, R11.reuse.H0_H0 ;  /* 0x2000000bff0d7230 */ /* 0x100fe20000004100 */
[----:B------:R-:W-:Y:S01]  /*2e20*/  ISETP.NE.AND P0, PT, R10, RZ, P0 ;  /* 0x000000ff0a00720c */ /* 0x000fe20000705270 */
[----:B------:R-:W-:-:S05]  /*2e30*/  HADD2.F32 R10, -RZ, R11.H1_H1 ;  /* 0x3000000bff0a7230 */ /* 0x000fca0000004100 */
[----:B------:R-:W-:Y:S01]  /*2e40*/  FADD.FTZ R13, R13, R10 ;  /* 0x0000000a0d0d7221 */ /* 0x000fe20000010000 */
[----:B------:R-:W-:Y:S06]  /*2e50*/  BRA.DIV UR4, `(.L_x_2226) ;  /* 0x00000036048c7947 */ /* 0x000fec000b800000 */
[----:B------:R0:W1:Y:S02]  /*2e60*/  SHFL.BFLY PT, R14, R13, 0x1, 0x1f ;  /* 0x0c201f000d0e7f89 */ /* 0x00006400000e0000 */
.L_x_2283:
[----:B------:R-:W-:Y:S01]  /*2e70*/  LOP3.LUT P1, RZ, R16, 0x1, RZ, 0xc0, !PT ;  /* 0x0000000110ff7812 */ /* 0x000fe2000782c0ff */
[----:B-1----:R-:W-:Y:S01]  /*2e80*/  FADD.FTZ R14, R13, R14 ;  /* 0x0000000e0d0e7221 */ /* 0x002fe20000010000 */
[----:B------:R-:W-:Y:S02]  /*2e90*/  BSSY B1, `(.L_x_2227) ;  /* 0x000001e000017945 */ /* 0x000fe40003800000 */
[----:B------:R-:W-:Y:S01]  /*2ea0*/  ISETP.GE.OR P1, PT, R8, UR39, P1 ;  /* 0x0000002708007c0c */ /* 0x000fe20008f26670 */
[----:B------:R-:W-:-:S12]  /*2eb0*/  FMUL.FTZ R14, R14, UR12 ;  /* 0x0000000c0e0e7c20 */ /* 0x000fd80008410000 */
[----:B------:R-:W-:Y:S05]  /*2ec0*/  @P1 BRA `(.L_x_2228) ;  /* 0x0000000000681947 */ /* 0x000fea0003800000 */
[----:B------:R-:W-:-:S04]  /*2ed0*/  ISETP.NE.U32.AND P1, PT, RZ, UR14, PT ;  /* 0x0000000eff007c0c */ /* 0x000fc8000bf25070 */
[----:B------:R-:W-:Y:S02]  /*2ee0*/  ISETP.NE.AND.EX P2, PT, RZ, UR15, PT, P1 ;  /* 0x0000000fff007c0c */ /* 0x000fe4000bf45310 */
[----:B------:R-:W-:-:S04]  /*2ef0*/  ISETP.NE.U32.AND P1, PT, RZ, UR10, PT ;  /* 0x0000000aff007c0c */ /* 0x000fc8000bf25070 */
[----:B------:R-:W-:-:S07]  /*2f00*/  ISETP.NE.AND.EX P1, PT, RZ, UR11, PT, P1 ;  /* 0x0000000bff007c0c */ /* 0x000fce000bf25310 */
[----:B0-----:R-:W0:Y:S06]  /*2f10*/  @P2 LDC R13, c[0x0][0x2d0] ;  /* 0x0000b400ff0d2b82 */ /* 0x001e2c0000000800 */
[----:B------:R-:W2:Y:S02]  /*2f20*/  @P1 LDG.E.U16 R15, desc[UR36][R18.64] ;  /* 0x00000024120f1981 */ /* 0x000ea4000c1e1500 */
[----:B------:R-:W1:Y:S01]  /*2f30*/  @P2 LDC.64 R10, c[0x0][0x2c8] ;  /* 0x0000b200ff0a2b82 */ /* 0x000e620000000a00 */
[----:B0-----:R-:W-:-:S04]  /*2f40*/  @P2 IMAD R13, R7, R13, R8 ;  /* 0x0000000d070d2224 */ /* 0x001fc800078e0208 */
[----:B-1----:R-:W-:-:S06]  /*2f50*/  @P2 IMAD.WIDE R10, R13, 0x2, R10 ;  /* 0x000000020d0a2825 */ /* 0x002fcc00078e020a */
[----:B------:R0:W3:Y:S01]  /*2f60*/  @P2 LDG.E.U16 R10, desc[UR36][R10.64] ;  /* 0x000000240a0a2981 */ /* 0x0000e2000c1e1500 */
[----:B------:R-:W1:Y:S01]  /*2f70*/  S2UR UR6, SR_CgaCtaId ;  /* 0x00000000000679c3 */ /* 0x000e620000008800 */
[----:B------:R-:W-:Y:S01]  /*2f80*/  @P1 ISETP.GE.AND P3, PT, R8, R9, PT ;  /* 0x000000090800120c */ /* 0x000fe20003f66270 */
[----:B------:R-:W-:-:S03]  /*2f90*/  UMOV UR4, 0x400 ;  /* 0x0000040000047882 */ /* 0x000fc60000000000 */
[----:B------:R-:W-:Y:S01]  /*2fa0*/  @P1 SEL R13, RZ, UR38, P3 ;  /* 0x00000026ff0d1c07 */ /* 0x000fe20009800000 */
[----:B------:R-:W-:-:S03]  /*2fb0*/  UIADD3 UR4, UR4, 0x120, URZ ;  /* 0x0000012004047890 */ /* 0x000fc6000fffe03f */
[----:B------:R-:W-:Y:S01]  /*2fc0*/  @P1 IADD3 R12, R13, -UR39, R8 ;  /* 0x800000270d0c1c10 */ /* 0x000fe2000fffe008 */
[----:B------:R-:W-:-:S03]  /*2fd0*/  VIADD R84, R8, -UR42 ;  /* 0x8000002a08547c36 */ /* 0x000fc60008000000 */
[----:B0-----:R-:W-:Y:S01]  /*2fe0*/  @P1 I2FP.F32.S32 R11, R12 ;  /* 0x0000000c000b1245 */ /* 0x001fe20000201400 */
[----:B-1----:R-:W-:Y:S01]  /*2ff0*/  ULEA UR4, UR6, UR4, 0x18 ;  /* 0x0000000406047291 */ /* 0x002fe2000f8ec03f */
[----:B--2---:R-:W-:Y:S02]  /*3000*/  @P1 HADD2.F32 R15, -RZ, R15.H0_H0 ;  /* 0x2000000fff0f1230 */ /* 0x004fe40000004100 */
[----:B---3--:R-:W-:-:S05]  /*3010*/  @P2 HADD2.F32 R13, -RZ, R10.H0_H0 ;  /* 0x2000000aff0d2230 */ /* 0x008fca0000004100 */
[----:B------:R-:W-:Y:S01]  /*3020*/  @P2 FADD.FTZ R14, R14, R13 ;  /* 0x0000000d0e0e2221 */ /* 0x000fe20000010000 */
[----:B------:R-:W-:-:S03]  /*3030*/  LEA R13, R84, UR4, 0x2 ;  /* 0x00000004540d7c11 */ /* 0x000fc6000f8e10ff */
[----:B------:R-:W-:-:S05]  /*3040*/  @P1 FFMA.FTZ R14, R11, R15, R14 ;  /* 0x0000000f0b0e1223 */ /* 0x000fca000001000e */
[----:B------:R1:W-:Y:S01]  /*3050*/  STS [R13], R14 ;  /* 0x0000000e0d007388 */ /* 0x0003e20000000800 */
[----:B------:R-:W-:-:S07]  /*3060*/  @!P0 FMNMX.FTZ R0, R0, R14, !PT ;  /* 0x0000000e00008209 */ /* 0x000fce0007810000 */
.L_x_2228:
[----:B------:R-:W-:Y:S05]  /*3070*/  BSYNC B1 ;  /* 0x0000000000017941 */ /* 0x000fea0003800000 */
.L_x_2227:
[----:B------:R-:W-:-:S04]  /*3080*/  IADD3 R8, R8, 0x40, RZ ;  /* 0x0000004008087810 */ /* 0x000fc80007ffe0ff */
[----:B------:R-:W-:-:S13]  /*3090*/  ISETP.GE.AND P0, PT, R8, UR5, PT ;  /* 0x0000000508007c0c */ /* 0x000fda000bf06270 */
[----:B------:R-:W-:Y:S05]  /*30a0*/  @!P0 BRA `(.L_x_2229) ;  /* 0xfffffff000708947 */ /* 0x000fea000383ffff */
.L_x_2225:
[----:B------:R-:W-:Y:S05]  /*30b0*/  BSYNC B0 ;  /* 0x0000000000007941 */ /* 0x000fea0003800000 */
.L_x_2224:
[----:B------:R-:W-:-:S03]  /*30c0*/  UMOV UR4, 0xffffffff ;  /* 0xffffffff00047882 */ /* 0x000fc60000000000 */
[----:B------:R-:W-:Y:S05]  /*30d0*/  BRA.DIV UR4, `(.L_x_2230) ;  /* 0x0000003604107947 */ /* 0x000fea000b800000 */
[----:B-1----:R-:W0:Y:S02]  /*30e0*/  SHFL.BFLY PT, R14, R0, 0x10, 0x1f ;  /* 0x0e001f00000e7f89 */ /* 0x002e2400000e0000 */
[----:B0-----:R-:W-:-:S05]  /*30f0*/  FMNMX.FTZ R13, R14, R0, !PT ;  /* 0x000000000e0d7209 */ /* 0x001fca0007810000 */
[----:B------:R-:W0:Y:S02]  /*3100*/  SHFL.BFLY PT, R14, R13, 0x8, 0x1f ;  /* 0x0d001f000d0e7f89 */ /* 0x000e2400000e0000 */
[----:B0-----:R-:W-:-:S05]  /*3110*/  FMNMX.FTZ R3, R13, R14, !PT ;  /* 0x0000000e0d037209 */ /* 0x001fca0007810000 */
[----:B------:R-:W0:Y:S02]  /*3120*/  SHFL.BFLY PT, R14, R3, 0x4, 0x1f ;  /* 0x0c801f00030e7f89 */ /* 0x000e2400000e0000 */
[----:B0-----:R-:W-:-:S05]  /*3130*/  FMNMX.FTZ R5, R3, R14, !PT ;  /* 0x0000000e03057209 */ /* 0x001fca0007810000 */
[----:B------:R0:W1:Y:S02]  /*3140*/  SHFL.BFLY PT, R14, R5, 0x2, 0x1f ;  /* 0x0c401f00050e7f89 */ /* 0x00006400000e0000 */
.L_x_2289:
[----:B------:R-:W-:Y:S01]  /*3150*/  SHF.R.S32.HI R3, RZ, 0x1f, R16 ;  /* 0x0000001fff037819 */ /* 0x000fe20000011410 */
[----:B------:R-:W-:Y:S05]  /*3160*/  WARPSYNC.ALL ;  /* 0x0000000000007948 */ /* 0x000fea0003800000 */
[----:B------:R-:W-:-:S04]  /*3170*/  LEA.HI R0, R3, R16, RZ, 0x5 ;  /* 0x0000001003007211 */ /* 0x000fc800078f28ff */
[----:B------:R-:W-:-:S05]  /*3180*/  LOP3.LUT R7, R0, 0xffffffe0, RZ, 0xc0, !PT ;  /* 0xffffffe000077812 */ /* 0x000fca00078ec0ff */
[----:B------:R-:W-:-:S05]  /*3190*/  IMAD.IADD R7, R16, 0x1, -R7 ;  /* 0x0000000110077824 */ /* 0x000fca00078e0a07 */
[----:B------:R-:W-:-:S13]  /*31a0*/  ISETP.NE.AND P0, PT, R7, RZ, PT ;  /* 0x000000ff0700720c */ /* 0x000fda0003f05270 */
[----:B------:R-:W4:Y:S01]  /*31b0*/  @!P0 S2R R6, SR_CgaCtaId ;  /* 0x0000000000068919 */ /* 0x000f220000008800 */
[----:B------:R-:W-:Y:S02]  /*31c0*/  @!P0 MOV R9, 0x400 ;  /* 0x0000040000098802 */ /* 0x000fe40000000f00 */
[----:B------:R-:W-:Y:S02]  /*31d0*/  @!P0 SHF.R.S32.HI R0, RZ, 0x5, R0 ;  /* 0x00000005ff008819 */ /* 0x000fe40000011400 */
[----:B01----:R-:W-:Y:S02]  /*31e0*/  @!P0 FMNMX.FTZ R5, R5, R14, !PT ;  /* 0x0000000e05058209 */ /* 0x003fe40007810000 */
[----:B----4-:R-:W-:-:S04]  /*31f0*/  @!P0 LEA R9, R6, R9, 0x18 ;  /* 0x0000000906098211 */ /* 0x010fc800078ec0ff */
[----:B------:R-:W-:-:S05]  /*3200*/  @!P0 LEA R0, R0, R9, 0x2 ;  /* 0x0000000900008211 */ /* 0x000fca00078e10ff */
[----:B------:R0:W-:Y:S01]  /*3210*/  @!P0 STS [R0], R5 ;  /* 0x0000000500008388 */ /* 0x0001e20000000800 */
[----:B------:R-:W-:Y:S01]  /*3220*/  BAR.SYNC.DEFER_BLOCKING 0x0 ;  /* 0x0000000000007b1d */ /* 0x000fe20000010000 */
[----:B------:R-:W-:Y:S01]  /*3230*/  ISETP.GT.AND P0, PT, R7, 0x3, PT ;  /* 0x000000030700780c */ /* 0x000fe20003f04270 */
[----:B------:R-:W-:Y:S01]  /*3240*/  VIADD R8, R16, UR42 ;  /* 0x0000002a10087c36 */ /* 0x000fe20008000000 */
[----:B------:R-:W-:-:S03]  /*3250*/  HFMA2.MMA R9, -RZ, RZ, 0, 0 ;  /* 0x00000000ff097435 */ /* 0x000fc600000001ff */
[----:B------:R-:W-:Y:S01]  /*3260*/  ULDC.64 UR6, c[0x0][0x2b0] ;  /* 0x0000ac0000067ab9 */ /* 0x000fe20000000a00 */
[----:B------:R-:W-:Y:S01]  /*3270*/  ISETP.GT.AND P1, PT, R8, UR39, PT ;  /* 0x0000002708007c0c */ /* 0x000fe2000bf24270 */
[----:B------:R-:W-:Y:S06]  /*3280*/  BSSY B0, `(.L_x_2231) ;  /* 0x000002e000007945 */ /* 0x000fec0003800000 */
        /* <DEDUP_REMOVED lines=15> */
[----:B------:R-:W-:Y:S02]  /*3380*/  MOV R9, RZ ;  /* 0x000000ff00097202 */ /* 0x000fe40000000f00 */
[----:B------:R-:W-:Y:S01]  /*3390*/  ISETP.NE.U32.AND P0, PT, RZ, UR4, PT ;  /* 0x00000004ff007c0c */ /* 0x000fe2000bf05070 */
[----:B------:R-:W-:-:S03]  /*33a0*/  VIADD R0, R0, 0x120 ;  /* 0x0000012000007836 */ /* 0x000fc60000000000 */
[----:B------:R-:W-:Y:S02]  /*33b0*/  ISETP.NE.AND.EX P0, PT, RZ, UR5, PT, P0 ;  /* 0x00000005ff007c0c */ /* 0x000fe4000bf05300 */
[----:B----4-:R-:W-:Y:S01]  /*33c0*/  LEA R14, R5, R0, 0x18 ;  /* 0x00000000050e7211 */ /* 0x010fe200078ec0ff */
[----:B------:R-:W-:-:S10]  /*33d0*/  IMAD.MOV.U32 R0, RZ, RZ, R8 ;  /* 0x000000ffff007224 */ /* 0x000fd400078e0008 */
.L_x_2236:
[----:B----4-:R-:W-:Y:S01]  /*33e0*/  IADD3 R5, R0, -UR42, RZ ;  /* 0x8000002a00057c10 */ /* 0x010fe2000fffe0ff */
[----:B------:R-:W-:Y:S04]  /*33f0*/  BSSY B1, `(.L_x_2233) ;  /* 0x0000011000017945 */ /* 0x000fe80003800000 */
[----:B------:R-:W-:Y:S01]  /*3400*/  IMAD R11, R5, 0x4, R14 ;  /* 0x00000004050b7824 */ /* 0x000fe200078e020e */
[----:B------:R-:W-:Y:S06]  /*3410*/  @!P0 BRA `(.L_x_2234) ;  /* 0x0000000000288947 */ /* 0x000fec0003800000 */
[----:B------:R-:W-:Y:S01]  /*3420*/  USHF.R.S32.HI UR4, URZ, 0x1f, UR44 ;  /* 0x0000001f3f047899 */ /* 0x000fe2000801142c */
[----:B------:R-:W-:Y:S02]  /*3430*/  MOV R7, UR6 ;  /* 0x0000000600077c02 */ /* 0x000fe40008000f00 */
[----:B------:R-:W-:Y:S02]  /*3440*/  SHF.R.S32.HI R5, RZ, 0x1f, R0 ;  /* 0x0000001fff057819 */ /* 0x000fe40000011400 */
[----:B0-----:R-:W-:Y:S01]  /*3450*/  IADD3 R6, P2, P3, R0, UR44, R7 ;  /* 0x0000002c00067c10 */ /* 0x001fe2000fb5e007 */
[----:B------:R-:W-:-:S05]  /*3460*/  IMAD.U32 R10, RZ, RZ, UR4 ;  /* 0x00000004ff0a7e24 */ /* 0x000fca000f8e00ff */
[----:B------:R-:W-:-:S05]  /*3470*/  IADD3.X R7, R5, UR7, R10, P2, P3 ;  /* 0x0000000705077c10 */ /* 0x000fca00097e640a */
[----:B------:R-:W4:Y:S02]  /*3480*/  LDG.E.U8 R6, desc[UR36][R6.64] ;  /* 0x0000002406067981 */ /* 0x000f24000c1e1100 */
[----:B----4-:R-:W-:-:S13]  /*3490*/  ISETP.NE.AND P2, PT, R6, RZ, PT ;  /* 0x000000ff0600720c */ /* 0x010fda0003f45270 */
[----:B------:R-:W-:Y:S01]  /*34a0*/  @P2 MOV R10, RZ ;  /* 0x000000ff000a2202 */ /* 0x000fe20000000f00 */
[----:B------:R-:W-:Y:S06]  /*34b0*/  @P2 BRA `(.L_x_2235) ;  /* 0x0000000000102947 */ /* 0x000fec0003800000 */
.L_x_2234:
[----:B------:R-:W1:Y:S02]  /*34c0*/  LDS R5, [R11] ;  /* 0x000000000b057984 */ /* 0x000e640000000800 */
[----:B-1----:R-:W-:-:S04]  /*34d0*/  FADD.FTZ R5, -R12, R5 ;  /* 0x000000050c057221 */ /* 0x002fc80000010100 */
[----:B------:R-:W-:-:S04]  /*34e0*/  FMUL.FTZ R5, R5, 1.4426950216293334961 ;  /* 0x3fb8aa3b05057820 */ /* 0x000fc80000410000 */
[----:B------:R4:W1:Y:S03]  /*34f0*/  MUFU.EX2 R10, R5 ;  /* 0x00000005000a7308 */ /* 0x0008660000000800 */
.L_x_2235:
[----:B------:R-:W-:Y:S05]  /*3500*/  BSYNC B1 ;  /* 0x0000000000017941 */ /* 0x000fea0003800000 */
.L_x_2233:
[----:B-1----:R1:W-:Y:S01]  /*3510*/  STS [R11], R10 ;  /* 0x0000000a0b007388 */ /* 0x0023e20000000800 */
[----:B------:R-:W-:Y:S02]  /*3520*/  VIADD R0, R0, 0x80 ;  /* 0x0000008000007836 */ /* 0x000fe40000000000 */
[----:B------:R-:W-:-:S03]  /*3530*/  FADD.FTZ R9, R10, R9 ;  /* 0x000000090a097221 */ /* 0x000fc60000010000 */
[----:B------:R-:W-:-:S13]  /*3540*/  ISETP.GT.AND P2, PT, R0, UR39, PT ;  /* 0x0000002700007c0c */ /* 0x000fda000bf44270 */
[----:B-1----:R-:W-:Y:S05]  /*3550*/  @!P2 BRA `(.L_x_2236) ;  /* 0xfffffffc00a0a947 */ /* 0x002fea000383ffff */
.L_x_2232:
[----:B------:R-:W-:Y:S05]  /*3560*/  BSYNC B0 ;  /* 0x0000000000007941 */ /* 0x000fea0003800000 */
.L_x_2231:
[----:B------:R-:W5:Y:S01]  /*3570*/  SHFL.BFLY PT, R0, R9, 0x10, 0x1f ;  /* 0x0e001f0009007f89 */ /* 0x000f6200000e0000 */
[----:B------:R-:W-:Y:S01]  /*3580*/  LOP3.LUT P0, R11, R16, 0x1f, RZ, 0xc0, !PT ;  /* 0x0000001f100b7812 */ /* 0x000fe2000780c0ff */
[----:B------:R-:W-:Y:S01]  /*3590*/  ULDC UR7, c[0x0][0x29c] ;  /* 0x0000a70000077ab9 */ /* 0x000fe20000000800 */
[----:B------:R-:W-:Y:S01]  /*35a0*/  ULDC UR8, c[0x0][0x284] ;  /* 0x0000a10000087ab9 */ /* 0x000fe20000000800 */
[----:B------:R-:W0:Y:S01]  /*35b0*/  S2UR UR9, SR_CgaCtaId ;  /* 0x00000000000979c3 */ /* 0x000e220000008800 */
[----:B------:R-:W-:Y:S01]  /*35c0*/  ISETP.GT.U32.AND P2, PT, R11, 0x3, PT ;  /* 0x000000030b00780c */ /* 0x000fe20003f44070 */
[----:B------:R-:W-:Y:S01]  /*35d0*/  UISETP.LT.AND UP0, UPT, UR8, UR7, UPT ;  /* 0x000000070800728c */ /* 0x000fe2000bf01270 */
[----:B------:R-:W-:-:S03]  /*35e0*/  UMOV UR6, 0x400 ;  /* 0x0000040000067882 */ /* 0x000fc60000000000 */
[----:B------:R-:W-:Y:S02]  /*35f0*/  USEL UR4, UR8, UR7, UP0 ;  /* 0x0000000708047287 */ /* 0x000fe40008000000 */
[----:B------:R-:W-:Y:S02]  /*3600*/  UIADD3 UR6, UR6, 0x120, URZ ;  /* 0x0000012006067890 */ /* 0x000fe4000fffe03f */
[----:B-1----:R-:W1:Y:S01]  /*3610*/  @!P0 S2R R12, SR_CgaCtaId ;  /* 0x00000000000c8919 */ /* 0x002e620000008800 */
[----:B------:R-:W-:-:S03]  /*3620*/  UIADD3 UR4, UR4, 0x4, URZ ;  /* 0x0000000404047890 */ /* 0x000fc6000fffe03f */
[----:B------:R-:W2:Y:S01]  /*3630*/  @!P2 S2R R14, SR_CgaCtaId ;  /* 0x00000000000ea919 */ /* 0x000ea20000008800 */
[----:B------:R-:W-:-:S04]  /*3640*/  USHF.R.S32.HI UR5, URZ, 0x1f, UR4 ;  /* 0x0000001f3f057899 */ /* 0x000fc80008011404 */
[----:B------:R-:W-:Y:S01]  /*3650*/  ULEA.HI UR5, UR5, UR4, URZ, 0x2 ;  /* 0x0000000405057291 */ /* 0x000fe2000f8f103f */
[----:B-----5:R-:W-:Y:S01]  /*3660*/  FADD.FTZ R0, R0, R9 ;  /* 0x0000000900007221 */ /* 0x020fe20000010000 */
[----:B------:R-:W-:Y:S01]  /*3670*/  @!P0 MOV R9, 0x400 ;  /* 0x0000040000098802 */ /* 0x000fe20000000f00 */
[----:B------:R-:W-:Y:S01]  /*3680*/  ULDC.U8 UR4, c[0x0][0x31c] ;  /* 0x0000c70000047ab9 */ /* 0x000fe20000000000 */
[----:B------:R-:W-:Y:S02]  /*3690*/  USHF.L.U32 UR5, UR5, 0x2, URZ ;  /* 0x0000000205057899 */ /* 0x000fe4000800063f */
[----:B----4-:R-:W4:Y:S01]  /*36a0*/  SHFL.BFLY PT, R5, R0, 0x8, 0x1f ;  /* 0x0d001f0000057f89 */ /* 0x010f2200000e0000 */
[----:B0-----:R-:W-:Y:S02]  /*36b0*/  ULEA UR10, UR9, UR6, 0x18 ;  /* 0x00000006090a7291 */ /* 0x001fe4000f8ec03f */
[----:B------:R-:W-:-:S03]  /*36c0*/  ULOP3.LUT UR6, UR5, 0xfffffff0, URZ, 0xc0, !UPT ;  /* 0xfffffff005067892 */ /* 0x000fc6000f8ec03f */
[----:B------:R-:W-:Y:S01]  /*36d0*/  UMOV UR5, URZ ;  /* 0x0000003f00057c82 */ /* 0x000fe20008000000 */
[----:B------:R-:W-:Y:S01]  /*36e0*/  UIADD3 UR11, UR10, UR6, URZ ;  /* 0x000000060a0b7290 */ /* 0x000fe2000fffe03f */
[----:B----4-:R-:W-:Y:S01]  /*36f0*/  FADD.FTZ R5, R0, R5 ;  /* 0x0000000500057221 */ /* 0x010fe20000010000 */
[----:B------:R-:W-:-:S04]  /*3700*/  @!P0 SHF.R.U32.HI R0, RZ, 0x3, R16 ;  /* 0x00000003ff008819 */ /* 0x000fc80000011610 */
[----:B------:R-:W0:Y:S01]  /*3710*/  SHFL.BFLY PT, R6, R5, 0x4, 0x1f ;  /* 0x0c801f0005067f89 */ /* 0x000e2200000e0000 */
[----:B------:R-:W-:Y:S01]  /*3720*/  @!P0 LOP3.LUT R0, R0, 0x1ffffffc, RZ, 0xc0, !PT ;  /* 0x1ffffffc00008812 */ /* 0x000fe200078ec0ff */
[----:B0-----:R-:W-:Y:S01]  /*3730*/  FADD.FTZ R6, R5, R6 ;  /* 0x0000000605067221 */ /* 0x001fe20000010000 */
[----:B-1----:R-:W-:Y:S02]  /*3740*/  @!P0 LEA R5, R12, R9, 0x18 ;  /* 0x000000090c058211 */ /* 0x002fe400078ec0ff */
[----:B------:R-:W-:Y:S02]  /*3750*/  @!P2 MOV R9, 0x400 ;  /* 0x000004000009a802 */ /* 0x000fe40000000f00 */
[----:B------:R-:W0:Y:S01]  /*3760*/  SHFL.BFLY PT, R7, R6, 0x2, 0x1f ;  /* 0x0c401f0006077f89 */ /* 0x000e2200000e0000 */
        /* <DEDUP_REMOVED lines=9> */
[----:B------:R-:W-:Y:S01]  /*3800*/  UMOV UR4, URZ ;  /* 0x0000003f00047c82 */ /* 0x000fe20008000000 */
[----:B------:R-:W0:Y:S04]  /*3810*/  @!P2 LDS R10, [R11+0x10] ;  /* 0x000010000b0aa984 */ /* 0x000e280000000800 */
[----:B0-----:R-:W0:Y:S02]  /*3820*/  SHFL.BFLY PT, R7, R10, 0x2, 0x1f ;  /* 0x0c401f000a077f89 */ /* 0x001e2400000e0000 */
[----:B0-----:R-:W-:-:S05]  /*3830*/  FADD.FTZ R7, R7, R10 ;  /* 0x0000000a07077221 */ /* 0x001fca0000010000 */
[----:B------:R-:W0:Y:S02]  /*3840*/  SHFL.BFLY PT, R0, R7, 0x1, 0x1f ;  /* 0x0c201f0007007f89 */ /* 0x000e2400000e0000 */
[----:B0-----:R-:W-:-:S06]  /*3850*/  FADD.FTZ R0, R7, R0 ;  /* 0x0000000007007221 */ /* 0x001fcc0000010000 */
[----:B------:R-:W0:Y:S01]  /*3860*/  SHFL.IDX PT, R0, R0, RZ, 0x1f ;  /* 0x00001fff00007589 */ /* 0x000e2200000e0000 */
[----:B------:R-:W-:Y:S05]  /*3870*/  @!P0 BRA `(.L_x_2237) ;  /* 0x0000000000208947 */ /* 0x000fea0003800000 */
[----:B------:R-:W-:Y:S01]  /*3880*/  S2UR UR4, SR_CTAID.X ;  /* 0x00000000000479c3 */ /* 0x000fe20000002500 */
[----:B------:R-:W-:-:S07]  /*3890*/  ULDC UR9, c[0x0][0x288] ;  /* 0x0000a20000097ab9 */ /* 0x000fce0000000800 */
[----:B------:R-:W1:Y:S02]  /*38a0*/  S2UR UR5, SR_CTAID.Y ;  /* 0x00000000000579c3 */ /* 0x000e640000002600 */
[----:B-1----:R-:W-:-:S03]  /*38b0*/  UIMAD UR5, UR5, UR9, UR4 ;  /* 0x00000009050572a4 */ /* 0x002fc6000f8e0204 */
[----:B------:R-:W-:Y:S02]  /*38c0*/  ULDC UR4, c[0x0][0x318] ;  /* 0x0000c60000047ab9 */ /* 0x000fe40000000800 */
[----:B------:R-:W-:-:S04]  /*38d0*/  UIMAD UR4, UR5, UR4, UR7 ;  /* 0x00000004050472a4 */ /* 0x000fc8000f8e0207 */
[----:B------:R-:W-:-:S04]  /*38e0*/  UIMAD UR4, UR4, UR8, URZ ;  /* 0x00000008040472a4 */ /* 0x000fc8000f8e023f */
[----:B------:R-:W-:-:S12]  /*38f0*/  USHF.R.S32.HI UR5, URZ, 0x1f, UR4 ;  /* 0x0000001f3f057899 */ /* 0x000fd80008011404 */
.L_x_2237:
[----:B------:R-:W-:Y:S01]  /*3900*/  ULDC.64 UR8, c[0x0][0x310] ;  /* 0x0000c40000087ab9 */ /* 0x000fe20000000a00 */
[----:B------:R-:W-:Y:S04]  /*3910*/  BSSY B0, `(.L_x_2238) ;  /* 0x0000014000007945 */ /* 0x000fe80003800000 */
[----:B------:R-:W-:Y:S05]  /*3920*/  @P1 BRA `(.L_x_2239) ;  /* 0x0000000000481947 */ /* 0x000fea0003800000 */
[----:B0-----:R-:W-:-:S04]  /*3930*/  FADD.FTZ R0, R0, 9.9999999747524270788e-07 ;  /* 0x358637bd00007421 */ /* 0x001fc80000010000 */
[----:B------:R0:W1:Y:S03]  /*3940*/  MUFU.RCP R9, R0 ;  /* 0x0000000000097308 */ /* 0x0000660000001000 */
.L_x_2241:
[----:B0-----:R-:W-:-:S04]  /*3950*/  IADD3 R5, R8, -UR42, RZ ;  /* 0x8000002a08057c10 */ /* 0x001fc8000fffe0ff */
[C---:B0-----:R-:W-:Y:S02]  /*3960*/  LEA R0, R5.reuse, UR10, 0x2 ;  /* 0x0000000a05007c11 */ /* 0x041fe4000f8e10ff */
[----:B------:R-:W-:-:S04]  /*3970*/  LEA R5, R5, UR11, 0x1 ;  /* 0x0000000b05057c11 */ /* 0x000fc8000f8e08ff */
[----:B-1----:R-:W1:Y:S02]  /*3980*/  LDS R0, [R0] ;  /* 0x0000000000007984 */ /* 0x002e640000000800 */
[----:B-1----:R-:W-:-:S05]  /*3990*/  FMUL.FTZ R11, R0, R9 ;  /* 0x00000009000b7220 */ /* 0x002fca0000410000 */
[----:B------:R-:W-:-:S05]  /*39a0*/  F2FP.F16.F32.PACK_AB R6, RZ, R11 ;  /* 0x0000000bff06723e */ /* 0x000fca00000000ff */
[----:B------:R0:W-:Y:S01]  /*39b0*/  STS.U16 [R5], R6 ;  /* 0x0000000605007388 */ /* 0x0001e20000000400 */
[----:B------:R-:W-:Y:S05]  /*39c0*/  @!P0 BRA `(.L_x_2240) ;  /* 0x0000000000148947 */ /* 0x000fea0003800000 */
[----:B------:R-:W-:-:S04]  /*39d0*/  IADD3 R0, P1, R8, UR4, RZ ;  /* 0x0000000408007c10 */ /* 0x000fc8000ff3e0ff */
[----:B0-----:R-:W-:Y:S02]  /*39e0*/  LEA.HI.X.SX32 R5, R8, UR5, 0x1, P1 ;  /* 0x0000000508057c11 */ /* 0x001fe400088f0eff */
[----:B------:R-:W-:-:S04]  /*39f0*/  LEA R6, P1, R0, UR8, 0x2 ;  /* 0x0000000800067c11 */ /* 0x000fc8000f8210ff */
[----:B------:R-:W-:-:S05]  /*3a00*/  LEA.HI.X R7, R0, UR9, R5, 0x2, P1 ;  /* 0x0000000900077c11 */ /* 0x000fca00088f1405 */
[----:B------:R1:W-:Y:S04]  /*3a10*/  STG.E desc[UR36][R6.64], R11 ;  /* 0x0000000b06007986 */ /* 0x0003e8000c101924 */
.L_x_2240:
[----:B------:R-:W-:-:S05]  /*3a20*/  VIADD R8, R8, 0x80 ;  /* 0x0000008008087836 */ /* 0x000fca0000000000 */
[----:B------:R-:W-:-:S13]  /*3a30*/  ISETP.GT.AND P1, PT, R8, UR39, PT ;  /* 0x0000002708007c0c */ /* 0x000fda000bf24270 */
[----:B------:R-:W-:Y:S05]  /*3a40*/  @!P1 BRA `(.L_x_2241) ;  /* 0xfffffffc00c09947 */ /* 0x000fea000383ffff */
.L_x_2239:
[----:B------:R-:W-:Y:S05]  /*3a50*/  BSYNC B0 ;  /* 0x0000000000007941 */ /* 0x000fea0003800000 */
.L_x_2238:
[----:B------:R-:W-:Y:S01]  /*3a60*/  USHF.R.S32.HI UR4, URZ, 0x1f, UR39 ;  /* 0x0000001f3f047899 */ /* 0x000fe20008011427 */
[----:B------:R-:W-:Y:S01]  /*3a70*/  LEA.HI R3, R3, R16, RZ, 0x4 ;  /* 0x0000001003037211 */ /* 0x000fe200078f20ff */
[----:B------:R-:W-:Y:S01]  /*3a80*/  ULDC.64 UR8, c[0x0][0x240] ;  /* 0x0000900000087ab9 */ /* 0x000fe20000000a00 */
[----:B------:R-:W-:Y:S01]  /*3a90*/  ULDC UR5, c[0x0][0x284] ;  /* 0x0000a10000057ab9 */ /* 0x000fe20000000800 */
[----:B------:R-:W-:Y:S01]  /*3aa0*/  ULEA.HI UR4, UR4, UR39, URZ, 0x3 ;  /* 0x0000002704047291 */ /* 0x000fe2000f8f183f */
[----:B------:R-:W-:Y:S02]  /*3ab0*/  ISETP.NE.U32.AND P0, PT, RZ, UR8, PT ;  /* 0x00000008ff007c0c */ /* 0x000fe4000bf05070 */
[----:B-1----:R-:W-:Y:S02]  /*3ac0*/  CS2R R10, SRZ ;  /* 0x00000000000a7805 */ /* 0x002fe4000001ff00 */
[----:B------:R-:W-:Y:S01]  /*3ad0*/  SHF.R.S32.HI R30, RZ, 0x4, R3 ;  /* 0x00000004ff1e7819 */ /* 0x000fe20000011403 */
[----:B------:R-:W-:Y:S01]  /*3ae0*/  ULOP3.LUT UR4, UR4, 0xfffffff8, URZ, 0xc0, !UPT ;  /* 0xfffffff804047892 */ /* 0x000fe2000f8ec03f */
[----:B------:R-:W-:-:S02]  /*3af0*/  ISETP.NE.AND.EX P0, PT, RZ, UR9, PT, P0 ;  /* 0x00000009ff007c0c */ /* 0x000fc4000bf05300 */
[----:B------:R-:W-:Y:S02]  /*3b00*/  CS2R R8, SRZ ;  /* 0x0000000000087805 */ /* 0x000fe4000001ff00 */
[----:B------:R-:W-:Y:S01]  /*3b10*/  LOP3.LUT R3, R3, 0x1ffffff0, RZ, 0xc0, !PT ;  /* 0x1ffffff003037812 */ /* 0x000fe200078ec0ff */
[----:B------:R-:W-:Y:S01]  /*3b20*/  UIADD3 UR4, -UR4, UR39, URZ ;  /* 0x0000002704047290 */ /* 0x000fe2000fffe13f */
[----:B------:R-:W-:Y:S02]  /*3b30*/  IMAD.U32 R34, RZ, RZ, UR5 ;  /* 0x00000005ff227e24 */ /* 0x000fe4000f8e00ff */
[----:B------:R-:W-:-:S03]  /*3b40*/  IADD3 R3, -R3, R16, RZ ;  /* 0x0000001003037210 */ /* 0x000fc60007ffe1ff */
[C---:B------:R-:W-:Y:S01]  /*3b50*/  ISETP.NE.OR P0, PT, R30.reuse, UR4, !P0 ;  /* 0x000000041e007c0c */ /* 0x040fe2000c705670 */
[----:B------:R-:W-:Y:S01]  /*3b60*/  VIADD R35, R30, UR42 ;  /* 0x0000002a1e237c36 */ /* 0x000fe20008000000 */
[----:B------:R-:W-:Y:S01]  /*3b70*/  VIMNMX R40, R34, UR39, PT ;  /* 0x0000002722287c48 */ /* 0x000fe2000bfe0100 */
[----:B------:R-:W-:-:S10]  /*3b80*/  IMAD.SHL.U32 R3, R3, 0x8, RZ ;  /* 0x0000000803037824 */ /* 0x000fd400078e00ff */
[----:B0-----:R-:W0:Y:S01]  /*3b90*/  @!P0 S2R R0, SR_CTAID.X ;  /* 0x0000000000008919 */ /* 0x001e220000002500 */
[----:B------:R-:W1:Y:S01]  /*3ba0*/  @!P0 LDC.64 R6, c[0x0][0x240] ;  /* 0x00009000ff068b82 */ /* 0x000e620000000a00 */
[----:B------:R-:W-:Y:S01]  /*3bb0*/  ISETP.GE.AND P1, PT, R35, R40, PT ;  /* 0x000000282300720c */ /* 0x000fe20003f26270 */
[----:B------:R-:W-:Y:S01]  /*3bc0*/  IMAD R36, R4, R34, R3 ;  /* 0x0000002204247224 */ /* 0x000fe200078e0203 */
[----:B------:R-:W-:Y:S01]  /*3bd0*/  BSSY B0, `(.L_x_2242) ;  /* 0x00000ab000007945 */ /* 0x000fe20003800000 */
[----:B------:R-:W-:Y:S02]  /*3be0*/  CS2R R18, SRZ ;  /* 0x0000000000127805 */ /* 0x000fe4000001ff00 */
[----:B------:R-:W-:Y:S02]  /*3bf0*/  CS2R R28, SRZ ;  /* 0x00000000001c7805 */ /* 0x000fe4000001ff00 */
[----:B------:R-:W-:Y:S02]  /*3c00*/  MOV R31, RZ ;  /* 0x000000ff001f7202 */ /* 0x000fe40000000f00 */
[----:B------:R-:W-:-:S02]  /*3c10*/  CS2R R32, SRZ ;  /* 0x0000000000207805 */ /* 0x000fc4000001ff00 */
[----:B------:R-:W-:Y:S02]  /*3c20*/  SHF.R.S32.HI R37, RZ, 0x1f, R36 ;  /* 0x0000001fff257819 */ /* 0x000fe40000011424 */
[----:B0-----:R-:W-:-:S05]  /*3c30*/  @!P0 LEA R5, R0, R3, 0x7 ;  /* 0x0000000300058211 */ /* 0x001fca00078e38ff */
[----:B-1----:R-:W-:Y:S01]  /*3c40*/  @!P0 IMAD.WIDE R6, R5, 0x2, R6 ;  /* 0x0000000205068825 */ /* 0x002fe200078e0206 */
[----:B------:R-:W-:-:S04]  /*3c50*/  HFMA2.MMA R0, -RZ, RZ, 0, 0 ;  /* 0x00000000ff007435 */ /* 0x000fc800000001ff */
[----:B------:R0:W5:Y:S01]  /*3c60*/  @!P0 LDG.E.128 R8, desc[UR36][R6.64] ;  /* 0x0000002406088981 */ /* 0x000162000c1e1d00 */
[----:B------:R-:W-:Y:S01]  /*3c70*/  BAR.SYNC.DEFER_BLOCKING 0x0 ;  /* 0x0000000000007b1d */ /* 0x000fe20000010000 */
[----:B------:R-:W-:-:S05]  /*3c80*/  ISETP.NE.AND P0, PT, R30, UR4, PT ;  /* 0x000000041e007c0c */ /* 0x000fca000bf05270 */
[----:B------:R-:W-:Y:S08]  /*3c90*/  @P1 BRA `(.L_x_2243) ;  /* 0x0000000800781947 */ /* 0x000ff00003800000 */
[----:B0-----:R-:W-:Y:S01]  /*3ca0*/  IMAD.U32 R7, RZ, RZ, UR42 ;  /* 0x0000002aff077e24 */ /* 0x001fe2000f8e00ff */
[----:B------:R-:W-:Y:S01]  /*3cb0*/  LOP3.LUT R5, RZ, R40, RZ, 0x33, !PT ;  /* 0x00000028ff057212 */ /* 0x000fe200078e33ff */
[----:B------:R-:W-:Y:S01]  /*3cc0*/  BSSY B1, `(.L_x_2244) ;  /* 0x0000034000017945 */ /* 0x000fe20003800000 */
[----:B------:R-:W-:Y:S01]  /*3cd0*/  CS2R R32, SRZ ;  /* 0x0000000000207805 */ /* 0x000fe2000001ff00 */
[----:B------:R-:W-:Y:S01]  /*3ce0*/  IMAD.MOV.U32 R41, RZ, RZ, R35 ;  /* 0x000000ffff297224 */ /* 0x000fe200078e0023 */
[----:B------:R-:W-:Y:S02]  /*3cf0*/  IADD3 R0, -R7, -0x2, -R30 ;  /* 0xfffffffe07007810 */ /* 0x000fe40007ffe91e */
[----:B------:R-:W-:Y:S02]  /*3d00*/  CS2R R28, SRZ ;  /* 0x00000000001c7805 */ /* 0x000fe4000001ff00 */
[----:B------:R-:W-:Y:S02]  /*3d10*/  MOV R31, RZ ;  /* 0x000000ff001f7202 */ /* 0x000fe40000000f00 */
[----:B------:R-:W-:-:S02]  /*3d20*/  CS2R R18, SRZ ;  /* 0x0000000000127805 */ /* 0x000fc4000001ff00 */
[----:B------:R-:W-:-:S04]  /*3d30*/  IADD3 R5, R0, -R5, RZ ;  /* 0x8000000500057210 */ /* 0x000fc80007ffe0ff */
[C---:B------:R-:W-:Y:S02]  /*3d40*/  LEA.HI R0, R5.reuse, 0x1, RZ, 0x1d ;  /* 0x0000000105007811 */ /* 0x040fe400078fe8ff */
[----:B------:R-:W-:Y:S02]  /*3d50*/  ISETP.GE.U32.AND P2, PT, R5, 0x18, PT ;  /* 0x000000180500780c */ /* 0x000fe40003f46070 */
[----:B------:R-:W-:Y:S01]  /*3d60*/  LOP3.LUT P1, R4, R0, 0x3, RZ, 0xc0, !PT ;  /* 0x0000000300047812 */ /* 0x000fe2000782c0ff */
[----:B------:R-:W-:-:S12]  /*3d70*/  IMAD.MOV.U32 R0, RZ, RZ, RZ ;  /* 0x000000ffff007224 */ /* 0x000fd800078e00ff */
[----:B------:R-:W-:Y:S05]  /*3d80*/  @!P1 BRA `(.L_x_2245) ;  /* 0x00000000009c9947 */ /* 0x000fea0003800000 */
[----:B------:R-:W-:Y:S01]  /*3d90*/  SHF.L.U32 R5, R35, 0x7, RZ ;  /* 0x0000000723057819 */ /* 0x000fe200000006ff */
[----:B------:R-:W-:Y:S01]  /*3da0*/  ULDC.64 UR4, c[0x0][0x250] ;  /* 0x0000940000047ab9 */ /* 0x000fe20000000a00 */
[----:B------:R-:W-:Y:S01]  /*3db0*/  IMAD.MOV.U32 R12, RZ, RZ, R4 ;  /* 0x000000ffff0c7224 */ /* 0x000fe200078e0004 */
[----:B------:R-:W-:Y:S01]  /*3dc0*/  LEA R4, R30, UR6, 0x1 ;  /* 0x000000061e047c11 */ /* 0x000fe2000f8e08ff */
[----:B------:R-:W-:Y:S01]  /*3dd0*/  HFMA2.MMA R33, -RZ, RZ, 0, 0 ;  /* 0x00000000ff217435 */ /* 0x000fe200000001ff */
[----:B------:R-:W-:Y:S01]  /*3de0*/  IADD3 R27, P1, R36, R5, RZ ;  /* 0x00000005241b7210 */ /* 0x000fe20007f3e0ff */
[----:B------:R-:W-:Y:S01]  /*3df0*/  IMAD.MOV.U32 R41, RZ, RZ, R35 ;  /* 0x000000ffff297224 */ /* 0x000fe200078e0023 */
[----:B------:R-:W-:Y:S02]  /*3e00*/  IADD3 R13, R4, UR10, RZ ;  /* 0x0000000a040d7c10 */ /* 0x000fe4000fffe0ff */
[----:B------:R-:W-:Y:S02]  /*3e10*/  LEA.HI.X.SX32 R6, R5, R37, 0x1, P1 ;  /* 0x0000002505067211 */ /* 0x000fe400008f0eff */
[----:B------:R-:W-:-:S04]  /*3e20*/  LEA R24, P1, R27, UR4, 0x1 ;  /* 0x000000041b187c11 */ /* 0x000fc8000f8208ff */
[----:B------:R-:W-:-:S09]  /*3e30*/  LEA.HI.X R27, R27, UR5, R6, 0x1, P1 ;  /* 0x000000051b1b7c11 */ /* 0x000fd200088f0c06 */
.L_x_2246:
[----:B------:R-:W-:Y:S01]  /*3e40*/  IMAD.MOV.U32 R4, RZ, RZ, R24 ;  /* 0x000000ffff047224 */ /* 0x000fe200078e0018 */
[----:B------:R-:W-:Y:S01]  /*3e50*/  MOV R5, R27 ;  /* 0x0000001b00057202 */ /* 0x000fe20000000f00 */
[----:B------:R0:W1:Y:S05]  /*3e60*/  LDS.U16 R14, [R13] ;  /* 0x000000000d0e7984 */ /* 0x00006a0000000400 */
[----:B------:R-:W3:Y:S01]  /*3e70*/  LDG.E.128 R4, desc[UR36][R4.64] ;  /* 0x0000002404047981 */ /* 0x000ee2000c1e1d00 */
[----:B------:R-:W-:Y:S01]  /*3e80*/  VIADD R12, R12, 0xffffffff ;  /* 0xffffffff0c0c7836 */ /* 0x000fe20000000000 */
[----:B------:R-:W-:Y:S01]  /*3e90*/  IADD3 R24, P3, R24, 0x800, RZ ;  /* 0x0000080018187810 */ /* 0x000fe20007f7e0ff */
[----:B0-----:R-:W-:Y:S01]  /*3ea0*/  VIADD R13, R13, 0x10 ;  /* 0x000000100d0d7836 */ /* 0x001fe20000000000 */
[----:B------:R-:W-:-:S02]  /*3eb0*/  IADD3 R41, R41, 0x8, RZ ;  /* 0x0000000829297810 */ /* 0x000fc40007ffe0ff */
[----:B------:R-:W-:Y:S02]  /*3ec0*/  ISETP.NE.AND P1, PT, R12, RZ, PT ;  /* 0x000000ff0c00720c */ /* 0x000fe40003f25270 */
[----:B------:R-:W-:Y:S01]  /*3ed0*/  IADD3.X R27, RZ, R27, RZ, P3, !PT ;  /* 0x0000001bff1b7210 */ /* 0x000fe20001ffe4ff */
[----:B-1----:R-:W-:Y:S02]  /*3ee0*/  HADD2.F32 R14, -RZ, R14.H0_H0 ;  /* 0x2000000eff0e7230 */ /* 0x002fe40000004100 */
[--C-:B---3--:R-:W-:Y:S02]  /*3ef0*/  HADD2.F32 R22, -RZ, R6.reuse.H0_H0 ;  /* 0x20000006ff167230 */ /* 0x108fe40000004100 */
        /* <DEDUP_REMOVED lines=16> */
.L_x_2245:
[----:B------:R-:W-:Y:S05]  /*4000*/  BSYNC B1 ;  /* 0x0000000000017941 */ /* 0x000fea0003800000 */
.L_x_2244:
[----:B------:R-:W-:Y:S05]  /*4010*/  @!P2 BRA `(.L_x_2243) ;  /* 0x000000040098a947 */ /* 0x000fea0003800000 */
[----:B------:R-:W0:Y:S01]  /*4020*/  LDC.64 R38, c[0x0][0x250] ;  /* 0x00009400ff267b82 */ /* 0x000e220000000a00 */
[C---:B------:R-:W-:Y:S01]  /*4030*/  LEA R4, R41.reuse, UR6, 0x1 ;  /* 0x0000000629047c11 */ /* 0x040fe2000f8e08ff */
[----:B------:R-:W-:Y:S01]  /*4040*/  IMAD.SHL.U32 R43, R41, 0x80, RZ ;  /* 0x00000080292b7824 */ /* 0x000fe200078e00ff */
[----:B------:R-:W-:-:S03]  /*4050*/  MOV R5, UR42 ;  /* 0x0000002a00057c02 */ /* 0x000fc60008000f00 */
[----:B------:R-:W-:Y:S01]  /*4060*/  VIADD R4, R4, 0x20 ;  /* 0x0000002004047836 */ /* 0x000fe20000000000 */
[----:B------:R-:W-:-:S03]  /*4070*/  IADD3 R45, P1, R36, R43, RZ ;  /* 0x0000002b242d7210 */ /* 0x000fc60007f3e0ff */
[----:B------:R-:W-:Y:S01]  /*4080*/  IMAD R4, R5, -0x2, R4 ;  /* 0xfffffffe05047824 */ /* 0x000fe200078e0204 */
[C---:B------:R-:W-:Y:S02]  /*4090*/  LEA.HI.X.SX32 R6, R43.reuse, R37, 0x1, P1 ;  /* 0x000000252b067211 */ /* 0x040fe400008f0eff */
[----:B------:R-:W-:Y:S01]  /*40a0*/  IADD3 R43, R43, 0xc00, RZ ;  /* 0x00000c002b2b7810 */ /* 0x000fe20007ffe0ff */
[----:B------:R-:W-:Y:S01]  /*40b0*/  VIADD R44, R4, UR10 ;  /* 0x0000000a042c7c36 */ /* 0x000fe20008000000 */
[----:B0-----:R-:W-:-:S04]  /*40c0*/  LEA R42, P2, R45, R38, 0x1 ;  /* 0x000000262d2a7211 */ /* 0x001fc800078408ff */
[----:B------:R-:W-:-:S09]  /*40d0*/  LEA.HI.X R45, R45, R39, R6, 0x1, P2 ;  /* 0x000000272d2d7211 */ /* 0x000fd200010f0c06 */
.L_x_2247:
[----:B------:R-:W-:Y:S01]  /*40e0*/  IMAD.MOV.U32 R4, RZ, RZ, R42 ;  /* 0x000000ffff047224 */ /* 0x000fe200078e002a */
[----:B------:R-:W-:Y:S01]  /*40f0*/  MOV R5, R45 ;  /* 0x0000002d00057202 */ /* 0x000fe20000000f00 */
[----:B------:R-:W0:Y:S01]  /*4100*/  LDS.U16 R48, [R44+-0x20] ;  /* 0xffffe0002c307984 */ /* 0x000e220000000400 */
[----:B------:R-:W-:-:S03]  /*4110*/  IADD3 R12, R43, -0x800, RZ ;  /* 0xfffff8002b0c7810 */ /* 0x000fc60007ffe0ff */
[----:B------:R-:W1:Y:S04]  /*4120*/  LDS.U16 R52, [R44+-0x10] ;  /* 0xfffff0002c347984 */ /* 0x000e680000000400 */
[----:B------:R-:W2:Y:S01]  /*4130*/  LDG.E.128 R4, desc[UR36][R4.64] ;  /* 0x0000002404047981 */ /* 0x000ea2000c1e1d00 */
[----:B------:R-:W-:-:S03]  /*4140*/  IADD3 R13, P1, R36, R12, RZ ;  /* 0x0000000c240d7210 */ /* 0x000fc60007f3e0ff */
[----:B------:R-:W4:Y:S01]  /*4150*/  LDS.U16 R54, [R44] ;  /* 0x000000002c367984 */ /* 0x000f220000000400 */
[----:B------:R-:W-:Y:S02]  /*4160*/  LEA.HI.X.SX32 R12, R12, R37, 0x1, P1 ;  /* 0x000000250c0c7211 */ /* 0x000fe400008f0eff */
[----:B------:R-:W-:-:S04]  /*4170*/  LEA R46, P1, R13, R38, 0x1 ;  /* 0x000000260d2e7211 */ /* 0x000fc800078208ff */
[----:B------:R-:W-:-:S05]  /*4180*/  LEA.HI.X R47, R13, R39, R12, 0x1, P1 ;  /* 0x000000270d2f7211 */ /* 0x000fca00008f0c0c */
[----:B------:R-:W4:Y:S04]  /*4190*/  LDG.E.128 R12, desc[UR36][R46.64] ;  /* 0x000000242e0c7981 */ /* 0x000f28000c1e1d00 */
[----:B---3--:R-:W3:Y:S04]  /*41a0*/  LDG.E.128 R20, desc[UR36][R46.64+0x800] ;  /* 0x000800242e147981 */ /* 0x008ee8000c1e1d00 */
[----:B------:R-:W3:Y:S01]  /*41b0*/  LDG.E.128 R24, desc[UR36][R46.64+0x1000] ;  /* 0x001000242e187981 */ /* 0x000ee2000c1e1d00 */
[----:B------:R-:W-:Y:S01]  /*41c0*/  VIADD R41, R41, 0x20 ;  /* 0x0000002029297836 */ /* 0x000fe20000000000 */
[----:B------:R-:W-:-:S02]  /*41d0*/  IADD3 R42, P2, R42, 0x2000, RZ ;  /* 0x000020002a2a7810 */ /* 0x000fc40007f5e0ff */
[----:B------:R-:W-:Y:S02]  /*41e0*/  IADD3 R43, R43, 0x1000, RZ ;  /* 0x000010002b2b7810 */ /* 0x000fe40007ffe0ff */
[----:B------:R-:W-:Y:S01]  /*41f0*/  ISETP.GE.AND P1, PT, R41, R40, PT ;  /* 0x000000282900720c */ /* 0x000fe20003f26270 */
[----:B0-----:R-:W-:Y:S01]  /*4200*/  HADD2.F32 R48, -RZ, R48.H0_H0 ;  /* 0x20000030ff307230 */ /* 0x001fe20000004100 */
[----:B------:R-:W-:Y:S01]  /*4210*/  IADD3.X R45, RZ, R45, RZ, P2, !PT ;  /* 0x0000002dff2d7210 */ /* 0x000fe200017fe4ff */
[----:B-1----:R-:W-:Y:S02]  /*4220*/  HADD2.F32 R52, -RZ, R52.H0_H0 ;  /* 0x20000034ff347230 */ /* 0x002fe40000004100 */
[----:B--2---:R-:W-:Y:S02]  /*4230*/  HADD2.F32 R51, -RZ, R4.H1_H1 ;  /* 0x30000004ff337230 */ /* 0x004fe40000004100 */
[--C-:B------:R-:W-:Y:S02]  /*4240*/  HADD2.F32 R50, -RZ, R6.reuse.H0_H0 ;  /* 0x20000006ff327230 */ /* 0x100fe40000004100 */
[----:B------:R-:W-:-:S02]  /*4250*/  HADD2.F32 R53, -RZ, R6.H1_H1 ;  /* 0x30000006ff357230 */ /* 0x000fc40000004100 */
[C---:B------:R-:W-:Y:S01]  /*4260*/  FFMA.FTZ R51, R48.reuse, R51, R32 ;  /* 0x0000003330337223 */ /* 0x040fe20000010020 */
[----:B------:R-:W-:Y:S01]  /*4270*/  HADD2.F32 R49, -RZ, R4.H0_H0 ;  /* 0x20000004ff317230 */ /* 0x000fe20000004100 */
[----:B------:R-:W0:Y:S01]  /*4280*/  LDS.U16 R32, [R44+0x10] ;  /* 0x000010002c207984 */ /* 0x000e220000000400 */
[----:B------:R-:W-:Y:S02]  /*4290*/  HADD2.F32 R6, -RZ, R7.H0_H0 ;  /* 0x20000007ff067230 */ /* 0x000fe40000004100 */
[C---:B------:R-:W-:Y:S01]  /*42a0*/  FFMA.FTZ R53, R48.reuse, R53, R18 ;  /* 0x0000003530357223 */ /* 0x040fe20000010012 */
[--C-:B------:R-:W-:Y:S02]  /*42b0*/  HADD2.F32 R4, -RZ, R5.reuse.H0_H0 ;  /* 0x20000005ff047230 */ /* 0x100fe40000004100 */
[C---:B------:R-:W-:Y:S01]  /*42c0*/  FFMA.FTZ R50, R48.reuse, R50, R29 ;  /* 0x0000003230327223 */ /* 0x040fe2000001001d */
[----:B------:R-:W-:Y:S02]  /*42d0*/  HADD2.F32 R5, -RZ, R5.H1_H1 ;  /* 0x30000005ff057230 */ /* 0x000fe40000004100 */
[----:B------:R-:W-:Y:S01]  /*42e0*/  FFMA.FTZ R6, R48, R6, R19 ;  /* 0x0000000630067223 */ /* 0x000fe20000010013 */
[----:B------:R-:W-:-:S02]  /*42f0*/  HADD2.F32 R7, -RZ, R7.H1_H1 ;  /* 0x30000007ff077230 */ /* 0x000fc40000004100 */
[C---:B------:R-:W-:Y:S01]  /*4300*/  FFMA.FTZ R4, R48.reuse, R4, R31 ;  /* 0x0000000430047223 */ /* 0x040fe2000001001f */
[--C-:B----4-:R-:W-:Y:S02]  /*4310*/  HADD2.F32 R19, -RZ, R13.reuse.H0_H0 ;  /* 0x2000000dff137230 */ /* 0x110fe40000004100 */
[C---:B------:R-:W-:Y:S01]  /*4320*/  FFMA.FTZ R5, R48.reuse, R5, R28 ;  /* 0x0000000530057223 */ /* 0x040fe2000001001c */
[----:B------:R-:W-:Y:S02]  /*4330*/  HADD2.F32 R18, -RZ, R13.H1_H1 ;  /* 0x3000000dff127230 */ /* 0x000fe40000004100 */
[----:B------:R-:W-:Y:S01]  /*4340*/  FFMA.FTZ R7, R48, R7, R0 ;  /* 0x0000000730077223 */ /* 0x000fe20000010000 */
[--C-:B------:R-:W-:Y:S02]  /*4350*/  HADD2.F32 R29, -RZ, R15.reuse.H0_H0 ;  /* 0x2000000fff1d7230 */ /* 0x100fe40000004100 */
[----:B------:R-:W-:Y:S01]  /*4360*/  FFMA.FTZ R4, R52, R19, R4 ;  /* 0x0000001334047223 */ /* 0x000fe20000010004 */
[----:B------:R-:W-:-:S02]  /*4370*/  HADD2.F32 R28, -RZ, R15.H1_H1 ;  /* 0x3000000fff1c7230 */ /* 0x000fc40000004100 */
[----:B------:R-:W-:Y:S01]  /*4380*/  FFMA.FTZ R5, R52, R18, R5 ;  /* 0x0000001234057223 */ /* 0x000fe20000010005 */
[----:B------:R-:W-:Y:S02]  /*4390*/  HADD2.F32 R0, -RZ, R12.H0_H0 ;  /* 0x2000000cff007230 */ /* 0x000fe40000004100 */
[----:B------:R-:W-:Y:S01]  /*43a0*/  FFMA.FTZ R49, R48, R49, R33 ;  /* 0x0000003130317223 */ /* 0x000fe20000010021 */
[----:B------:R-:W-:Y:S02]  /*43b0*/  HADD2.F32 R13, -RZ, R14.H0_H0 ;  /* 0x2000000eff0d7230 */ /* 0x000fe40000004100 */
[C---:B------:R-:W-:Y:S01]  /*43c0*/  FFMA.FTZ R6, R52.reuse, R29, R6 ;  /* 0x0000001d34067223 */ /* 0x040fe20000010006 */
[----:B------:R-:W-:Y:S02]  /*43d0*/  HADD2.F32 R12, -RZ, R12.H1_H1 ;  /* 0x3000000cff0c7230 */ /* 0x000fe40000004100 */
[----:B------:R-:W-:Y:S01]  /*43e0*/  FFMA.FTZ R7, R52, R28, R7 ;  /* 0x0000001c34077223 */ /* 0x000fe20000010007 */
[----:B------:R-:W-:-:S02]  /*43f0*/  HADD2.F32 R14, -RZ, R14.H1_H1 ;  /* 0x3000000eff0e7230 */ /* 0x000fc40000004100 */
[C---:B------:R-:W-:Y:S01]  /*4400*/  FFMA.FTZ R0, R52.reuse, R0, R49 ;  /* 0x0000000034007223 */ /* 0x040fe20000010031 */
[--C-:B---3--:R-:W-:Y:S02]  /*4410*/  HADD2.F32 R18, -RZ, R20.reuse.H0_H0 ;  /* 0x20000014ff127230 */ /* 0x108fe40000004100 */
[C---:B------:R-:W-:Y:S01]  /*4420*/  FFMA.FTZ R12, R52.reuse, R12, R51 ;  /* 0x0000000c340c7223 */ /* 0x040fe20000010033 */
[----:B------:R-:W-:Y:S02]  /*4430*/  HADD2.F32 R19, -RZ, R20.H1_H1 ;  /* 0x30000014ff137230 */ /* 0x000fe40000004100 */
[C---:B------:R-:W-:Y:S01]  /*4440*/  FFMA.FTZ R13, R52.reuse, R13, R50 ;  /* 0x0000000d340d7223 */ /* 0x040fe20000010032 */
[--C-:B------:R-:W-:Y:S02]  /*4450*/  HADD2.F32 R29, -RZ, R21.reuse.H0_H0 ;  /* 0x20000015ff1d7230 */ /* 0x100fe40000004100 */
[----:B------:R-:W-:Y:S01]  /*4460*/  FFMA.FTZ R14, R52, R14, R53 ;  /* 0x0000000e340e7223 */ /* 0x000fe20000010035 */
[----:B------:R-:W-:-:S02]  /*4470*/  HADD2.F32 R20, -RZ, R21.H1_H1 ;  /* 0x30000015ff147230 */ /* 0x000fc40000004100 */
[--C-:B------:R-:W-:Y:S02]  /*4480*/  HADD2.F32 R28, -RZ, R22.reuse.H0_H0 ;  /* 0x20000016ff1c7230 */ /* 0x100fe40000004100 */
[----:B------:R-:W-:Y:S02]  /*4490*/  HADD2.F32 R21, -RZ, R22.H1_H1 ;  /* 0x30000016ff157230 */ /* 0x000fe40000004100 */
[----:B------:R-:W-:Y:S02]  /*44a0*/  HADD2.F32 R15, -RZ, R54.H0_H0 ;  /* 0x20000036ff0f7230 */ /* 0x000fe40000004100 */
        /* <DEDUP_REMOVED lines=10> */
[----:B0-----:R-:W-:-:S02]  /*4550*/  HADD2.F32 R15, -RZ, R32.H0_H0 ;  /* 0x20000020ff0f7230 */ /* 0x001fc40000004100 */
[--C-:B------:R-:W-:Y:S02]  /*4560*/  HADD2.F32 R33, -RZ, R24.reuse.H0_H0 ;  /* 0x20000018ff217230 */ /* 0x100fe40000004100 */
[----:B------:R-:W-:Y:S02]  /*4570*/  HADD2.F32 R19, -RZ, R24.H1_H1 ;  /* 0x30000018ff137230 */ /* 0x000fe40000004100 */
[----:B------:R-:W-:Y:S02]  /*4580*/  HADD2.F32 R18, -RZ, R26.H0_H0 ;  /* 0x2000001aff127230 */ /* 0x000fe40000004100 */
        /* <DEDUP_REMOVED lines=15> */
.L_x_2243:
[----:B------:R-:W-:Y:S05]  /*4680*/  BSYNC B0 ;  /* 0x0000000000007941 */ /* 0x000fea0003800000 */
.L_x_2242:
[----:B------:R-:W-:Y:S01]  /*4690*/  ISETP.GE.AND P1, PT, R35, UR39, PT ;  /* 0x0000002723007c0c */ /* 0x000fe2000bf26270 */
[----:B------:R-:W-:Y:S01]  /*46a0*/  ULDC.64 UR8, c[0x0][0x250] ;  /* 0x0000940000087ab9 */ /* 0x000fe20000000a00 */
[----:B------:R-:W-:Y:S11]  /*46b0*/  BSSY B0, `(.L_x_2248) ;  /* 0x00000b0000007945 */ /* 0x000ff60003800000 */
[----:B------:R-:W-:Y:S05]  /*46c0*/  @P1 BRA `(.L_x_2249) ;  /* 0x0000000800b81947 */ /* 0x000fea0003800000 */
[----:B------:R-:W-:Y:S01]  /*46d0*/  IMAD.U32 R5, RZ, RZ, UR42 ;  /* 0x0000002aff057e24 */ /* 0x000fe2000f8e00ff */
[----:B------:R-:W-:Y:S01]  /*46e0*/  LOP3.LUT R4, RZ, R30, RZ, 0x33, !PT ;  /* 0x0000001eff047212 */ /* 0x000fe200078e33ff */
[----:B------:R-:W-:Y:S03]  /*46f0*/  BSSY B1, `(.L_x_2250) ;  /* 0x0000039000017945 */ /* 0x000fe60003800000 */
[----:B------:R-:W-:-:S04]  /*4700*/  IADD3 R24, -R5, UR39, R4 ;  /* 0x0000002705187c10 */ /* 0x000fc8000fffe104 */
[----:B------:R-:W-:-:S13]  /*4710*/  LOP3.LUT P1, RZ, R24, 0x8, RZ, 0xc0, !PT ;  /* 0x0000000818ff7812 */ /* 0x000fda000782c0ff */
        /* <DEDUP_REMOVED lines=32> */
[----:B------:R-:W3:Y:S01]  /*4920*/  LDG.E.128 R4, desc[UR36][R4.64] ;  /* 0x0000002404047981 */ /* 0x000ee2000c1e1d00 */
[----:B------:R-:W-:-:S06]  /*4930*/  LEA R12, R30, UR11, 0x1 ;  /* 0x0000000b1e0c7c11 */ /* 0x000fcc000f8e08ff */
[----:B------:R-:W0:Y:S02]  /*4940*/  LDS.U16 R12, [R12] ;  /* 0x000000000c0c7984 */ /* 0x000e240000000400 */
[----:B0-----:R-:W-:Y:S02]  /*4950*/  HADD2.F32 R14, -RZ, R12.H0_H0 ;  /* 0x2000000cff0e7230 */ /* 0x001fe40000004100 */
        /* <DEDUP_REMOVED lines=16> */
.L_x_2253:
[----:B------:R-:W-:Y:S05]  /*4a60*/  BSYNC B2 ;  /* 0x0000000000027941 */ /* 0x000fea0003800000 */
.L_x_2252:
[----:B------:R-:W-:-:S07]  /*4a70*/  VIADD R35, R35, 0x8 ;  /* 0x0000000823237836 */ /* 0x000fce0000000000 */
.L_x_2251:
[----:B------:R-:W-:Y:S05]  /*4a80*/  BSYNC B1 ;  /* 0x0000000000017941 */ /* 0x000fea0003800000 */
.L_x_2250:
[----:B------:R-:W-:-:S13]  /*4a90*/  LOP3.LUT P1, RZ, R24, 0xfffffff8, RZ, 0xc0, !PT ;  /* 0xfffffff818ff7812 */ /* 0x000fda000782c0ff */
[----:B------:R-:W-:Y:S05]  /*4aa0*/  @!P1 BRA `(.L_x_2249) ;  /* 0x0000000400c09947 */ /* 0x000fea0003800000 */
[----:B------:R-:W1:Y:S01]  /*4ab0*/  LDC R34, c[0x0][0x284] ;  /* 0x0000a100ff227b82 */ /* 0x000e620000000800 */
[----:B------:R-:W-:Y:S01]  /*4ac0*/  LEA R4, R35, UR6, 0x1 ;  /* 0x0000000623047c11 */ /* 0x000fe2000f8e08ff */
[----:B------:R-:W-:Y:S01]  /*4ad0*/  IMAD.MOV.U32 R12, RZ, RZ, RZ ;  /* 0x000000ffff0c7224 */ /* 0x000fe200078e00ff */
[----:B------:R-:W-:-:S05]  /*4ae0*/  MOV R5, UR42 ;  /* 0x0000002a00057c02 */ /* 0x000fca0008000f00 */
[----:B------:R-:W-:-:S05]  /*4af0*/  IMAD R4, R5, -0x2, R4 ;  /* 0xfffffffe05047824 */ /* 0x000fca00078e0204 */
[----:B------:R-:W-:-:S07]  /*4b00*/  IADD3 R13, R4, UR10, RZ ;  /* 0x0000000a040d7c10 */ /* 0x000fce000fffe0ff */
.L_x_2258:
        /* <DEDUP_REMOVED lines=13> */
[----:B------:R0:W1:Y:S02]  /*4be0*/  F2I.FTZ.U32.TRUNC.NTZ R5, R14 ;  /* 0x0000000e00057305 */ /* 0x000064000021f000 */
[----:B0-----:R-:W0:Y:S01]  /*4bf0*/  LDS.U16 R14, [R24] ;  /* 0x00000000180e7984 */ /* 0x001e220000000400 */
        /* <DEDUP_REMOVED lines=17> */
[----:B------:R-:W-:-:S04]  /*4d10*/  LEA R4, P2, R5, UR8, 0x1 ;  /* 0x0000000805047c11 */ /* 0x000fc8000f8408ff */
[----:B------:R-:W-:-:S06]  /*4d20*/  LEA.HI.X R5, R5, UR9, R6, 0x1, P2 ;  /* 0x0000000905057c11 */ /* 0x000fcc00090f0c06 */
[----:B------:R-:W3:Y:S01]  /*4d30*/  LDG.E.128 R4, desc[UR36][R4.64] ;  /* 0x0000002404047981 */ /* 0x000ee2000c1e1d00 */
        /* <DEDUP_REMOVED lines=17> */
.L_x_2255:
[----:B------:R-:W-:Y:S05]  /*4e50*/  BSYNC B1 ;  /* 0x0000000000017941 */ /* 0x000fea0003800000 */
.L_x_2254:
        /* <DEDUP_REMOVED lines=8> */
[----:B0-----:R-:W-:-:S06]  /*4ee0*/  IADD3 R14, R6, 0xffffffe, RZ ;  /* 0x0ffffffe060e7810 */ /* 0x001fcc0007ffe0ff */
[----:B------:R0:W1:Y:S02]  /*4ef0*/  F2I.FTZ.U32.TRUNC.NTZ R5, R14 ;  /* 0x0000000e00057305 */ /* 0x000064000021f000 */
[----:B0-----:R-:W0:Y:S01]  /*4f00*/  LDS.U16 R14, [R24+0x10] ;  /* 0x00001000180e7984 */ /* 0x001e220000000400 */
[----:B-1----:R-:W-:-:S04]  /*4f10*/  IMAD.MOV R4, RZ, RZ, -R5 ;  /* 0x000000ffff047224 */ /* 0x002fc800078e0a05 */
        /* <DEDUP_REMOVED lines=36> */
.L_x_2257:
[----:B------:R-:W-:Y:S05]  /*5160*/  BSYNC B1 ;  /* 0x0000000000017941 */ /* 0x000fea0003800000 */
.L_x_2256:
[----:B------:R-:W-:Y:S01]  /*5170*/  VIADD R35, R35, 0x10 ;  /* 0x0000001023237836 */ /* 0x000fe20000000000 */
[----:B------:R-:W-:-:S04]  /*5180*/  IADD3 R12, R12, 0x20, RZ ;  /* 0x000000200c0c7810 */ /* 0x000fc80007ffe0ff */
[----:B------:R-:W-:-:S13]  /*5190*/  ISETP.GE.AND P1, PT, R35, UR39, PT ;  /* 0x0000002723007c0c */ /* 0x000fda000bf26270 */
[----:B------:R-:W-:Y:S05]  /*51a0*/  @!P1 BRA `(.L_x_2258) ;  /* 0xfffffff800589947 */ /* 0x000fea000383ffff */
.L_x_2249:
[----:B------:R-:W-:Y:S05]  /*51b0*/  BSYNC B0 ;  /* 0x0000000000007941 */ /* 0x000fea0003800000 */
.L_x_2248:
[----:B------:R-:W-:Y:S04]  /*51c0*/  BSSY B0, `(.L_x_2259) ;  /* 0x000005b000007945 */ /* 0x000fe80003800000 */
[----:B------:R-:W-:Y:S05]  /*51d0*/  @P0 BRA `(.L_x_2260) ;  /* 0x0000000400640947 */ /* 0x000fea0003800000 */
[----:B------:R-:W1:Y:S01]  /*51e0*/  LDC R12, c[0x0][0x308] ;  /* 0x0000c200ff0c7b82 */ /* 0x000e620000000800 */
[----:B------:R-:W-:Y:S02]  /*51f0*/  ULDC.64 UR4, c[0x0][0x2f0] ;  /* 0x0000bc0000047ab9 */ /* 0x000fe40000000a00 */
[----:B------:R-:W-:-:S04]  /*5200*/  ISETP.NE.U32.AND P0, PT, RZ, UR4, PT ;  /* 0x00000004ff007c0c */ /* 0x000fc8000bf05070 */
[----:B------:R-:W-:-:S13]  /*5210*/  ISETP.NE.AND.EX P0, PT, RZ, UR5, PT, P0 ;  /* 0x00000005ff007c0c */ /* 0x000fda000bf05300 */
[----:B0-----:R-:W0:Y:S01]  /*5220*/  @P0 S2R R6, SR_CTAID.X ;  /* 0x0000000000060919 */ /* 0x001e220000002500 */
[----:B------:R-:W0:Y:S01]  /*5230*/  @P0 LDC R7, c[0x0][0x288] ;  /* 0x0000a200ff070b82 */ /* 0x000e220000000800 */
[----:B-1----:R-:W-:-:S07]  /*5240*/  ISETP.NE.AND P2, PT, R12, 0x2, PT ;  /* 0x000000020c00780c */ /* 0x002fce0003f45270 */
[----:B------:R-:W1:Y:S08]  /*5250*/  @P0 LDC.64 R4, c[0x0][0x2e8] ;  /* 0x0000ba00ff040b82 */ /* 0x000e700000000a00 */
[----:B------:R-:W2:Y:S01]  /*5260*/  @P2 LDC.64 R12, c[0x0][0x238] ;  /* 0x00008e00ff0c2b82 */ /* 0x000ea20000000a00 */
[----:B0-----:R-:W-:Y:S01]  /*5270*/  @P0 IMAD R6, R17, R7, R6 ;  /* 0x0000000711060224 */ /* 0x001fe200078e0206 */
[----:B------:R-:W-:-:S03]  /*5280*/  IADD3 R17, R3, UR41, RZ ;  /* 0x0000002903117c10 */ /* 0x000fc6000fffe0ff */
[----:B------:R-:W-:-:S04]  /*5290*/  @P0 IMAD R7, R6, 0x80, R3 ;  /* 0x0000008006070824 */ /* 0x000fc800078e0203 */
[----:B-1----:R-:W-:-:S04]  /*52a0*/  @P0 IMAD.WIDE R4, R7, 0x2, R4 ;  /* 0x0000000207040825 */ /* 0x002fc800078e0204 */
[----:B--2---:R-:W-:Y:S02]  /*52b0*/  @P2 IMAD.WIDE R12, R17, 0x2, R12 ;  /* 0x00000002110c2825 */ /* 0x004fe400078e020c */
[----:B------:R-:W5:Y:S04]  /*52c0*/  @P0 LDG.E.128 R4, desc[UR36][R4.64] ;  /* 0x0000002404040981 */ /* 0x000f68000c1e1d00 */
[----:B------:R-:W5:Y:S01]  /*52d0*/  @P2 LDG.E.128 R12, desc[UR36][R12.64] ;  /* 0x000000240c0c2981 */ /* 0x000f62000c1e1d00 */
[----:B------:R-:W-:Y:S01]  /*52e0*/  UIADD3 UR4, -UR42, UR39, URZ ;  /* 0x000000272a047290 */ /* 0x000fe2000fffe13f */
[----:B------:R-:W-:Y:S02]  /*52f0*/  IMAD R21, R34, UR40, R3 ;  /* 0x0000002822157c24 */ /* 0x000fe4000f8e0203 */
[----:B------:R-:W-:Y:S01]  /*5300*/  IMAD.SHL.U32 R2, R2, 0x80, RZ ;  /* 0x0000008002027824 */ /* 0x000fe200078e00ff */
[----:B------:R-:W-:-:S02]  /*5310*/  ULEA UR4, UR4, UR11, 0x1 ;  /* 0x0000000b04047291 */ /* 0x000fc4000f8e083f */
[----:B---3--:R-:W-:Y:S02]  /*5320*/  SHF.R.S32.HI R23, RZ, 0x1f, R21 ;  /* 0x0000001fff177819 */ /* 0x008fe40000011415 */
[----:B------:R-:W-:-:S04]  /*5330*/  IADD3 R21, P1, R2, R21, RZ ;  /* 0x0000001502157210 */ /* 0x000fc80007f3e0ff */
[----:B------:R-:W-:Y:S01]  /*5340*/  LEA.HI.X.SX32 R2, R2, R23, 0x1, P1 ;  /* 0x0000001702027211 */ /* 0x000fe200008f0eff */
[----:B------:R-:W0:Y:S01]  /*5350*/  LDS.U16 R26, [UR4] ;  /* 0x00000004ff1a7984 */ /* 0x000e220008000400 */
[----:B------:R-:W-:Y:S02]  /*5360*/  ULDC.64 UR4, c[0x0][0x250] ;  /* 0x0000940000047ab9 */ /* 0x000fe40000000a00 */
[----:B------:R-:W-:-:S04]  /*5370*/  LEA R20, P1, R21, UR4, 0x1 ;  /* 0x0000000415147c11 */ /* 0x000fc8000f8208ff */
[----:B------:R-:W-:Y:S01]  /*5380*/  LEA.HI.X R21, R21, UR5, R2, 0x1, P1 ;  /* 0x0000000515157c11 */ /* 0x000fe200088f0c02 */
[----:B------:R-:W-:Y:S08]  /*5390*/  @P2 BRA `(.L_x_2261) ;  /* 0x00000000008c2947 */ /* 0x000ff00003800000 */
[----:B------:R-:W-:Y:S02]  /*53a0*/  ULDC.64 UR4, c[0x0][0x238] ;  /* 0x00008e0000047ab9 */ /* 0x000fe40000000a00 */
[----:B-----5:R-:W-:-:S04]  /*53b0*/  IADD3 R12, P1, R17, UR4, RZ ;  /* 0x00000004110c7c10 */ /* 0x020fc8000ff3e0ff */
[----:B------:R-:W-:Y:S01]  /*53c0*/  LEA.HI.X.SX32 R13, R17, UR5, 0x1, P1 ;  /* 0x00000005110d7c11 */ /* 0x000fe200088f0eff */
[----:B------:R-:W1:Y:S04]  /*53d0*/  LDC.64 R14, c[0x0][0x2f8] ;  /* 0x0000be00ff0e7b82 */ /* 0x000e680000000a00 */
[----:B------:R-:W2:Y:S04]  /*53e0*/  LDG.E.64 R34, desc[UR36][R12.64] ;  /* 0x000000240c227981 */ /* 0x000ea8000c1e1b00 */
[----:B-1----:R1:W3:Y:S01]  /*53f0*/  LDG.E R15, desc[UR36][R14.64+0x8] ;  /* 0x000008240e0f7981 */ /* 0x0022e2000c1e1900 */
[C---:B--2---:R-:W-:Y:S01]  /*5400*/  SHF.R.U64 R25, R34.reuse, 0x10, R35 ;  /* 0x0000001022197819 */ /* 0x044fe20000001223 */
[----:B------:R-:W3:Y:S01]  /*5410*/  I2F.S8 R22, R35 ;  /* 0x0000002300167306 */ /* 0x000ee20000001400 */
[----:B------:R-:W-:-:S02]  /*5420*/  PRMT R2, R34, 0x9910, RZ ;  /* 0x0000991022027816 */ /* 0x000fc400000000ff */
[----:B-1----:R-:W-:Y:S02]  /*5430*/  PRMT R14, R35, 0x9910, RZ ;  /* 0x00009910230e7816 */ /* 0x002fe400000000ff */
[----:B------:R-:W-:Y:S02]  /*5440*/  PRMT R13, R25, 0x9910, RZ ;  /* 0x00009910190d7816 */ /* 0x000fe400000000ff */
[--C-:B------:R-:W-:Y:S01]  /*5450*/  SHF.R.U32.HI R23, RZ, 0x10, R35.reuse ;  /* 0x00000010ff177819 */ /* 0x100fe20000011623 */
[----:B------:R3:W1:Y:S01]  /*5460*/  I2F.S8 R12, R25 ;  /* 0x00000019000c7306 */ /* 0x0006620000001400 */
[----:B------:R-:W-:Y:S02]  /*5470*/  SHF.R.S32.HI R24, RZ, 0x18, R35 ;  /* 0x00000018ff187819 */ /* 0x000fe40000011423 */
[----:B------:R-:W-:Y:S02]  /*5480*/  SHF.R.S32.HI R2, RZ, 0x8, R2 ;  /* 0x00000008ff027819 */ /* 0x000fe40000011402 */
[----:B------:R-:W-:-:S02]  /*5490*/  SHF.R.S32.HI R14, RZ, 0x8, R14 ;  /* 0x00000008ff0e7819 */ /* 0x000fc4000001140e */
[----:B------:R-:W-:Y:S01]  /*54a0*/  SHF.R.S32.HI R13, RZ, 0x8, R13 ;  /* 0x00000008ff0d7819 */ /* 0x000fe2000001140d */
[----:B------:R-:W2:Y:S01]  /*54b0*/  I2F.S8 R23, R23 ;  /* 0x0000001700177306 */ /* 0x000ea20000001400 */
[-C--:B---3--:R-:W-:Y:S01]  /*54c0*/  FMUL.FTZ R25, R22, R15.reuse ;  /* 0x0000000f16197220 */ /* 0x088fe20000410000 */
[----:B-1----:R-:W-:-:S06]  /*54d0*/  FMUL.FTZ R22, R12, R15 ;  /* 0x0000000f0c167220 */ /* 0x002fcc0000410000 */
[----:B------:R-:W1:Y:S01]  /*54e0*/  I2F.S16 R24, R24 ;  /* 0x0000001800187306 */ /* 0x000e620000101400 */
[----:B--2---:R-:W-:-:S07]  /*54f0*/  FMUL.FTZ R12, R23, R15 ;  /* 0x0000000f170c7220 */ /* 0x004fce0000410000 */
[----:B------:R-:W2:Y:S01]  /*5500*/  I2F.S8 R17, R34 ;  /* 0x0000002200117306 */ /* 0x000ea20000001400 */
[----:B-1----:R-:W-:-:S07]  /*5510*/  FMUL.FTZ R27, R24, R15 ;  /* 0x0000000f181b7220 */ /* 0x002fce0000410000 */
[----:B------:R-:W1:Y:S01]  /*5520*/  I2F.S16 R2, R2 ;  /* 0x0000000200027306 */ /* 0x000e620000101400 */
[----:B--2---:R-:W-:-:S07]  /*5530*/  FMUL.FTZ R17, R17, R15 ;  /* 0x0000000f11117220 */ /* 0x004fce0000410000 */
[----:B------:R-:W2:Y:S01]  /*5540*/  I2F.S16 R14, R14 ;  /* 0x0000000e000e7306 */ /* 0x000ea20000101400 */
[----:B-1----:R-:W-:-:S07]  /*5550*/  FMUL.FTZ R2, R2, R15 ;  /* 0x0000000f02027220 */ /* 0x002fce0000410000 */
[----:B------:R-:W1:Y:S01]  /*5560*/  I2F.S16 R13, R13 ;  /* 0x0000000d000d7306 */ /* 0x000e620000101400 */
[----:B--2---:R-:W-:-:S05]  /*5570*/  FMUL.FTZ R24, R14, R15 ;  /* 0x0000000f0e187220 */ /* 0x004fca0000410000 */
[----:B------:R-:W-:Y:S01]  /*5580*/  F2FP.F16.F32.PACK_AB R14, R24, R25 ;  /* 0x00000019180e723e */ /* 0x000fe200000000ff */
[----:B-1----:R-:W-:Y:S01]  /*5590*/  FMUL.FTZ R23, R13, R15 ;  /* 0x0000000f0d177220 */ /* 0x002fe20000410000 */
[----:B------:R-:W-:Y:S02]  /*55a0*/  F2FP.F16.F32.PACK_AB R15, R27, R12 ;  /* 0x0000000c1b0f723e */ /* 0x000fe400000000ff */
[----:B------:R-:W-:Y:S02]  /*55b0*/  F2FP.F16.F32.PACK_AB R12, R2, R17 ;  /* 0x00000011020c723e */ /* 0x000fe400000000ff */
[----:B------:R-:W-:-:S07]  /*55c0*/  F2FP.F16.F32.PACK_AB R13, R23, R22 ;  /* 0x00000016170d723e */ /* 0x000fce00000000ff */
.L_x_2261:
[----:B-----5:R-:W-:Y:S01]  /*55d0*/  HFMA2.MMA R8, R12, 1, 1, R8 ;  /* 0x3c003c000c087835 */ /* 0x020fe20000000008 */
[----:B------:R-:W-:Y:S01]  /*55e0*/  HADD2 R9, R13, R9 ;  /* 0x000000090d097230 */ /* 0x000fe20000000000 */
[----:B------:R-:W-:Y:S01]  /*55f0*/  HFMA2.MMA R10, R14, 1, 1, R10 ;  /* 0x3c003c000e0a7835 */ /* 0x000fe2000000000a */
[----:B------:R-:W-:Y:S02]  /*5600*/  HADD2 R11, R15, R11 ;  /* 0x0000000b0f0b7230 */ /* 0x000fe40000000000 */
[----:B0-----:R-:W-:Y:S02]  /*5610*/  HADD2.F32 R26, -RZ, R26.H0_H0 ;  /* 0x2000001aff1a7230 */ /* 0x001fe40000004100 */
        /* <DEDUP_REMOVED lines=21> */
.L_x_2260:
[----:B------:R-:W-:Y:S05]  /*5770*/  BSYNC B0 ;  /* 0x0000000000007941 */ /* 0x000fea0003800000 */
.L_x_2259:
[----:B------:R-:W-:Y:S01]  /*5780*/  LOP3.LUT R2, R16, 0xffffffc0, RZ, 0xc0, !PT ;  /* 0xffffffc010027812 */ /* 0x000fe200078ec0ff */
        /* <DEDUP_REMOVED lines=20> */
.L_x_2263:
[----:B------:R-:W-:Y:S05]  /*58d0*/  BSYNC B0 ;  /* 0x0000000000007941 */ /* 0x000fea0003800000 */
.L_x_2262:
[----:B------:R-:W-:Y:S06]  /*58e0*/  BAR.SYNC.DEFER_BLOCKING 0x0 ;  /* 0x0000000000007b1d */ /* 0x000fec0000010000 */
[----:B------:R-:W-:Y:S04]  /*58f0*/  BSSY B0, `(.L_x_2264) ;  /* 0x0000013000007945 */ /* 0x000fe80003800000 */
[----:B------:R-:W-:Y:S05]  /*5900*/  @P1 BRA `(.L_x_2265) ;  /* 0x0000000000441947 */ /* 0x000fea0003800000 */
[----:B01----:R-:W0:Y:S02]  /*5910*/  LDS.128 R4, [R30] ;  /* 0x000000001e047984 */ /* 0x003e240000000c00 */
[--C-:B0-----:R-:W-:Y:S02]  /*5920*/  HADD2.F32 R2, -RZ, R4.reuse.H0_H0 ;  /* 0x20000004ff027230 */ /* 0x101fe40000004100 */
[----:B-----5:R-:W-:Y:S02]  /*5930*/  HADD2.F32 R9, -RZ, R4.H1_H1 ;  /* 0x30000004ff097230 */ /* 0x020fe40000004100 */
        /* <DEDUP_REMOVED lines=14> */
.L_x_2265:
[----:B------:R-:W-:Y:S05]  /*5a20*/  BSYNC B0 ;  /* 0x0000000000007941 */ /* 0x000fea0003800000 */
.L_x_2264:
        /* <DEDUP_REMOVED lines=8> */
.L_x_2267:
[----:B------:R-:W-:Y:S05]  /*5ab0*/  BSYNC B0 ;  /* 0x0000000000007941 */ /* 0x000fea0003800000 */
.L_x_2266:
[----:B------:R-:W-:Y:S06]  /*5ac0*/  BAR.SYNC.DEFER_BLOCKING 0x0 ;  /* 0x0000000000007b1d */ /* 0x000fec0000010000 */
[----:B------:R-:W-:Y:S04]  /*5ad0*/  BSSY B0, `(.L_x_2268) ;  /* 0x0000013000007945 */ /* 0x000fe80003800000 */
[----:B------:R-:W-:Y:S05]  /*5ae0*/  @P6 BRA `(.L_x_2269) ;  /* 0x0000000000446947 */ /* 0x000fea0003800000 */
[----:B012---:R-:W0:Y:S02]  /*5af0*/  LDS.128 R4, [R30] ;  /* 0x000000001e047984 */ /* 0x007e240000000c00 */
        /* <DEDUP_REMOVED lines=16> */
.L_x_2269:
[----:B------:R-:W-:Y:S05]  /*5c00*/  BSYNC B0 ;  /* 0x0000000000007941 */ /* 0x000fea0003800000 */
.L_x_2268:
[----:B------:R-:W-:Y:S06]  /*5c10*/  BAR.SYNC.DEFER_BLOCKING 0x0 ;  /* 0x0000000000007b1d */ /* 0x000fec0000010000 */
[----:B------:R-:W-:Y:S04]  /*5c20*/  BSSY B0, `(.L_x_2270) ;  /* 0x0000007000007945 */ /* 0x000fe80003800000 */
[----:B------:R-:W-:Y:S05]  /*5c30*/  @P3 BRA `(.L_x_2271) ;  /* 0x0000000000143947 */ /* 0x000fea0003800000 */
[----:B-12---:R-:W-:Y:S02]  /*5c40*/  F2FP.F16.F32.PACK_AB R4, R32, R33 ;  /* 0x000000212004723e */ /* 0x006fe400000000ff */
[----:B------:R-:W-:Y:S02]  /*5c50*/  F2FP.F16.F32.PACK_AB R5, R28, R31 ;  /* 0x0000001f1c05723e */ /* 0x000fe400000000ff */
[----:B0-----:R-:W-:Y:S02]  /*5c60*/  F2FP.F16.F32.PACK_AB R6, R18, R29 ;  /* 0x0000001d1206723e */ /* 0x001fe400000000ff */
[----:B------:R-:W-:-:S05]  /*5c70*/  F2FP.F16.F32.PACK_AB R7, R0, R19 ;  /* 0x000000130007723e */ /* 0x000fca00000000ff */
[----:B------:R4:W-:Y:S02]  /*5c80*/  STS.128 [R30+-0x100], R4 ;  /* 0xffff00041e007388 */ /* 0x0009e40000000c00 */
.L_x_2271:
[----:B------:R-:W-:Y:S05]  /*5c90*/  BSYNC B0 ;  /* 0x0000000000007941 */ /* 0x000fea0003800000 */
.L_x_2270:
[----:B------:R-:W-:Y:S06]  /*5ca0*/  BAR.SYNC.DEFER_BLOCKING 0x0 ;  /* 0x0000000000007b1d */ /* 0x000fec0000010000 */
[----:B------:R-:W-:Y:S04]  /*5cb0*/  BSSY B0, `(.L_x_2272) ;  /* 0x0000013000007945 */ /* 0x000fe80003800000 */
[----:B------:R-:W-:Y:S05]  /*5cc0*/  @P4 BRA `(.L_x_2273) ;  /* 0x0000000000444947 */ /* 0x000fea0003800000 */
[----:B012-4-:R-:W0:Y:S02]  /*5cd0*/  LDS.128 R4, [R30] ;  /* 0x000000001e047984 */ /* 0x017e240000000c00 */
        /* <DEDUP_REMOVED lines=16> */
.L_x_2273:
[----:B------:R-:W-:Y:S05]  /*5de0*/  BSYNC B0 ;  /* 0x0000000000007941 */ /* 0x000fea0003800000 */
.L_x_2272:
[----:B------:R-:W-:Y:S06]  /*5df0*/  BAR.SYNC.DEFER_BLOCKING 0x0 ;  /* 0x0000000000007b1d */ /* 0x000fec0000010000 */
[----:B------:R-:W-:Y:S05]  /*5e00*/  @P5 EXIT ;  /* 0x000000000000594d */ /* 0x000fea0003800000 */
[----:B------:R-:W0:Y:S02]  /*5e10*/  LDC R2, c[0x0][0x308] ;  /* 0x0000c200ff027b82 */ /* 0x000e240000000800 */
[----:B0-----:R-:W-:-:S13]  /*5e20*/  ISETP.NE.AND P0, PT, R2, 0x2, PT ;  /* 0x000000020200780c */ /* 0x001fda0003f05270 */
[----:B------:R-:W-:Y:S05]  /*5e30*/  @!P0 BRA `(.L_x_2274) ;  /* 0x0000000000308947 */ /* 0x000fea0003800000 */
[----:B-12-4-:R-:W0:Y:S01]  /*5e40*/  LDC.64 R4, c[0x0][0x210] ;  /* 0x00008400ff047b82 */ /* 0x016e220000000a00 */
[----:B------:R-:W-:Y:S02]  /*5e50*/  IADD3 R3, R3, UR40, RZ ;  /* 0x0000002803037c10 */ /* 0x000fe4000fffe0ff */
        /* <DEDUP_REMOVED lines=10> */
.L_x_2274:
[----:B-12-4-:R-:W0:Y:S01]  /*5f00*/  LDC.64 R4, c[0x0][0x300] ;  /* 0x0000c000ff047b82 */ /* 0x016e220000000a00 */
        /* <DEDUP_REMOVED lines=17> */
[----:B-----5:R-:W-:Y:S02]  /*6020*/  LOP3.LUT R11, R2, 0xff, RZ, 0xc0, !PT ;  /* 0x000000ff020b7812 */ /* 0x020fe400078ec0ff */
[----:B------:R-:W-:Y:S02]  /*6030*/  PRMT R4, R4, 0x7710, RZ ;  /* 0x0000771004047816 */ /* 0x000fe400000000ff */
[----:B------:R-:W-:Y:S02]  /*6040*/  SHF.L.U64.HI R9, R11, 0x8, RZ ;  /* 0x000000080b097819 */ /* 0x000fe400000102ff */
[----:B0-----:R-:W-:Y:S01]  /*6050*/  PRMT R5, R28, 0x8880, RZ ;  /* 0x000088801c057816 */ /* 0x001fe200000000ff */
[----:B------:R-:W0:Y:S01]  /*6060*/  F2I.S8.NTZ R29, R29 ;  /* 0x0000001d001d7305 */ /* 0x000e220000202100 */
[----:B------:R-:W-:Y:S02]  /*6070*/  LOP3.LUT R8, R4, 0xff, RZ, 0xc0, !PT ;  /* 0x000000ff04087812 */ /* 0x000fe400078ec0ff */
[----:B------:R-:W-:-:S02]  /*6080*/  PRMT R5, R5, 0x7710, RZ ;  /* 0x0000771005057816 */ /* 0x000fc400000000ff */
[C---:B------:R-:W-:Y:S01]  /*6090*/  SHF.L.U64.HI R4, R8.reuse, 0x10, RZ ;  /* 0x0000001008047819 */ /* 0x040fe200000102ff */
[----:B------:R-:W-:Y:S01]  /*60a0*/  IMAD.U32 R8, R8, 0x10000, RZ ;  /* 0x0001000008087824 */ /* 0x000fe200078e00ff */
[----:B------:R-:W-:Y:S01]  /*60b0*/  LOP3.LUT R7, R5, 0xff, RZ, 0xc0, !PT ;  /* 0x000000ff05077812 */ /* 0x000fe200078ec0ff */
[----:B------:R-:W2:Y:S01]  /*60c0*/  F2I.S8.NTZ R18, R18 ;  /* 0x0000001200127305 */ /* 0x000ea20000202100 */
[----:B-1----:R-:W-:Y:S02]  /*60d0*/  PRMT R33, R33, 0x8880, RZ ;  /* 0x0000888021217816 */ /* 0x002fe400000000ff */
[----:B------:R-:W-:Y:S02]  /*60e0*/  SHF.L.U64.HI R5, R7, 0x18, RZ ;  /* 0x0000001807057819 */ /* 0x000fe400000102ff */
[----:B0-----:R-:W-:-:S03]  /*60f0*/  PRMT R2, R29, 0x8880, RZ ;  /* 0x000088801d027816 */ /* 0x001fc600000000ff */
[----:B------:R-:W0:Y:S01]  /*6100*/  F2I.S8.NTZ R19, R19 ;  /* 0x0000001300137305 */ /* 0x000e220000202100 */
[----:B------:R-:W-:Y:S02]  /*6110*/  LOP3.LUT R5, R5, R4, R9, 0xfe, !PT ;  /* 0x0000000405057212 */ /* 0x000fe400078efe09 */
[----:B------:R-:W-:Y:S02]  /*6120*/  PRMT R2, R2, 0x7710, RZ ;  /* 0x0000771002027816 */ /* 0x000fe400000000ff */
[----:B--2---:R-:W-:-:S03]  /*6130*/  PRMT R18, R18, 0x8880, RZ ;  /* 0x0000888012127816 */ /* 0x004fc600000000ff */
[----:B------:R1:W2:Y:S01]  /*6140*/  F2I.S8.NTZ R6, R0 ;  /* 0x0000000000067305 */ /* 0x0002a20000202100 */
[----:B------:R-:W-:-:S04]  /*6150*/  LOP3.LUT R2, R2, 0xff, RZ, 0xc0, !PT ;  /* 0x000000ff02027812 */ /* 0x000fc800078ec0ff */
[----:B------:R-:W-:Y:S02]  /*6160*/  LOP3.LUT R2, R2, 0xffffff00, R5, 0xf8, !PT ;  /* 0xffffff0002027812 */ /* 0x000fe400078ef805 */
[----:B0-----:R-:W-:Y:S02]  /*6170*/  PRMT R19, R19, 0x8880, RZ ;  /* 0x0000888013137816 */ /* 0x001fe400000000ff */
[----:B-1----:R-:W-:-:S04]  /*6180*/  PRMT R0, R33, 0x7710, RZ ;  /* 0x0000771021007816 */ /* 0x002fc800000000ff */
[----:B------:R-:W-:Y:S02]  /*6190*/  PRMT R9, R0, 0x6540, R11 ;  /* 0x0000654000097816 */ /* 0x000fe4000000000b */
[----:B------:R-:W-:Y:S02]  /*61a0*/  PRMT R0, R18, 0x7710, RZ ;  /* 0x0000771012007816 */ /* 0x000fe400000000ff */
[----:B------:R-:W-:Y:S02]  /*61b0*/  LOP3.LUT R8, R8, 0xff00ffff, R9, 0xf8, !PT ;  /* 0xff00ffff08087812 */ /* 0x000fe400078ef809 */
[----:B------:R-:W-:Y:S02]  /*61c0*/  PRMT R5, R0, 0x7604, RZ ;  /* 0x0000760400057816 */ /* 0x000fe400000000ff */
[----:B------:R-:W-:Y:S02]  /*61d0*/  PRMT R0, R19, 0x7710, RZ ;  /* 0x0000771013007816 */ /* 0x000fe400000000ff */
[----:B------:R-:W-:-:S02]  /*61e0*/  LOP3.LUT R5, R5, 0xffff00ff, R2, 0xf8, !PT ;  /* 0xffff00ff05057812 */ /* 0x000fc400078ef802 */
[----:B------:R-:W-:Y:S02]  /*61f0*/  PRMT R0, R0, 0x7054, RZ ;  /* 0x0000705400007816 */ /* 0x000fe400000000ff */
[----:B------:R-:W-:Y:S02]  /*6200*/  IADD3 R9, R3, UR40, RZ ;  /* 0x0000002803097c10 */ /* 0x000fe4000fffe0ff */
[----:B--2---:R-:W-:Y:S02]  /*6210*/  PRMT R6, R6, 0x8880, RZ ;  /* 0x0000888006067816 */ /* 0x004fe400000000ff */
[----:B------:R-:W-:Y:S02]  /*6220*/  LOP3.LUT R3, R0, 0xff00ffff, R5, 0xf8, !PT ;  /* 0xff00ffff00037812 */ /* 0x000fe400078ef805 */
[----:B------:R-:W-:Y:S02]  /*6230*/  IADD3 R4, P0, R9, UR4, RZ ;  /* 0x0000000409047c10 */ /* 0x000fe4000ff1e0ff */
[----:B------:R-:W-:-:S02]  /*6240*/  PRMT R0, R6, 0x7710, RZ ;  /* 0x0000771006007816 */ /* 0x000fc400000000ff */
[----:B------:R-:W-:Y:S02]  /*6250*/  PRMT R2, R8, 0x4210, R7 ;  /* 0x0000421008027816 */ /* 0x000fe40000000007 */
[----:B------:R-:W-:Y:S02]  /*6260*/  LEA.HI.X.SX32 R5, R9, UR5, 0x1, P0 ;  /* 0x0000000509057c11 */ /* 0x000fe400080f0eff */
[----:B------:R-:W-:-:S05]  /*6270*/  PRMT R3, R3, 0x4210, R0 ;  /* 0x0000421003037816 */ /* 0x000fca0000000000 */
[----:B------:R-:W-:Y:S01]  /*6280*/  STG.E.64 desc[UR36][R4.64], R2 ;  /* 0x0000000204007986 */ /* 0x000fe2000c101b24 */
[----:B------:R-:W-:Y:S05]  /*6290*/  EXIT ;  /* 0x000000000000794d */ /* 0x000fea0003800000 */
.L_x_2222:
[----:B------:R-:W-:Y:S01]  /*62a0*/  IMAD.MOV.U32 R12, RZ, RZ, 0x10 ;  /* 0x00000010ff0c7424 */ /* 0x000fe200078e00ff */
[----:B------:R-:W-:Y:S01]  /*62b0*/  MOV R11, 0x1f ;  /* 0x0000001f000b7802 */ /* 0x000fe20000000f00 */
[----:B------:R-:W-:-:S07]  /*62c0*/  IMAD.MOV.U32 R15, RZ, RZ, -0x1 ;  /* 0xffffffffff0f7424 */ /* 0x000fce00078e00ff */
[----:B0-----:R-:W-:Y:S05]  /*62d0*/  WARPSYNC.COLLECTIVE R15, `(.L_x_2275) ;  /* 0x000000000f087348 */ /* 0x001fea0003c00000 */
[----:B------:R1:W2:Y:S02]  /*62e0*/  SHFL.BFLY P6, R14, R13, R12, R11 ;  /* 0x0c00000c0d0e7389 */ /* 0x0002a400000c000b */
[----:B012---:R-:W-:Y:S01]  /*62f0*/  ENDCOLLECTIVE ;  /* 0x000000000000791b */ /* 0x007fe20003800000 */
.L_x_2275:
[----:B------:R-:W-:Y:S02]  /*6300*/  IMAD.MOV.U32 R12, RZ, RZ, 0x8 ;  /* 0x00000008ff0c7424 */ /* 0x000fe400078e00ff */
[----:B------:R-:W-:-:S05]  /*6310*/  FADD.FTZ R0, R13, R14 ;  /* 0x0000000e0d007221 */ /* 0x000fca0000010000 */
[----:B------:R-:W-:-:S07]  /*6320*/  MOV R13, R0 ;  /* 0x00000000000d7202 */ /* 0x000fce0000000f00 */
[----:B------:R-:W-:Y:S05]  /*6330*/  WARPSYNC.COLLECTIVE R15, `(.L_x_2276) ;  /* 0x000000000f087348 */ /* 0x000fea0003c00000 */
[----:B------:R0:W1:Y:S02]  /*6340*/  SHFL.BFLY P6, R14, R13, R12, R11 ;  /* 0x0c00000c0d0e7389 */ /* 0x00006400000c000b */
[----:B01----:R-:W-:Y:S01]  /*6350*/  ENDCOLLECTIVE ;  /* 0x000000000000791b */ /* 0x003fe20003800000 */
.L_x_2276:
[----:B------:R-:W-:Y:S02]  /*6360*/  IMAD.MOV.U32 R12, RZ, RZ, 0x4 ;  /* 0x00000004ff0c7424 */ /* 0x000fe400078e00ff */
[----:B------:R-:W-:-:S05]  /*6370*/  FADD.FTZ R3, R0, R14 ;  /* 0x0000000e00037221 */ /* 0x000fca0000010000 */
[----:B------:R-:W-:-:S07]  /*6380*/  MOV R13, R3 ;  /* 0x00000003000d7202 */ /* 0x000fce0000000f00 */
[----:B------:R-:W-:Y:S05]  /*6390*/  WARPSYNC.COLLECTIVE R15, `(.L_x_2277) ;  /* 0x000000000f087348 */ /* 0x000fea0003c00000 */
[----:B------:R0:W1:Y:S02]  /*63a0*/  SHFL.BFLY P6, R14, R13, R12, R11 ;  /* 0x0c00000c0d0e7389 */ /* 0x00006400000c000b */
[----:B01----:R-:W-:Y:S01]  /*63b0*/  ENDCOLLECTIVE ;  /* 0x000000000000791b */ /* 0x003fe20003800000 */
.L_x_2277:
[----:B------:R-:W-:Y:S02]  /*63c0*/  IMAD.MOV.U32 R12, RZ, RZ, 0x2 ;  /* 0x00000002ff0c7424 */ /* 0x000fe400078e00ff */
[----:B------:R-:W-:-:S05]  /*63d0*/  FADD.FTZ R4, R3, R14 ;  /* 0x0000000e03047221 */ /* 0x000fca0000010000 */
[----:B------:R-:W-:-:S07]  /*63e0*/  MOV R13, R4 ;  /* 0x00000004000d7202 */ /* 0x000fce0000000f00 */
[----:B------:R-:W-:Y:S05]  /*63f0*/  WARPSYNC.COLLECTIVE R15, `(.L_x_2278) ;  /* 0x000000000f087348 */ /* 0x000fea0003c00000 */
[----:B------:R0:W1:Y:S02]  /*6400*/  SHFL.BFLY P6, R14, R13, R12, R11 ;  /* 0x0c00000c0d0e7389 */ /* 0x00006400000c000b */
[----:B01----:R-:W-:Y:S01]  /*6410*/  ENDCOLLECTIVE ;  /* 0x000000000000791b */ /* 0x003fe20003800000 */
.L_x_2278:
[----:B------:R-:W-:Y:S02]  /*6420*/  IMAD.MOV.U32 R12, RZ, RZ, 0x1 ;  /* 0x00000001ff0c7424 */ /* 0x000fe400078e00ff */
[----:B------:R-:W-:-:S05]  /*6430*/  FADD.FTZ R5, R4, R14 ;  /* 0x0000000e04057221 */ /* 0x000fca0000010000 */
[----:B------:R-:W-:-:S07]  /*6440*/  MOV R13, R5 ;  /* 0x00000005000d7202 */ /* 0x000fce0000000f00 */
[----:B------:R-:W-:Y:S05]  /*6450*/  WARPSYNC.COLLECTIVE R15, `(.L_x_2279) ;  /* 0x000000000f087348 */ /* 0x000fea0003c00000 */
[----:B------:R0:W1:Y:S02]  /*6460*/  SHFL.BFLY P6, R14, R13, R12, R11 ;  /* 0x0c00000c0d0e7389 */ /* 0x00006400000c000b */
[----:B01----:R-:W-:Y:S01]  /*6470*/  ENDCOLLECTIVE ;  /* 0x000000000000791b */ /* 0x003fe20003800000 */
.L_x_2279:
[----:B------:R-:W-:Y:S05]  /*6480*/  BRA `(.L_x_2280) ;  /* 0xffffffb800087947 */ /* 0x000fea000383ffff */
.L_x_2226:
[----:B------:R-:W-:Y:S01]  /*6490*/  BSSY B1, `(.L_x_2281) ;  /* 0x0000007000017945 */ /* 0x000fe20003800000 */
[----:B------:R-:W-:Y:S01]  /*64a0*/  MOV R12, 0x1 ;  /* 0x00000001000c7802 */ /* 0x000fe20000000f00 */
[----:B------:R-:W-:Y:S01]  /*64b0*/  IMAD.MOV.U32 R11, RZ, RZ, 0x1f ;  /* 0x0000001fff0b7424 */ /* 0x000fe200078e00ff */
[----:B------:R-:W-:-:S07]  /*64c0*/  MOV R15, 0xffffffff ;  /* 0xffffffff000f7802 */ /* 0x000fce0000000f00 */
[----:B------:R-:W-:Y:S05]  /*64d0*/  WARPSYNC.COLLECTIVE R15, `(.L_x_2282) ;  /* 0x000000000f087348 */ /* 0x000fea0003c00000 */
[----:B------:R0:W1:Y:S02]  /*64e0*/  SHFL.BFLY P6, R14, R13, R12, R11 ;  /* 0x0c00000c0d0e7389 */ /* 0x00006400000c000b */
[----:B01----:R-:W-:Y:S01]  /*64f0*/  ENDCOLLECTIVE ;  /* 0x000000000000791b */ /* 0x003fe20003800000 */
.L_x_2282:
[----:B------:R-:W-:Y:S05]  /*6500*/  BSYNC B1 ;  /* 0x0000000000017941 */ /* 0x000fea0003800000 */
.L_x_2281:
[----:B------:R-:W-:Y:S05]  /*6510*/  BRA `(.L_x_2283) ;  /* 0xffffffc800547947 */ /* 0x000fea000383ffff */
.L_x_2230:
[----:B------:R-:W-:Y:S01]  /*6520*/  HFMA2.MMA R12, -RZ, RZ, 0, 9.5367431640625e-07 ;  /* 0x00000010ff0c7435 */ /* 0x000fe200000001ff */
[----:B------:R-:W-:Y:S01]  /*6530*/  BSSY B0, `(.L_x_2284) ;  /* 0x0000007000007945 */ /* 0x000fe20003800000 */
[----:B01----:R-:W-:Y:S01]  /*6540*/  IMAD.MOV.U32 R13, RZ, RZ, R0 ;  /* 0x000000ffff0d7224 */ /* 0x003fe200078e0000 */
[----:B------:R-:W-:Y:S01]  /*6550*/  MOV R15, 0xffffffff ;  /* 0xffffffff000f7802 */ /* 0x000fe20000000f00 */
[----:B------:R-:W-:-:S07]  /*6560*/  IMAD.MOV.U32 R11, RZ, RZ, 0x1f ;  /* 0x0000001fff0b7424 */ /* 0x000fce00078e00ff */
[----:B--23--:R-:W-:Y:S05]  /*6570*/  WARPSYNC.COLLECTIVE R15, `(.L_x_2285) ;  /* 0x000000000f087348 */ /* 0x00cfea0003c00000 */
[----:B------:R0:W1:Y:S02]  /*6580*/  SHFL.BFLY P6, R14, R13, R12, R11 ;  /* 0x0c00000c0d0e7389 */ /* 0x00006400000c000b */
[----:B0123--:R-:W-:Y:S01]  /*6590*/  ENDCOLLECTIVE ;  /* 0x000000000000791b */ /* 0x00ffe20003800000 */
.L_x_2285:
[----:B------:R-:W-:Y:S05]  /*65a0*/  BSYNC B0 ;  /* 0x0000000000007941 */ /* 0x000fea0003800000 */
.L_x_2284:
[----:B------:R-:W-:Y:S01]  /*65b0*/  HFMA2.MMA R11, -RZ, RZ, 0, 1.847743988037109375e-06 ;  /* 0x0000001fff0b7435 */ /* 0x000fe200000001ff */
[----:B------:R-:W-:Y:S01]  /*65c0*/  FMNMX.FTZ R13, R14, R0, !PT ;  /* 0x000000000e0d7209 */ /* 0x000fe20007810000 */
[----:B------:R-:W-:Y:S02]  /*65d0*/  IMAD.MOV.U32 R12, RZ, RZ, 0x8 ;  /* 0x00000008ff0c7424 */ /* 0x000fe400078e00ff */
[----:B------:R-:W-:-:S07]  /*65e0*/  IMAD.MOV.U32 R15, RZ, RZ, -0x1 ;  /* 0xffffffffff0f7424 */ /* 0x000fce00078e00ff */
[----:B------:R-:W-:Y:S05]  /*65f0*/  WARPSYNC.COLLECTIVE R15, `(.L_x_2286) ;  /* 0x000000000f087348 */ /* 0x000fea0003c00000 */
[----:B------:R0:W1:Y:S02]  /*6600*/  SHFL.BFLY P6, R14, R13, R12, R11 ;  /* 0x0c00000c0d0e7389 */ /* 0x00006400000c000b */
[----:B01----:R-:W-:Y:S01]  /*6610*/  ENDCOLLECTIVE ;  /* 0x000000000000791b */ /* 0x003fe20003800000 */
.L_x_2286:
[----:B------:R-:W-:Y:S01]  /*6620*/  IMAD.MOV.U32 R12, RZ, RZ, 0x4 ;  /* 0x00000004ff0c7424 */ /* 0x000fe200078e00ff */
[----:B------:R-:W-:-:S04]  /*6630*/  FMNMX.FTZ R3, R13, R14, !PT ;  /* 0x0000000e0d037209 */ /* 0x000fc80007810000 */
[----:B------:R-:W-:-:S07]  /*6640*/  MOV R13, R3 ;  /* 0x00000003000d7202 */ /* 0x000fce0000000f00 */
[----:B------:R-:W-:Y:S05]  /*6650*/  WARPSYNC.COLLECTIVE R15, `(.L_x_2287) ;  /* 0x000000000f087348 */ /* 0x000fea0003c00000 */
[----:B------:R0:W1:Y:S02]  /*6660*/  SHFL.BFLY P6, R14, R13, R12, R11 ;  /* 0x0c00000c0d0e7389 */ /* 0x00006400000c000b */
[----:B01----:R-:W-:Y:S01]  /*6670*/  ENDCOLLECTIVE ;  /* 0x000000000000791b */ /* 0x003fe20003800000 */
.L_x_2287:
[----:B------:R-:W-:Y:S01]  /*6680*/  IMAD.MOV.U32 R12, RZ, RZ, 0x2 ;  /* 0x00000002ff0c7424 */ /* 0x000fe200078e00ff */
[----:B------:R-:W-:-:S04]  /*6690*/  FMNMX.FTZ R5, R3, R14, !PT ;  /* 0x0000000e03057209 */ /* 0x000fc80007810000 */
[----:B------:R-:W-:-:S07]  /*66a0*/  MOV R13, R5 ;  /* 0x00000005000d7202 */ /* 0x000fce0000000f00 */
[----:B------:R-:W-:Y:S05]  /*66b0*/  WARPSYNC.COLLECTIVE R15, `(.L_x_2288) ;  /* 0x000000000f087348 */ /* 0x000fea0003c00000 */
[----:B------:R0:W1:Y:S02]  /*66c0*/  SHFL.BFLY P6, R14, R13, R12, R11 ;  /* 0x0c00000c0d0e7389 */ /* 0x00006400000c000b */
[----:B01----:R-:W-:Y:S01]  /*66d0*/  ENDCOLLECTIVE ;  /* 0x000000000000791b */ /* 0x003fe20003800000 */
.L_x_2288:
[----:B------:R-:W-:Y:S05]  /*66e0*/  BRA `(.L_x_2289) ;  /* 0xffffffc800987947 */ /* 0x000fea000383ffff */
.L_x_2290:
        /* <DEDUP_REMOVED lines=9> */
.L_x_2847:


//--------------------- .text._ZN4mmha33masked_multihead_attention_kernelItLi128ELi128ELi4ELi16ELi64ELb0ELb0EEEv26Multihead_attention_paramsIT_XT5_EE --------------------------
	.section	.text._ZN4mmha33masked_multihead_attention_kernelItLi128ELi128ELi4ELi16ELi64ELb0ELb0EEEv26Multihead_attention_paramsIT_XT5_EE,"ax",@progbits
	.align	128
        .global         _ZN4mmha33masked_multihead_attention_kernelItLi128ELi128ELi4ELi16ELi64ELb0ELb0EEEv26Multihead_attention_paramsIT_XT5_EE
        .type           _ZN4mmha33masked_multihead_attention_kernelItLi128ELi128ELi4ELi16ELi64ELb0ELb0EEEv26Multihead_attention_paramsIT_XT5_EE,@function
        .size           _ZN4mmha33masked_multihead_attention_kernelItLi128ELi128ELi4ELi16ELi64ELb0ELb0EEEv26Multihead_attention_paramsIT_XT5_EE,(.L_x_2848 - _ZN4mmha33masked_multihead_attention_kernelItLi128ELi128ELi4ELi16ELi64ELb0ELb0EEEv26Multihead_attention_paramsIT_XT5_EE)
        .other          _ZN4mmha33masked_multihead_attention_kernelItLi128ELi128ELi4ELi16ELi64ELb0ELb0EEEv26Multihead_attention_paramsIT_XT5_EE,@"STO_CUDA_ENTRY STV_DEFAULT"
_ZN4mmha33masked_multihead_attention_kernelItLi128ELi128ELi4ELi16ELi64ELb0ELb0EEEv26Multihead_attention_paramsIT_XT5_EE:
.text._ZN4mmha33masked_multihead_attention_kernelItLi128ELi128ELi4ELi16ELi64ELb0ELb0EEEv26Multihead_attention_paramsIT_XT5_EE:
        /* <DEDUP_REMOVED lines=12> */
.L_x_2291:
        /* <DEDUP_REMOVED lines=71> */
[C---:B------:R-:W-:Y:S01]  /*0530*/  IMAD R18, R11.reuse, R9, R18 ;  /* 0x000000090b127224 */ /* 0x040fe200078e0212 */
[----:B------:R-:W-:Y:S01]  /*0540*/  VIMNMX R25, RZ, R25, !PT ;  /* 0x00000019ff197248 */ /* 0x000fe20007fe0100 */
[--C-:B------:R-:W-:Y:S02]  /*0550*/  IMAD.IADD R6, R6, 0x1, R3.reuse ;  /* 0x0000000106067824 */ /* 0x100fe400078e0203 */
[----:B------:R-:W-:Y:S01]  /*0560*/  IMAD.IADD R7, R22, 0x1, R3 ;  /* 0x0000000116077824 */ /* 0x000fe200078e0203 */
[----:B------:R-:W-:-:S13]  /*0570*/  ISETP.GT.U32.AND P0, PT, R11, R18, PT ;  /* 0x000000120b00720c */ /* 0x000fda0003f04070 */
[----:B------:R-:W-:-:S05]  /*0580*/  @!P0 IMAD.IADD R18, R18, 0x1, -R11 ;  /* 0x0000000112128824 */ /* 0x000fca00078e0a0b */
[----:B------:R-:W-:-:S13]  /*0590*/  ISETP.GT.U32.AND P0, PT, R11, R18, PT ;  /* 0x000000120b00720c */ /* 0x000fda0003f04070 */
[----:B------:R-:W-:Y:S01]  /*05a0*/  @!P0 IMAD.IADD R18, R18, 0x1, -R11 ;  /* 0x0000000112128824 */ /* 0x000fe200078e0a0b */
[----:B------:R-:W-:-:S03]  /*05b0*/  ISETP.NE.AND P0, PT, R23, RZ, PT ;  /* 0x000000ff1700720c */ /* 0x000fc60003f05270 */
[----:B------:R-:W-:-:S10]  /*05c0*/  @!P2 IMAD.MOV R18, RZ, RZ, -R18 ;  /* 0x000000ffff12a224 */ /* 0x000fd400078e0a12 */
[-C--:B------:R-:W-:Y:S01]  /*05d0*/  @!P0 LOP3.LUT R18, RZ, R23.reuse, RZ, 0x33, !PT ;  /* 0x00000017ff128212 */ /* 0x080fe200078e33ff */
[----:B------:R-:W-:Y:S01]  /*05e0*/  IMAD R23, R0, R23, RZ ;  /* 0x0000001700177224 */ /* 0x000fe200078e02ff */
        /* <DEDUP_REMOVED lines=28> */
.L_x_2293:
[----:B------:R-:W-:-:S07]  /*07b0*/  CS2R R32, SRZ ;  /* 0x0000000000207805 */ /* 0x000fce000001ff00 */
.L_x_2294:
[----:B------:R-:W-:Y:S05]  /*07c0*/  BSYNC B0 ;  /* 0x0000000000007941 */ /* 0x000fea0003800000 */
.L_x_2292:
        /* <DEDUP_REMOVED lines=10> */
.L_x_2296:
        /* <DEDUP_REMOVED lines=20> */
.L_x_2297:
[----:B------:R-:W-:Y:S05]  /*09b0*/  BSYNC B0 ;  /* 0x0000000000007941 */ /* 0x000fea0003800000 */
.L_x_2295:
[----:B------:R-:W0:Y:S01]  /*09c0*/  LDC.64 R10, c[0x0][0x2a8] ;  /* 0x0000aa00ff0a7b82 */ /* 0x000e220000000a00 */
[----:B------:R-:W-:Y:S01]  /*09d0*/  ULDC.64 UR6, c[0x0][0x220] ;  /* 0x0000880000067ab9 */ /* 0x000fe20000000a00 */
[----:B------:R-:W-:Y:S01]  /*09e0*/  ULDC.64 UR8, c[0x0][0x230] ;  /* 0x00008c0000087ab9 */ /* 0x000fe20000000a00 */
[----:B------:R-:W-:Y:S02]  /*09f0*/  ISETP.EQ.U32.AND P2, PT, RZ, UR6, PT ;  /* 0x00000006ff007c0c */ /* 0x000fe4000bf42070 */
[----:B------:R-:W-:Y:S02]  /*0a00*/  CS2R R14, SRZ ;  /* 0x00000000000e7805 */ /* 0x000fe4000001ff00 */
[----:B------:R-:W-:Y:S02]  /*0a10*/  ISETP.EQ.U32.AND P3, PT, RZ, UR8, PT ;  /* 0x00000008ff007c0c */ /* 0x000fe4000bf62070 */
[----:B------:R-:W-:Y:S02]  /*0a20*/  ISETP.EQ.OR.EX P2, PT, RZ, UR7, P5, P2 ;  /* 0x00000007ff007c0c */ /* 0x000fe4000af42720 */
[----:B------:R-:W-:-:S02]  /*0a30*/  ISETP.EQ.OR.EX P3, PT, RZ, UR9, P5, P3 ;  /* 0x00000009ff007c0c */ /* 0x000fc4000af62730 */
[----:B------:R-:W-:Y:S02]  /*0a40*/  ISETP.EQ.U32.AND P1, PT, R4, RZ, PT ;  /* 0x000000ff0400720c */ /* 0x000fe40003f22070 */
[----:B------:R-:W-:-:S04]  /*0a50*/  ISETP.GE.AND P0, PT, R17, 0x20, PT ;  /* 0x000000201100780c */ /* 0x000fc80003f06270 */
[----:B------:R-:W-:-:S03]  /*0a60*/  ISETP.EQ.OR.EX P1, PT, R5, RZ, P0, P1 ;  /* 0x000000ff0500720c */ /* 0x000fc60000722710 */
[----:B------:R-:W1:Y:S01]  /*0a70*/  @!P2 LDC.64 R4, c[0x0][0x220] ;  /* 0x00008800ff04ab82 */ /* 0x000e620000000a00 */
[----:B0-----:R-:W-:-:S07]  /*0a80*/  ISETP.NE.U32.AND P4, PT, R10, RZ, PT ;  /* 0x000000ff0a00720c */ /* 0x001fce0003f85070 */
[----:B------:R-:W0:Y:S01]  /*0a90*/  @!P3 LDC.64 R8, c[0x0][0x230] ;  /* 0x00008c00ff08bb82 */ /* 0x000e220000000a00 */
[----:B------:R-:W-:Y:S01]  /*0aa0*/  ISETP.NE.AND.EX P4, PT, R11, RZ, PT, P4 ;  /* 0x000000ff0b00720c */ /* 0x000fe20003f85340 */
[----:B-----5:R-:W-:Y:S01]  /*0ab0*/  @!P1 IMAD R20, R2, UR4, R29 ;  /* 0x0000000402149c24 */ /* 0x020fe2000f8e021d */
[----:B------:R-:W-:-:S05]  /*0ac0*/  ULDC.U8 UR4, c[0x0][0x294] ;  /* 0x0000a50000047ab9 */ /* 0x000fca0000000000 */
[----:B------:R-:W2:Y:S08]  /*0ad0*/  @!P1 LDC.64 R10, c[0x0][0x2e0] ;  /* 0x0000b800ff0a9b82 */ /* 0x000eb00000000a00 */
[----:B------:R-:W3:Y:S01]  /*0ae0*/  @P4 LDC.64 R12, c[0x0][0x2a8] ;  /* 0x0000aa00ff0c4b82 */ /* 0x000ee20000000a00 */
[----:B-1----:R-:W-:-:S04]  /*0af0*/  @!P2 IMAD.WIDE R4, R6, 0x2, R4 ;  /* 0x000000020604a825 */ /* 0x002fc800078e0204 */
[----:B0-----:R-:W-:Y:S01]  /*0b00*/  @!P3 IMAD.WIDE R6, R6, 0x2, R8 ;  /* 0x000000020606b825 */ /* 0x001fe200078e0208 */
[----:B------:R-:W-:Y:S02]  /*0b10*/  @!P1 LEA R9, R20, R3, 0x7 ;  /* 0x0000000314099211 */ /* 0x000fe400078e38ff */
[----:B------:R-:W-:Y:S02]  /*0b20*/  CS2R R20, SRZ ;  /* 0x0000000000147805 */ /* 0x000fe4000001ff00 */
[----:B------:R-:W4:Y:S01]  /*0b30*/  @!P3 LDG.E.64 R14, desc[UR36][R6.64] ;  /* 0x00000024060eb981 */ /* 0x000f22000c1e1b00 */
[----:B--2---:R-:W-:-:S03]  /*0b40*/  @!P1 IMAD.WIDE R8, R9, 0x2, R10 ;  /* 0x0000000209089825 */ /* 0x004fc600078e020a */
[----:B------:R-:W2:Y:S01]  /*0b50*/  @!P2 LDG.E.64 R20, desc[UR36][R4.64] ;  /* 0x000000240414a981 */ /* 0x000ea2000c1e1b00 */
[----:B------:R-:W-:-:S03]  /*0b60*/  IMAD.MOV.U32 R27, RZ, RZ, RZ ;  /* 0x000000ffff1b7224 */ /* 0x000fc600078e00ff */
[----:B------:R-:W2:Y:S01]  /*0b70*/  @!P1 LDG.E.64 R8, desc[UR36][R8.64] ;  /* 0x0000002408089981 */ /* 0x000ea2000c1e1b00 */
[----:B---3--:R-:W-:Y:S02]  /*0b80*/  @P4 IMAD.WIDE R10, R0, 0x4, R12 ;  /* 0x00000004000a4825 */ /* 0x008fe400078e020c */
[----:B------:R-:W0:Y:S03]  /*0b90*/  LDC R12, c[0x0][0x290] ;  /* 0x0000a400ff0c7b82 */ /* 0x000e260000000800 */
[----:B------:R1:W5:Y:S01]  /*0ba0*/  @P4 LDG.E R27, desc[UR36][R10.64] ;  /* 0x000000240a1b4981 */ /* 0x000362000c1e1900 */
[----:B------:R-:W-:Y:S02]  /*0bb0*/  ISETP.NE.AND P2, PT, RZ, UR4, PT ;  /* 0x00000004ff007c0c */ /* 0x000fe4000bf45270 */
[----:B0-----:R-:W-:Y:S01]  /*0bc0*/  ISETP.GT.AND P3, PT, R12, RZ, PT ;  /* 0x000000ff0c00720c */ /* 0x001fe20003f64270 */
[----:B----4-:R-:W-:Y:S01]  /*0bd0*/  HFMA2.MMA R30, R30, 1, 1, R14 ;  /* 0x3c003c001e1e7835 */ /* 0x010fe2000000000e */
[----:B------:R-:W-:Y:S01]  /*0be0*/  HADD2 R31, R31, R15 ;  /* 0x0000000f1f1f7230 */ /* 0x000fe20000000000 */
[----:B--2---:R-:W-:Y:S01]  /*0bf0*/  HFMA2.MMA R32, R32, 1, 1, R20 ;  /* 0x3c003c0020207835 */ /* 0x004fe20000000014 */
[----:B------:R-:W-:-:S04]  /*0c00*/  HADD2 R33, R33, R21 ;  /* 0x0000001521217230 */ /* 0x000fc80000000000 */
[----:B------:R-:W-:-:S03]  /*0c10*/  @!P1 HFMA2.MMA R31, R31, R9, -RZ ;  /* 0x000000091f1f9235 */ /* 0x000fc600001000ff */
        /* <DEDUP_REMOVED lines=54> */
.L_x_2300:
        /* <DEDUP_REMOVED lines=90> */
.L_x_2304:
[----:B------:R-:W-:Y:S05]  /*1520*/  BSYNC B1 ;  /* 0x0000000000017941 */ /* 0x000fea0003800000 */
.L_x_2303:
        /* <DEDUP_REMOVED lines=8> */
.L_x_2302:
[----:B------:R-:W-:Y:S05]  /*15b0*/  BSYNC B0 ;  /* 0x0000000000007941 */ /* 0x000fea0003800000 */
.L_x_2301:
[----:B------:R-:W-:Y:S06]  /*15c0*/  BAR.SYNC.DEFER_BLOCKING 0x0 ;  /* 0x0000000000007b1d */ /* 0x000fec0000010000 */
[----:B0-----:R0:W2:Y:S04]  /*15d0*/  @P6 LDS.64 R32, [R0] ;  /* 0x0000000000206984 */ /* 0x0010a80000000a00 */
[----:B------:R0:W3:Y:S01]  /*15e0*/  @P6 LDS.64 R30, [R3] ;  /* 0x00000000031e6984 */ /* 0x0000e20000000a00 */
[----:B------:R-:W-:Y:S06]  /*15f0*/  BAR.SYNC.DEFER_BLOCKING 0x0 ;  /* 0x0000000000007b1d */ /* 0x000fec0000010000 */
[----:B------:R-:W-:Y:S05]  /*1600*/  BRA `(.L_x_2299) ;  /* 0x0000000000d87947 */ /* 0x000fea0003800000 */
.L_x_2298:
        /* <DEDUP_REMOVED lines=53> */
.L_x_2305:
[----:B------:R-:W-:Y:S05]  /*1960*/  BSYNC B0 ;  /* 0x0000000000007941 */ /* 0x000fea0003800000 */
.L_x_2299:
[----:B------:R-:W-:Y:S01]  /*1970*/  ISETP.GT.AND P0, PT, R17, 0x1f, PT ;  /* 0x0000001f1100780c */ /* 0x000fe20003f04270 */
[----:B------:R-:W-:Y:S01]  /*1980*/  BSSY B0, `(.L_x_2306) ;  /* 0x0000027000007945 */ /* 0x000fe20003800000 */
[----:B------:R-:W-:-:S11]  /*1990*/  IMAD.MOV.U32 R14, RZ, RZ, RZ ;  /* 0x000000ffff0e7224 */ /* 0x000fd600078e00ff */
[----:B------:R-:W-:Y:S05]  /*19a0*/  @P0 BRA `(.L_x_2307) ;  /* 0x0000000000900947 */ /* 0x000fea0003800000 */
[----:B------:R-:W4:Y:S01]  /*19b0*/  S2UR UR5, SR_CgaCtaId ;  /* 0x00000000000579c3 */ /* 0x000f220000008800 */
[C---:B0-----:R-:W-:Y:S01]  /*19c0*/  LEA.HI R0, R17.reuse, R17, RZ, 0x1 ;  /* 0x0000001111007211 */ /* 0x041fe200078f08ff */
[----:B------:R-:W-:Y:S01]  /*19d0*/  UMOV UR4, 0x400 ;  /* 0x0000040000047882 */ /* 0x000fe20000000000 */
[----:B--23--:R-:W-:Y:S01]  /*19e0*/  HMUL2 R15, R33, R31 ;  /* 0x0000001f210f7232 */ /* 0x00cfe20000000000 */
[----:B------:R-:W-:Y:S01]  /*19f0*/  UIADD3 UR4, UR4, 0x10, URZ ;  /* 0x0000001004047890 */ /* 0x000fe2000fffe03f */
[C---:B-1----:R-:W-:Y:S02]  /*1a00*/  LOP3.LUT R6, R0.reuse, 0x3ffffffe, RZ, 0xc0, !PT ;  /* 0x3ffffffe00067812 */ /* 0x042fe400078ec0ff */
[----:B------:R-:W-:Y:S01]  /*1a10*/  SHF.L.U32 R0, R0, 0x2, RZ ;  /* 0x0000000200007819 */ /* 0x000fe200000006ff */
        /* <DEDUP_REMOVED lines=28> */
.L_x_2362:
[----:B-1----:R-:W-:-:S07]  /*1be0*/  FADD.FTZ R14, R5, R14 ;  /* 0x0000000e050e7221 */ /* 0x002fce0000010000 */
.L_x_2307:
[----:B------:R-:W-:Y:S05]  /*1bf0*/  BSYNC B0 ;  /* 0x0000000000007941 */ /* 0x000fea0003800000 */
.L_x_2306:
        /* <DEDUP_REMOVED lines=24> */
.L_x_2309:
[----:B------:R-:W-:Y:S05]  /*1d80*/  WARPSYNC.ALL ;  /* 0x0000000000007948 */ /* 0x000fea0003800000 */
[----:B0-----:R-:W-:Y:S01]  /*1d90*/  IADD3 R3, R16, 0x7, -R25 ;  /* 0x0000000710037810 */ /* 0x001fe20007ffe819 */
[----:B-1----:R-:W0:Y:S01]  /*1da0*/  LDC.64 R4, c[0x0][0x280] ;  /* 0x0000a000ff047b82 */ /* 0x002e220000000a00 */
[----:B------:R-:W-:Y:S01]  /*1db0*/  SHF.R.S32.HI R0, RZ, 0x1f, R17 ;  /* 0x0000001fff007819 */ /* 0x000fe20000011411 */
[----:B------:R-:W-:Y:S01]  /*1dc0*/  ULDC UR10, c[0x0][0x2a0] ;  /* 0x0000a800000a7ab9 */ /* 0x000fe20000000800 */
[----:B------:R-:W-:Y:S01]  /*1dd0*/  SHF.R.S32.HI R6, RZ, 0x1f, R3 ;  /* 0x0000001fff067819 */ /* 0x000fe20000011403 */
[----:B------:R-:W-:Y:S01]  /*1de0*/  ULDC.64 UR6, c[0x0][0x2b0] ;  /* 0x0000ac0000067ab9 */ /* 0x000fe20000000a00 */
[----:B------:R-:W-:Y:S01]  /*1df0*/  LEA.HI R0, R0, R17, RZ, 0x2 ;  /* 0x0000001100007211 */ /* 0x000fe200078f10ff */
[----:B------:R-:W-:Y:S01]  /*1e00*/  ULDC.64 UR12, c[0x0][0x2c8] ;  /* 0x0000b200000c7ab9 */ /* 0x000fe20000000a00 */
[----:B------:R-:W-:Y:S01]  /*1e10*/  LEA.HI R6, R6, R3, RZ, 0x3 ;  /* 0x0000000306067211 */ /* 0x000fe200078f18ff */
[----:B------:R-:W-:Y:S01]  /*1e20*/  ULDC.64 UR8, c[0x0][0x2d8] ;  /* 0x0000b60000087ab9 */ /* 0x000fe20000000a00 */
[----:B------:R-:W-:Y:S01]  /*1e30*/  LEA.HI.SX32 R50, R0, R25, 0x1e ;  /* 0x0000001900327211 */ /* 0x000fe200078ff2ff */
[----:B------:R-:W-:Y:S01]  /*1e40*/  BSSY B0, `(.L_x_2310) ;  /* 0x0000109000007945 */ /* 0x000fe20003800000 */
[----:B------:R-:W-:-:S05]  /*1e50*/  LOP3.LUT R6, R6, 0xfffffff8, RZ, 0xc0, !PT ;  /* 0xfffffff806067812 */ /* 0x000fca00078ec0ff */
[----:B------:R-:W-:Y:S01]  /*1e60*/  IMAD.IADD R3, R25, 0x1, R6 ;  /* 0x0000000119037824 */ /* 0x000fe200078e0206 */
[----:B------:R-:W-:Y:S04]  /*1e70*/  BAR.SYNC.DEFER_BLOCKING 0x0 ;  /* 0x0000000000007b1d */ /* 0x000fe80000010000 */
[----:B------:R-:W-:Y:S01]  /*1e80*/  ISETP.GE.AND P0, PT, R50, R3, PT ;  /* 0x000000033200720c */ /* 0x000fe20003f06270 */
[----:B0-----:R-:W-:-:S04]  /*1e90*/  IMAD R4, R24, R4, R29 ;  /* 0x0000000418047224 */ /* 0x001fc800078e021d */
[----:B------:R-:W-:-:S08]  /*1ea0*/  IMAD.SHL.U32 R4, R4, 0x80, RZ ;  /* 0x0000008004047824 */ /* 0x000fd000078e00ff */
[----:B------:R-:W-:Y:S05]  /*1eb0*/  @P0 BRA `(.L_x_2311) ;  /* 0x0000001000040947 */ /* 0x000fea0003800000 */
[----:B------:R-:W-:Y:S01]  /*1ec0*/  IABS R3, R5 ;  /* 0x0000000500037213 */ /* 0x000fe20000000000 */
[----:B------:R-:W0:Y:S01]  /*1ed0*/  S2UR UR5, SR_CgaCtaId ;  /* 0x00000000000579c3 */ /* 0x000e220000008800 */
[----:B------:R-:W-:Y:S01]  /*1ee0*/  UMOV UR4, 0x400 ;  /* 0x0000040000047882 */ /* 0x000fe20000000000 */
[----:B------:R-:W-:Y:S01]  /*1ef0*/  LOP3.LUT R0, R0, 0x7ffffffc, RZ, 0xc0, !PT ;  /* 0x7ffffffc00007812 */ /* 0x000fe200078ec0ff */
[----:B------:R-:W1:Y:S01]  /*1f00*/  I2F.RP R6, R3 ;  /* 0x0000000300067306 */ /* 0x000e620000209400 */
[----:B------:R-:W-:Y:S02]  /*1f10*/  UIADD3 UR4, UR4, 0x10, URZ ;  /* 0x0000001004047890 */ /* 0x000fe4000fffe03f */
[----:B------:R-:W-:Y:S02]  /*1f20*/  IADD3 R0, -R0, R17, RZ ;  /* 0x0000001100007210 */ /* 0x000fe40007ffe1ff */
[----:B------:R-:W2:Y:S08]  /*1f30*/  LDC.64 R58, c[0x0][0x2d8] ;  /* 0x0000b600ff3a7b82 */ /* 0x000eb00000000a00 */
[----:B------:R-:W3:Y:S01]  /*1f40*/  LDC R37, c[0x0][0x2c0] ;  /* 0x0000b000ff257b82 */ /* 0x000ee20000000800 */
[----:B-1----:R-:W4:Y:S01]  /*1f50*/  MUFU.RCP R6, R6 ;  /* 0x0000000600067308 */ /* 0x002f220000001000 */
[----:B0-----:R-:W-:-:S03]  /*1f60*/  ULEA UR4, UR5, UR4, 0x18 ;  /* 0x0000000405047291 */ /* 0x001fc6000f8ec03f */
[----:B------:R-:W-:-:S03]  /*1f70*/  ULDC UR5, c[0x0][0x2d0] ;  /* 0x0000b40000057ab9 */ /* 0x000fc60000000800 */
[C---:B------:R-:W-:Y:S01]  /*1f80*/  LEA R8, R0.reuse, UR4, 0x2 ;  /* 0x0000000400087c11 */ /* 0x040fe2000f8e10ff */
[----:B------:R-:W-:Y:S01]  /*1f90*/  ULDC UR4, c[0x0][0x298] ;  /* 0x0000a60000047ab9 */ /* 0x000fe20000000800 */
[----:B------:R-:W-:Y:S01]  /*1fa0*/  SHF.L.U32 R0, R0, 0x1, RZ ;  /* 0x0000000100007819 */ /* 0x000fe200000006ff */
[----:B--2---:R-:W-:Y:S02]  /*1fb0*/  IMAD.WIDE R58, R29, 0x2, R58 ;  /* 0x000000021d3a7825 */ /* 0x004fe400078e023a */
[----:B------:R-:W0:Y:S02]  /*1fc0*/  LDS R57, [R8] ;  /* 0x0000000008397984 */ /* 0x000e240000000800 */
[----:B----4-:R-:W-:Y:S02]  /*1fd0*/  VIADD R7, R6, 0xffffffe ;  /* 0x0ffffffe06077836 */ /* 0x010fe40000000000 */
[----:B------:R-:W-:Y:S01]  /*1fe0*/  IMAD R5, R4, R5, R0 ;  /* 0x0000000504057224 */ /* 0x000fe200078e0200 */
[----:B------:R-:W1:Y:S01]  /*1ff0*/  LDS R48, [R8+0x10] ;  /* 0x0000100008307984 */ /* 0x000e620000000800 */
[----:B---3--:R-:W-:-:S02]  /*2000*/  VIADD R37, R37, UR4 ;  /* 0x0000000425257c36 */ /* 0x008fc40008000000 */
[----:B------:R-:W2:Y:S01]  /*2010*/  F2I.FTZ.U32.TRUNC.NTZ R7, R7 ;  /* 0x0000000700077305 */ /* 0x000ea2000021f000 */
[----:B------:R-:W3:Y:S04]  /*2020*/  LDS R46, [R8+0x20] ;  /* 0x00002000082e7984 */ /* 0x000ee80000000800 */
[----:B------:R-:W4:Y:S04]  /*2030*/  LDS R55, [R8+0x30] ;  /* 0x0000300008377984 */ /* 0x000f280000000800 */
[----:B------:R-:W0:Y:S04]  /*2040*/  LDS R53, [R8+0x40] ;  /* 0x0000400008357984 */ /* 0x000e280000000800 */
[----:B------:R-:W0:Y:S01]  /*2050*/  LDS R44, [R8+0x50] ;  /* 0x00005000082c7984 */ /* 0x000e220000000800 */
[----:B--2---:R-:W-:-:S03]  /*2060*/  IMAD.MOV R6, RZ, RZ, -R7 ;  /* 0x000000ffff067224 */ /* 0x004fc600078e0a07 */
[----:B------:R-:W2:Y:S01]  /*2070*/  LDS R51, [R8+0x60] ;  /* 0x0000600008337984 */ /* 0x000ea20000000800 */
[----:B------:R-:W-:Y:S02]  /*2080*/  IMAD R9, R6, R3, RZ ;  /* 0x0000000306097224 */ /* 0x000fe400078e02ff */
[----:B------:R-:W-:Y:S01]  /*2090*/  IMAD.MOV.U32 R6, RZ, RZ, RZ ;  /* 0x000000ffff067224 */ /* 0x000fe200078e00ff */
[----:B------:R-:W0:Y:S03]  /*20a0*/  LDS R49, [R8+0x70] ;  /* 0x0000700008317984 */ /* 0x000e260000000800 */
[----:B------:R-:W-:Y:S01]  /*20b0*/  IMAD.HI.U32 R6, R7, R9, R6 ;  /* 0x0000000907067227 */ /* 0x000fe200078e0006 */
[----:B------:R-:W0:Y:S03]  /*20c0*/  LDS R47, [R8+0x80] ;  /* 0x00008000082f7984 */ /* 0x000e260000000800 */
[----:B------:R-:W-:Y:S01]  /*20d0*/  IMAD R7, R29, UR5, R16 ;  /* 0x000000051d077c24 */ /* 0x000fe2000f8e0210 */
[----:B------:R-:W0:Y:S04]  /*20e0*/  LDS R42, [R8+0x90] ;  /* 0x00009000082a7984 */ /* 0x000e280000000800 */
[----:B------:R-:W0:Y:S04]  /*20f0*/  LDS R45, [R8+0xa0] ;  /* 0x0000a000082d7984 */ /* 0x000e280000000800 */
[----:B------:R-:W0:Y:S04]  /*2100*/  LDS R40, [R8+0xb0] ;  /* 0x0000b00008287984 */ /* 0x000e280000000800 */
[----:B------:R-:W0:Y:S04]  /*2110*/  LDS R43, [R8+0xc0] ;  /* 0x0000c000082b7984 */ /* 0x000e280000000800 */
[----:B------:R-:W0:Y:S04]  /*2120*/  LDS R41, [R8+0xd0] ;  /* 0x0000d00008297984 */ /* 0x000e280000000800 */
[----:B------:R-:W0:Y:S04]  /*2130*/  LDS R39, [R8+0xe0] ;  /* 0x0000e00008277984 */ /* 0x000e280000000800 */
[----:B------:R1:W0:Y:S02]  /*2140*/  LDS R38, [R8+0xf0] ;  /* 0x0000f00008267984 */ /* 0x0002240000000800 */
[----:B-1234-:R-:W-:-:S07]  /*2150*/  SHF.R.S32.HI R8, RZ, 0x1f, R5 ;  /* 0x0000001fff087819 */ /* 0x01efce0000011405 */
.L_x_2315:
[----:B------:R-:W1:Y:S01]  /*2160*/  LDC R11, c[0x0][0x284] ;  /* 0x0000a100ff0b7b82 */ /* 0x000e620000000800 */
[----:B0-----:R-:W-:Y:S02]  /*2170*/  IABS R13, R50 ;  /* 0x00000032000d7213 */ /* 0x001fe40000000000 */
[C---:B------:R-:W-:Y:S02]  /*2180*/  ISETP.GE.AND P1, PT, R50.reuse, R16, PT ;  /* 0x000000103200720c */ /* 0x040fe40003f26270 */
[----:B------:R-:W-:Y:S01]  /*2190*/  ISETP.GE.AND P2, PT, R50, RZ, PT ;  /* 0x000000ff3200720c */ /* 0x000fe20003f46270 */
[----:B------:R-:W-:-:S05]  /*21a0*/  IMAD.HI.U32 R12, R6, R13, RZ ;  /* 0x0000000d060c7227 */ /* 0x000fca00078e00ff */
[----:B------:R-:W-:Y:S02]  /*21b0*/  IADD3 R12, -R12, RZ, RZ ;  /* 0x000000ff0c0c7210 */ /* 0x000fe40007ffe1ff */
[----:B-1----:R-:W-:-:S05]  /*21c0*/  IABS R15, R11 ;  /* 0x0000000b000f7213 */ /* 0x002fca0000000000 */
[----:B------:R-:W-:-:S05]  /*21d0*/  IMAD R54, R15, R12, R13 ;  /* 0x0000000c0f367224 */ /* 0x000fca00078e020d */
[----:B------:R-:W-:-:S13]  /*21e0*/  ISETP.GT.U32.AND P0, PT, R3, R54, PT ;  /* 0x000000360300720c */ /* 0x000fda0003f04070 */
[----:B------:R-:W-:-:S05]  /*21f0*/  @!P0 IMAD.IADD R54, R54, 0x1, -R15 ;  /* 0x0000000136368824 */ /* 0x000fca00078e0a0f */
[----:B------:R-:W-:-:S13]  /*2200*/  ISETP.GT.U32.AND P0, PT, R3, R54, PT ;  /* 0x000000360300720c */ /* 0x000fda0003f04070 */
[----:B------:R-:W-:Y:S01]  /*2210*/  @!P0 IMAD.IADD R54, R54, 0x1, -R15 ;  /* 0x0000000136368824 */ /* 0x000fe200078e0a0f */
[----:B------:R-:W-:Y:S01]  /*2220*/  ISETP.NE.AND P0, PT, R11, RZ, PT ;  /* 0x000000ff0b00720c */ /* 0x000fe20003f05270 */
[----:B------:R-:W1:Y:S03]  /*2230*/  @!P1 LDC.64 R14, c[0x0][0x248] ;  /* 0x00009200ff0e9b82 */ /* 0x000e660000000a00 */
[----:B------:R-:W-:-:S09]  /*2240*/  @!P2 IADD3 R54, -R54, RZ, RZ ;  /* 0x000000ff3636a210 */ /* 0x000fd20007ffe1ff */
[----:B------:R-:W-:-:S05]  /*2250*/  @!P0 LOP3.LUT R54, RZ, R11, RZ, 0x33, !PT ;  /* 0x0000000bff368212 */ /* 0x000fca00078e33ff */
[----:B------:R-:W-:-:S05]  /*2260*/  @!P1 IMAD.SHL.U32 R12, R54, 0x8, RZ ;  /* 0x00000008360c9824 */ /* 0x000fca00078e00ff */
[----:B------:R-:W-:-:S04]  /*2270*/  @!P1 IADD3 R13, P0, R5, R12, RZ ;  /* 0x0000000c050d9210 */ /* 0x000fc80007f1e0ff */
[----:B------:R-:W-:Y:S02]  /*2280*/  @!P1 LEA.HI.X.SX32 R56, R12, R8, 0x1, P0 ;  /* 0x000000080c389211 */ /* 0x000fe400000f0eff */
[----:B-1----:R-:W-:-:S04]  /*2290*/  @!P1 LEA R12, P0, R13, R14, 0x1 ;  /* 0x0000000e0d0c9211 */ /* 0x002fc800078008ff */
[----:B------:R-:W-:Y:S02]  /*22a0*/  @!P1 LEA.HI.X R13, R13, R15, R56, 0x1, P0 ;  /* 0x0000000f0d0d9211 */ /* 0x000fe400000f0c38 */
[----:B------:R-:W1:Y:S01]  /*22b0*/  @!P1 LDC.64 R14, c[0x0][0x248] ;  /* 0x00009200ff0e9b82 */ /* 0x000e620000000a00 */
[----:B------:R-:W-:Y:S02]  /*22c0*/  IMAD.IADD R54, R54, 0x1, R11 ;  /* 0x0000000136367824 */ /* 0x000fe400078e020b */
[----:B------:R2:W0:Y:S03]  /*22d0*/  @!P1 LDG.E R36, desc[UR36][R12.64] ;  /* 0x000000240c249981 */ /* 0x000426000c1e1900 */
[----:B------:R-:W-:-:S04]  /*22e0*/  @!P1 SHF.L.U32 R56, R54, 0x3, RZ ;  /* 0x0000000336389819 */ /* 0x000fc800000006ff */
[----:B------:R-:W-:-:S04]  /*22f0*/  @!P1 IADD3 R61, P0, R5, R56, RZ ;  /* 0x00000038053d9210 */ /* 0x000fc80007f1e0ff */
[----:B------:R-:W-:Y:S02]  /*2300*/  @!P1 LEA.HI.X.SX32 R56, R56, R8, 0x1, P0 ;  /* 0x0000000838389211 */ /* 0x000fe400000f0eff */
[----:B-1----:R-:W-:-:S04]  /*2310*/  @!P1 LEA R60, P0, R61, R14, 0x1 ;  /* 0x0000000e3d3c9211 */ /* 0x002fc800078008ff */
[----:B------:R-:W-:Y:S02]  /*2320*/  @!P1 LEA.HI.X R61, R61, R15, R56, 0x1, P0 ;  /* 0x0000000f3d3d9211 */ /* 0x000fe400000f0c38 */
[----:B------:R-:W1:Y:S01]  /*2330*/  @!P1 LDC.64 R14, c[0x0][0x248] ;  /* 0x00009200ff0e9b82 */ /* 0x000e620000000a00 */
[----:B------:R-:W-:Y:S02]  /*2340*/  IMAD.IADD R54, R54, 0x1, R11 ;  /* 0x0000000136367824 */ /* 0x000fe400078e020b */
[----:B------:R3:W4:Y:S02]  /*2350*/  @!P1 LDG.E R35, desc[UR36][R60.64] ;  /* 0x000000243c239981 */ /* 0x000724000c1e1900 */
[----:B------:R-:W-:-:S05]  /*2360*/  @!P1 IMAD.SHL.U32 R56, R54, 0x8, RZ ;  /* 0x0000000836389824 */ /* 0x000fca00078e00ff */
[----:B--2---:R-:W-:-:S04]  /*2370*/  @!P1 IADD3 R13, P0, R5, R56, RZ ;  /* 0x00000038050d9210 */ /* 0x004fc80007f1e0ff */
[----:B------:R-:W-:Y:S02]  /*2380*/  @!P1 LEA.HI.X.SX32 R56, R56, R8, 0x1, P0 ;  /* 0x0000000838389211 */ /* 0x000fe400000f0eff */
[----:B-1----:R-:W-:-:S04]  /*2390*/  @!P1 LEA R12, P0, R13, R14, 0x1 ;  /* 0x0000000e0d0c9211 */ /* 0x002fc800078008ff */
[----:B------:R-:W-:Y:S02]  /*23a0*/  @!P1 LEA.HI.X R13, R13, R15, R56, 0x1, P0 ;  /* 0x0000000f0d0d9211 */ /* 0x000fe400000f0c38 */
[----:B------:R-:W1:Y:S01]  /*23b0*/  @!P1 LDC.64 R14, c[0x0][0x248] ;  /* 0x00009200ff0e9b82 */ /* 0x000e620000000a00 */
[----:B------:R-:W-:Y:S02]  /*23c0*/  IADD3 R54, R54, R11, RZ ;  /* 0x0000000b36367210 */ /* 0x000fe40007ffe0ff */
[----:B------:R2:W4:Y:S03]  /*23d0*/  @!P1 LDG.E R9, desc[UR36][R12.64] ;  /* 0x000000240c099981 */ /* 0x000526000c1e1900 */
[----:B------:R-:W-:-:S05]  /*23e0*/  @!P1 IMAD.SHL.U32 R56, R54, 0x8, RZ ;  /* 0x0000000836389824 */ /* 0x000fca00078e00ff */
[----:B---3--:R-:W-:-:S04]  /*23f0*/  @!P1 IADD3 R61, P0, R5, R56, RZ ;  /* 0x00000038053d9210 */ /* 0x008fc80007f1e0ff */
[----:B------:R-:W-:Y:S02]  /*2400*/  @!P1 LEA.HI.X.SX32 R56, R56, R8, 0x1, P0 ;  /* 0x0000000838389211 */ /* 0x000fe400000f0eff */
[----:B-1----:R-:W-:-:S04]  /*2410*/  @!P1 LEA R60, P0, R61, R14, 0x1 ;  /* 0x0000000e3d3c9211 */ /* 0x002fc800078008ff */
[----:B------:R-:W-:Y:S02]  /*2420*/  @!P1 LEA.HI.X R61, R61, R15, R56, 0x1, P0 ;  /* 0x0000000f3d3d9211 */ /* 0x000fe400000f0c38 */
[----:B------:R-:W1:Y:S01]  /*2430*/  @!P1 LDC.64 R14, c[0x0][0x248] ;  /* 0x00009200ff0e9b82 */ /* 0x000e620000000a00 */
[----:B------:R-:W-:Y:S02]  /*2440*/  IMAD.IADD R54, R54, 0x1, R11 ;  /* 0x0000000136367824 */ /* 0x000fe400078e020b */
[----:B------:R3:W4:Y:S03]  /*2450*/  @!P1 LDG.E R10, desc[UR36][R60.64] ;  /* 0x000000243c0a9981 */ /* 0x000726000c1e1900 */
[----:B------:R-:W-:-:S04]  /*2460*/  @!P1 SHF.L.U32 R56, R54, 0x3, RZ ;  /* 0x0000000336389819 */ /* 0x000fc800000006ff */
[----:B--2---:R-:W-:-:S04]  /*2470*/  @!P1 IADD3 R13, P0, R5, R56, RZ ;  /* 0x00000038050d9210 */ /* 0x004fc80007f1e0ff */
[----:B------:R-:W-:Y:S02]  /*2480*/  @!P1 LEA.HI.X.SX32 R56, R56, R8, 0x1, P0 ;  /* 0x0000000838389211 */ /* 0x000fe400000f0eff */
[----:B-1----:R-:W-:-:S04]  /*2490*/  @!P1 LEA R12, P0, R13, R14, 0x1 ;  /* 0x0000000e0d0c9211 */ /* 0x002fc800078008ff */
[----:B------:R-:W-:Y:S02]  /*24a0*/  @!P1 LEA.HI.X R13, R13, R15, R56, 0x1, P0 ;  /* 0x0000000f0d0d9211 */ /* 0x000fe400000f0c38 */
[----:B------:R-:W1:Y:S01]  /*24b0*/  @!P1 LDC.64 R14, c[0x0][0x248] ;  /* 0x00009200ff0e9b82 */ /* 0x000e620000000a00 */
[----:B------:R-:W-:Y:S02]  /*24c0*/  IMAD.IADD R54, R54, 0x1, R11 ;  /* 0x0000000136367824 */ /* 0x000fe400078e020b */
[----:B------:R2:W4:Y:S02]  /*24d0*/  @!P1 LDG.E R20, desc[UR36][R12.64] ;  /* 0x000000240c149981 */ /* 0x000524000c1e1900 */
[----:B------:R-:W-:-:S05]  /*24e0*/  @!P1 IMAD.SHL.U32 R56, R54, 0x8, RZ ;  /* 0x0000000836389824 */ /* 0x000fca00078e00ff */
[----:B---3--:R-:W-:-:S04]  /*24f0*/  @!P1 IADD3 R61, P0, R5, R56, RZ ;  /* 0x00000038053d9210 */ /* 0x008fc80007f1e0ff */
[----:B------:R-:W-:Y:S02]  /*2500*/  @!P1 LEA.HI.X.SX32 R56, R56, R8, 0x1, P0 ;  /* 0x0000000838389211 */ /* 0x000fe400000f0eff */
[----:B-1----:R-:W-:-:S04]  /*2510*/  @!P1 LEA R60, P0, R61, R14, 0x1 ;  /* 0x0000000e3d3c9211 */ /* 0x002fc800078008ff */
[----:B------:R-:W-:Y:S02]  /*2520*/  @!P1 LEA.HI.X R61, R61, R15, R56, 0x1, P0 ;  /* 0x0000000f3d3d9211 */ /* 0x000fe400000f0c38 */
[----:B------:R-:W1:Y:S01]  /*2530*/  @!P1 LDC.64 R14, c[0x0][0x248] ;  /* 0x00009200ff0e9b82 */ /* 0x000e620000000a00 */
[----:B------:R-:W-:Y:S02]  /*2540*/  IADD3 R54, R54, R11, RZ ;  /* 0x0000000b36367210 */ /* 0x000fe40007ffe0ff */
[----:B------:R3:W4:Y:S03]  /*2550*/  @!P1 LDG.E R21, desc[UR36][R60.64] ;  /* 0x000000243c159981 */ /* 0x000726000c1e1900 */
[----:B------:R-:W-:-:S05]  /*2560*/  @!P1 IMAD.SHL.U32 R56, R54, 0x8, RZ ;  /* 0x0000000836389824 */ /* 0x000fca00078e00ff */
[----:B--2---:R-:W-:-:S04]  /*2570*/  @!P1 IADD3 R13, P0, R5, R56, RZ ;  /* 0x00000038050d9210 */ /* 0x004fc80007f1e0ff */
[----:B------:R-:W-:Y:S02]  /*2580*/  @!P1 LEA.HI.X.SX32 R56, R56, R8, 0x1, P0 ;  /* 0x0000000838389211 */ /* 0x000fe400000f0eff */
[----:B-1----:R-:W-:-:S04]  /*2590*/  @!P1 LEA R12, P0, R13, R14, 0x1 ;  /* 0x0000000e0d0c9211 */ /* 0x002fc800078008ff */
[----:B------:R-:W-:Y:S02]  /*25a0*/  @!P1 LEA.HI.X R13, R13, R15, R56, 0x1, P0 ;  /* 0x0000000f0d0d9211 */ /* 0x000fe400000f0c38 */
[----:B------:R-:W1:Y:S01]  /*25b0*/  @!P1 LDC.64 R14, c[0x0][0x248] ;  /* 0x00009200ff0e9b82 */ /* 0x000e620000000a00 */
[----:B------:R-:W-:Y:S02]  /*25c0*/  IMAD.IADD R54, R54, 0x1, R11 ;  /* 0x0000000136367824 */ /* 0x000fe400078e020b */
[----:B------:R2:W4:Y:S03]  /*25d0*/  @!P1 LDG.E R24, desc[UR36][R12.64] ;  /* 0x000000240c189981 */ /* 0x000526000c1e1900 */
[----:B------:R-:W-:-:S04]  /*25e0*/  @!P1 SHF.L.U32 R56, R54, 0x3, RZ ;  /* 0x0000000336389819 */ /* 0x000fc800000006ff */
[----:B---3--:R-:W-:-:S04]  /*25f0*/  @!P1 IADD3 R61, P0, R5, R56, RZ ;  /* 0x00000038053d9210 */ /* 0x008fc80007f1e0ff */
        /* <DEDUP_REMOVED lines=52> */
[--C-:B------:R-:W-:Y:S02]  /*2940*/  IMAD.IADD R54, R54, 0x1, R11.reuse ;  /* 0x0000000136367824 */ /* 0x100fe400078e020b */
[----:B------:R3:W4:Y:S02]  /*2950*/  @!P1 LDG.E R32, desc[UR36][R60.64] ;  /* 0x000000243c209981 */ /* 0x000724000c1e1900 */
[C---:B------:R-:W-:Y:S02]  /*2960*/  IMAD.IADD R11, R54.reuse, 0x1, R11 ;  /* 0x00000001360b7824 */ /* 0x040fe400078e020b */
[----:B------:R-:W-:-:S03]  /*2970*/  @!P1 IMAD.SHL.U32 R54, R54, 0x8, RZ ;  /* 0x0000000836369824 */ /* 0x000fc600078e00ff */
[----:B------:R-:W-:-:S04]  /*2980*/  @!P1 SHF.L.U32 R11, R11, 0x3, RZ ;  /* 0x000000030b0b9819 */ /* 0x000fc800000006ff */
[----:B--2---:R-:W-:-:S04]  /*2990*/  @!P1 IADD3 R13, P0, R5, R11, RZ ;  /* 0x0000000b050d9210 */ /* 0x004fc80007f1e0ff */
[----:B------:R-:W-:Y:S02]  /*29a0*/  @!P1 LEA.HI.X.SX32 R56, R11, R8, 0x1, P0 ;  /* 0x000000080b389211 */ /* 0x000fe400000f0eff */
[----:B------:R-:W-:Y:S02]  /*29b0*/  @!P1 IADD3 R11, P2, R5, R54, RZ ;  /* 0x00000036050b9210 */ /* 0x000fe40007f5e0ff */
[C---:B-1----:R-:W-:Y:S02]  /*29c0*/  @!P1 LEA R12, P0, R13.reuse, R14, 0x1 ;  /* 0x0000000e0d0c9211 */ /* 0x042fe400078008ff */
[----:B------:R-:W-:Y:S02]  /*29d0*/  @!P1 LEA.HI.X.SX32 R54, R54, R8, 0x1, P2 ;  /* 0x0000000836369211 */ /* 0x000fe400010f0eff */
[----:B------:R-:W-:Y:S02]  /*29e0*/  @!P1 LEA.HI.X R13, R13, R15, R56, 0x1, P0 ;  /* 0x0000000f0d0d9211 */ /* 0x000fe400000f0c38 */
[----:B------:R-:W1:Y:S01]  /*29f0*/  @!P1 LDC.64 R14, c[0x0][0x248] ;  /* 0x00009200ff0e9b82 */ /* 0x000e620000000a00 */
[----:B------:R-:W-:-:S02]  /*2a00*/  ISETP.NE.U32.AND P0, PT, RZ, UR6, PT ;  /* 0x00000006ff007c0c */ /* 0x000fc4000bf05070 */
[----:B------:R2:W2:Y:S02]  /*2a10*/  @!P1 LDG.E R33, desc[UR36][R12.64] ;  /* 0x000000240c219981 */ /* 0x0004a4000c1e1900 */
[----:B------:R-:W-:Y:S02]  /*2a20*/  ISETP.NE.AND.EX P0, PT, RZ, UR7, PT, P0 ;  /* 0x00000007ff007c0c */ /* 0x000fe4000bf05300 */
[----:B-1----:R-:W-:-:S04]  /*2a30*/  @!P1 LEA R14, P2, R11, R14, 0x1 ;  /* 0x0000000e0b0e9211 */ /* 0x002fc800078408ff */
[----:B------:R-:W-:-:S05]  /*2a40*/  @!P1 LEA.HI.X R15, R11, R15, R54, 0x1, P2 ;  /* 0x0000000f0b0f9211 */ /* 0x000fca00010f0c36 */
[----:B------:R1:W2:Y:S01]  /*2a50*/  @!P1 LDG.E R34, desc[UR36][R14.64] ;  /* 0x000000240e229981 */ /* 0x0002a2000c1e1900 */
[--C-:B------:R-:W-:Y:S02]  /*2a60*/  SHF.R.S32.HI R54, RZ, 0x1f, R23.reuse ;  /* 0x0000001fff367819 */ /* 0x100fe40000011417 */
[----:B------:R-:W-:Y:S02]  /*2a70*/  @P0 SHF.R.S32.HI R11, RZ, 0x1f, R50 ;  /* 0x0000001fff0b0819 */ /* 0x000fe40000011432 */
[----:B---3--:R-:W-:-:S04]  /*2a80*/  @P0 IADD3 R60, P1, P2, R50, UR6, R23 ;  /* 0x00000006323c0c10 */ /* 0x008fc8000fa3e017 */
[----:B------:R-:W-:-:S05]  /*2a90*/  @P0 IADD3.X R61, R11, UR7, R54, P1, P2 ;  /* 0x000000070b3d0c10 */ /* 0x000fca0008fe4436 */
[----:B------:R-:W3:Y:S01]  /*2aa0*/  @P0 LDG.E.U8 R60, desc[UR36][R60.64] ;  /* 0x000000243c3c0981 */ /* 0x000ee2000c1e1100 */
[----:B0-----:R-:W-:-:S04]  /*2ab0*/  HMUL2 R11, R57, R36 ;  /* 0x00000024390b7232 */ /* 0x001fc80000000000 */
[----:B----4-:R-:W-:-:S06]  /*2ac0*/  HFMA2 R11, R48, R35, R11 ;  /* 0x00000023300b7231 */ /* 0x010fcc000000000b */
[----:B------:R-:W-:-:S10]  /*2ad0*/  HFMA2.MMA R11, R46, R9, R11 ;  /* 0x000000092e0b7235 */ /* 0x000fd4000000000b */
[----:B------:R-:W-:-:S06]  /*2ae0*/  HFMA2 R11, R55, R10, R11 ;  /* 0x0000000a370b7231 */ /* 0x000fcc000000000b */
[----:B------:R-:W-:-:S10]  /*2af0*/  HFMA2.MMA R11, R53, R20, R11 ;  /* 0x00000014350b7235 */ /* 0x000fd4000000000b */
[----:B--2---:R-:W-:-:S06]  /*2b00*/  HFMA2 R12, R44, R21, R11 ;  /* 0x000000152c0c7231 */ /* 0x004fcc000000000b */
[----:B------:R-:W-:-:S10]  /*2b10*/  HFMA2.MMA R13, R51, R24, R12 ;  /* 0x00000018330d7235 */ /* 0x000fd4000000000c */
[----:B-1----:R-:W-:-:S06]  /*2b20*/  HFMA2 R14, R49, R26, R13 ;  /* 0x0000001a310e7231 */ /* 0x002fcc000000000d */
[----:B------:R-:W-:-:S10]  /*2b30*/  HFMA2.MMA R14, R47, R28, R14 ;  /* 0x0000001c2f0e7235 */ /* 0x000fd4000000000e */
[----:B------:R-:W-:-:S06]  /*2b40*/  HFMA2 R15, R42, R29, R14 ;  /* 0x0000001d2a0f7231 */ /* 0x000fcc000000000e */
[----:B------:R-:W-:-:S10]  /*2b50*/  HFMA2.MMA R15, R45, R30, R15 ;  /* 0x0000001e2d0f7235 */ /* 0x000fd4000000000f */
[----:B------:R-:W-:-:S06]  /*2b60*/  HFMA2 R15, R40, R31, R15 ;  /* 0x0000001f280f7231 */ /* 0x000fcc000000000f */
[----:B------:R-:W-:Y:S01]  /*2b70*/  HFMA2.MMA R15, R43, R0, R15 ;  /* 0x000000002b0f7235 */ /* 0x000fe2000000000f */
[----:B------:R-:W-:-:S09]  /*2b80*/  UMOV UR4, 0xffffffff ;  /* 0xffffffff00047882 */ /* 0x000fd20000000000 */
[----:B------:R-:W-:-:S06]  /*2b90*/  HFMA2 R15, R41, R32, R15 ;  /* 0x00000020290f7231 */ /* 0x000fcc000000000f */
[----:B------:R-:W-:-:S10]  /*2ba0*/  HFMA2.MMA R15, R39, R34, R15 ;  /* 0x00000022270f7235 */ /* 0x000fd4000000000f */
[----:B------:R-:W-:-:S05]  /*2bb0*/  HFMA2 R15, R38, R33, R15 ;  /* 0x00000021260f7231 */ /* 0x000fca000000000f */
[--C-:B------:R-:W-:Y:S02]  /*2bc0*/  HADD2.F32 R13, -RZ, R15.reuse.H0_H0 ;  /* 0x2000000fff0d7230 */ /* 0x100fe40000004100 */
[----:B------:R-:W-:Y:S01]  /*2bd0*/  HADD2.F32 R12, -RZ, R15.H1_H1 ;  /* 0x3000000fff0c7230 */ /* 0x000fe20000004100 */
[----:B---3--:R-:W-:-:S04]  /*2be0*/  ISETP.NE.AND P0, PT, R60, RZ, P0 ;  /* 0x000000ff3c00720c */ /* 0x008fc80000705270 */
[----:B------:R-:W-:Y:S01]  /*2bf0*/  FADD.FTZ R13, R13, R12 ;  /* 0x0000000c0d0d7221 */ /* 0x000fe20000010000 */
[----:B------:R-:W-:Y:S08]  /*2c00*/  BRA.DIV UR4, `(.L_x_2312) ;  /* 0x0000003604087947 */ /* 0x000ff0000b800000 */
[----:B------:R-:W0:Y:S02]  /*2c10*/  SHFL.BFLY PT, R14, R13, 0x2, 0x1f ;  /* 0x0c401f000d0e7f89 */ /* 0x000e2400000e0000 */
[----:B0-----:R-:W-:-:S05]  /*2c20*/  FADD.FTZ R13, R13, R14 ;  /* 0x0000000e0d0d7221 */ /* 0x001fca0000010000 */
[----:B------:R0:W1:Y:S02]  /*2c30*/  SHFL.BFLY PT, R14, R13, 0x1, 0x1f ;  /* 0x0c201f000d0e7f89 */ /* 0x00006400000e0000 */
.L_x_2366:
        /* <DEDUP_REMOVED lines=8> */
[----:B------:R-:W-:-:S11]  /*2cc0*/  ISETP.NE.U32.AND P1, PT, RZ, UR8, PT ;  /* 0x00000008ff007c0c */ /* 0x000fd6000bf25070 */
[----:B------:R-:W1:Y:S08]  /*2cd0*/  @P2 LDC R15, c[0x0][0x2d0] ;  /* 0x0000b400ff0f2b82 */ /* 0x000e700000000800 */
[----:B0-----:R-:W0:Y:S01]  /*2ce0*/  @P2 LDC.64 R12, c[0x0][0x2c8] ;  /* 0x0000b200ff0c2b82 */ /* 0x001e220000000a00 */
[----:B------:R-:W-:-:S13]  /*2cf0*/  ISETP.NE.AND.EX P1, PT, RZ, UR9, PT, P1 ;  /* 0x00000009ff007c0c */ /* 0x000fda000bf25310 */
[----:B------:R-:W2:Y:S01]  /*2d00*/  @P1 LDG.E.U16 R54, desc[UR36][R58.64] ;  /* 0x000000243a361981 */ /* 0x000ea2000c1e1500 */
[----:B-1----:R-:W-:-:S04]  /*2d10*/  @P2 IMAD R15, R7, R15, R50 ;  /* 0x0000000f070f2224 */ /* 0x002fc800078e0232 */
[----:B0-----:R-:W-:-:S06]  /*2d20*/  @P2 IMAD.WIDE R12, R15, 0x2, R12 ;  /* 0x000000020f0c2825 */ /* 0x001fcc00078e020c */
[----:B------:R-:W3:Y:S01]  /*2d30*/  @P2 LDG.E.U16 R12, desc[UR36][R12.64] ;  /* 0x000000240c0c2981 */ /* 0x000ee2000c1e1500 */
[----:B------:R-:W0:Y:S01]  /*2d40*/  S2UR UR5, SR_CgaCtaId ;  /* 0x00000000000579c3 */ /* 0x000e220000008800 */
[----:B------:R-:W-:-:S04]  /*2d50*/  @P1 ISETP.GE.AND P3, PT, R50, R37, PT ;  /* 0x000000253200120c */ /* 0x000fc80003f66270 */
[----:B-----5:R-:W-:Y:S01]  /*2d60*/  @P1 SEL R15, R27, RZ, !P3 ;  /* 0x000000ff1b0f1207 */ /* 0x020fe20005800000 */
[----:B------:R-:W-:-:S03]  /*2d70*/  UMOV UR4, 0x400 ;  /* 0x0000040000047882 */ /* 0x000fc60000000000 */
[----:B------:R-:W-:Y:S01]  /*2d80*/  @P1 IADD3 R15, R15, R50, -R16 ;  /* 0x000000320f0f1210 */ /* 0x000fe20007ffe810 */
[----:B------:R-:W-:-:S04]  /*2d90*/  UIADD3 UR4, UR4, 0x110, URZ ;  /* 0x0000011004047890 */ /* 0x000fc8000fffe03f */
[----:B0-----:R-:W-:Y:S01]  /*2da0*/  ULEA UR4, UR5, UR4, 0x18 ;  /* 0x0000000405047291 */ /* 0x001fe2000f8ec03f */
[----:B--2---:R-:W-:Y:S02]  /*2db0*/  @P1 HADD2.F32 R54, -RZ, R54.H0_H0 ;  /* 0x20000036ff361230 */ /* 0x004fe40000004100 */
[----:B---3--:R-:W-:Y:S01]  /*2dc0*/  @P2 HADD2.F32 R14, -RZ, R12.H0_H0 ;  /* 0x2000000cff0e2230 */ /* 0x008fe20000004100 */
[----:B------:R-:W-:-:S04]  /*2dd0*/  @P1 I2FP.F32.S32 R12, R15 ;  /* 0x0000000f000c1245 */ /* 0x000fc80000201400 */
[----:B------:R-:W-:-:S04]  /*2de0*/  @P2 FADD.FTZ R11, R11, R14 ;  /* 0x0000000e0b0b2221 */ /* 0x000fc80000010000 */
[----:B------:R-:W-:Y:S01]  /*2df0*/  @P1 FFMA.FTZ R11, R12, R54, R11 ;  /* 0x000000360c0b1223 */ /* 0x000fe2000001000b */
[----:B------:R-:W-:-:S04]  /*2e00*/  IADD3 R12, -R25, R50, RZ ;  /* 0x00000032190c7210 */ /* 0x000fc80007ffe1ff */
[----:B------:R-:W-:-:S05]  /*2e10*/  LEA R12, R12, UR4, 0x2 ;  /* 0x000000040c0c7c11 */ /* 0x000fca000f8e10ff */
[----:B------:R1:W-:Y:S01]  /*2e20*/  STS [R12], R11 ;  /* 0x0000000b0c007388 */ /* 0x0003e20000000800 */
[----:B------:R-:W-:-:S07]  /*2e30*/  @!P0 FMNMX.FTZ R52, R52, R11, !PT ;  /* 0x0000000b34348209 */ /* 0x000fce0007810000 */
.L_x_2314:
[----:B------:R-:W-:Y:S05]  /*2e40*/  BSYNC B1 ;  /* 0x0000000000017941 */ /* 0x000fea0003800000 */
.L_x_2313:
[----:B-1----:R-:W-:Y:S01]  /*2e50*/  IADD3 R11, R16, 0x7, -R25 ;  /* 0x00000007100b7810 */ /* 0x002fe20007ffe819 */
[----:B------:R-:W-:-:S03]  /*2e60*/  VIADD R50, R50, 0x10 ;  /* 0x0000001032327836 */ /* 0x000fc60000000000 */
[----:B------:R-:W-:-:S04]  /*2e70*/  SHF.R.S32.HI R12, RZ, 0x1f, R11 ;  /* 0x0000001fff0c7819 */ /* 0x000fc8000001140b */
[----:B------:R-:W-:-:S04]  /*2e80*/  LEA.HI R12, R12, R11, RZ, 0x3 ;  /* 0x0000000b0c0c7211 */ /* 0x000fc800078f18ff */
[----:B------:R-:W-:-:S04]  /*2e90*/  LOP3.LUT R12, R12, 0xfffffff8, RZ, 0xc0, !PT ;  /* 0xfffffff80c0c7812 */ /* 0x000fc800078ec0ff */
[----:B------:R-:W-:-:S04]  /*2ea0*/  IADD3 R11, R25, R12, RZ ;  /* 0x0000000c190b7210 */ /* 0x000fc80007ffe0ff */
[----:B------:R-:W-:-:S13]  /*2eb0*/  ISETP.GE.AND P0, PT, R50, R11, PT ;  /* 0x0000000b3200720c */ /* 0x000fda0003f06270 */
[----:B------:R-:W-:Y:S05]  /*2ec0*/  @!P0 BRA `(.L_x_2315) ;  /* 0xfffffff000a48947 */ /* 0x000fea000383ffff */
.L_x_2311:
[----:B------:R-:W-:Y:S05]  /*2ed0*/  BSYNC B0 ;  /* 0x0000000000007941 */ /* 0x000fea0003800000 */
.L_x_2310:
[----:B------:R-:W1:Y:S01]  /*2ee0*/  S2R R8, SR_TID.X ;  /* 0x0000000000087919 */ /* 0x000e620000002100 */
[----:B------:R-:W-:Y:S01]  /*2ef0*/  UMOV UR4, 0xffffffff ;  /* 0xffffffff00047882 */ /* 0x000fe20000000000 */
[----:B-1----:R-:W-:Y:S02]  /*2f00*/  SHF.R.S32.HI R5, RZ, 0x1f, R8 ;  /* 0x0000001fff057819 */ /* 0x002fe40000011408 */
[----:B------:R-:W-:Y:S05]  /*2f10*/  BRA.DIV UR4, `(.L_x_2316) ;  /* 0x0000003204847947 */ /* 0x000fea000b800000 */
[----:B------:R-:W0:Y:S02]  /*2f20*/  SHFL.BFLY PT, R14, R52, 0x10, 0x1f ;  /* 0x0e001f00340e7f89 */ /* 0x000e2400000e0000 */
[----:B0-----:R-:W-:-:S05]  /*2f30*/  FMNMX.FTZ R13, R14, R52, !PT ;  /* 0x000000340e0d7209 */ /* 0x001fca0007810000 */
[----:B------:R-:W0:Y:S02]  /*2f40*/  SHFL.BFLY PT, R14, R13, 0x8, 0x1f ;  /* 0x0d001f000d0e7f89 */ /* 0x000e2400000e0000 */
[----:B0-----:R-:W-:-:S05]  /*2f50*/  FMNMX.FTZ R3, R13, R14, !PT ;  /* 0x0000000e0d037209 */ /* 0x001fca0007810000 */
[----:B------:R0:W1:Y:S02]  /*2f60*/  SHFL.BFLY PT, R14, R3, 0x4, 0x1f ;  /* 0x0c801f00030e7f89 */ /* 0x00006400000e0000 */
.L_x_2371:
[----:B------:R-:W-:Y:S01]  /*2f70*/  LEA.HI R0, R5, R8, RZ, 0x5 ;  /* 0x0000000805007211 */ /* 0x000fe200078f28ff */
[----:B------:R-:W-:Y:S05]  /*2f80*/  WARPSYNC.ALL ;  /* 0x0000000000007948 */ /* 0x000fea0003800000 */
[----:B------:R-:W-:-:S05]  /*2f90*/  LOP3.LUT R5, R0, 0xffffffe0, RZ, 0xc0, !PT ;  /* 0xffffffe000057812 */ /* 0x000fca00078ec0ff */
[----:B------:R-:W-:-:S05]  /*2fa0*/  IMAD.IADD R5, R8, 0x1, -R5 ;  /* 0x0000000108057824 */ /* 0x000fca00078e0a05 */
[----:B------:R-:W-:-:S13]  /*2fb0*/  ISETP.NE.AND P0, PT, R5, RZ, PT ;  /* 0x000000ff0500720c */ /* 0x000fda0003f05270 */
[----:B------:R-:W2:Y:S01]  /*2fc0*/  @!P0 S2R R6, SR_CgaCtaId ;  /* 0x0000000000068919 */ /* 0x000ea20000008800 */
[----:B----4-:R-:W-:Y:S02]  /*2fd0*/  @!P0 MOV R7, 0x400 ;  /* 0x0000040000078802 */ /* 0x010fe40000000f00 */
[----:B------:R-:W-:Y:S02]  /*2fe0*/  @!P0 SHF.R.S32.HI R0, RZ, 0x5, R0 ;  /* 0x00000005ff008819 */ /* 0x000fe40000011400 */
[----:B01----:R-:W-:Y:S02]  /*2ff0*/  @!P0 FMNMX.FTZ R3, R3, R14, !PT ;  /* 0x0000000e03038209 */ /* 0x003fe40007810000 */
[----:B--2---:R-:W-:-:S04]  /*3000*/  @!P0 LEA R7, R6, R7, 0x18 ;  /* 0x0000000706078211 */ /* 0x004fc800078ec0ff */
[----:B------:R-:W-:-:S05]  /*3010*/  @!P0 LEA R0, R0, R7, 0x2 ;  /* 0x0000000700008211 */ /* 0x000fca00078e10ff */
[----:B------:R0:W-:Y:S01]  /*3020*/  @!P0 STS [R0], R3 ;  /* 0x0000000300008388 */ /* 0x0001e20000000800 */
[----:B------:R-:W-:Y:S01]  /*3030*/  BAR.SYNC.DEFER_BLOCKING 0x0 ;  /* 0x0000000000007b1d */ /* 0x000fe20000010000 */
[----:B------:R-:W-:-:S05]  /*3040*/  ISETP.GT.AND P0, PT, R5, 0x1, PT ;  /* 0x000000010500780c */ /* 0x000fca0003f04270 */
[----:B------:R-:W-:Y:S01]  /*3050*/  ULDC.64 UR6, c[0x0][0x2b0] ;  /* 0x0000ac0000067ab9 */ /* 0x000fe20000000a00 */
[----:B------:R-:W-:Y:S07]  /*3060*/  BSSY B0, `(.L_x_2317) ;  /* 0x000002d000007945 */ /* 0x000fee0003800000 */
[----:B0-----:R-:W0:Y:S01]  /*3070*/  @!P0 S2R R3, SR_CgaCtaId ;  /* 0x0000000000038919 */ /* 0x001e220000008800 */
[----:B------:R-:W-:-:S04]  /*3080*/  @!P0 MOV R0, 0x400 ;  /* 0x0000040000008802 */ /* 0x000fc80000000f00 */
[----:B0-----:R-:W-:Y:S01]  /*3090*/  @!P0 LEA R6, R3, R0, 0x18 ;  /* 0x0000000003068211 */ /* 0x001fe200078ec0ff */
[----:B------:R-:W-:-:S03]  /*30a0*/  IMAD.MOV.U32 R0, RZ, RZ, -0x800001 ;  /* 0xff7fffffff007424 */ /* 0x000fc600078e00ff */
[----:B------:R-:W-:-:S05]  /*30b0*/  @!P0 LEA R5, R5, R6, 0x2 ;  /* 0x0000000605058211 */ /* 0x000fca00078e10ff */
[----:B------:R-:W0:Y:S04]  /*30c0*/  @!P0 LDS R0, [R5] ;  /* 0x0000000005008984 */ /* 0x000e280000000800 */
[----:B0-----:R-:W0:Y:S02]  /*30d0*/  SHFL.BFLY PT, R3, R0, 0x1, 0x1f ;  /* 0x0c201f0000037f89 */ /* 0x001e2400000e0000 */
[----:B0-----:R-:W-:Y:S01]  /*30e0*/  FMNMX.FTZ R6, R3, R0, !PT ;  /* 0x0000000003067209 */ /* 0x001fe20007810000 */
[----:B------:R-:W-:Y:S01]  /*30f0*/  IMAD.IADD R3, R25, 0x1, R8 ;  /* 0x0000000119037824 */ /* 0x000fe200078e0208 */
[----:B------:R-:W-:-:S03]  /*3100*/  HFMA2.MMA R8, -RZ, RZ, 0, 0 ;  /* 0x00000000ff087435 */ /* 0x000fc600000001ff */
[----:B------:R0:W1:Y:S01]  /*3110*/  SHFL.IDX PT, R10, R6, RZ, 0x1f ;  /* 0x00001fff060a7589 */ /* 0x00006200000e0000 */
[----:B------:R-:W-:-:S13]  /*3120*/  ISETP.GT.AND P1, PT, R3, R16, PT ;  /* 0x000000100300720c */ /* 0x000fda0003f24270 */
[----:B0-----:R-:W-:Y:S05]  /*3130*/  @P1 BRA `(.L_x_2318) ;  /* 0x00000000007c1947 */ /* 0x001fea0003800000 */
[----:B------:R-:W0:Y:S01]  /*3140*/  S2R R5, SR_CgaCtaId ;  /* 0x0000000000057919 */ /* 0x000e220000008800 */
[----:B------:R-:W-:Y:S01]  /*3150*/  MOV R0, 0x400 ;  /* 0x0000040000007802 */ /* 0x000fe20000000f00 */
[----:B------:R-:W-:Y:S01]  /*3160*/  ULDC.64 UR4, c[0x0][0x2b0] ;  /* 0x0000ac0000047ab9 */ /* 0x000fe20000000a00 */
[----:B------:R-:W-:Y:S02]  /*3170*/  MOV R8, RZ ;  /* 0x000000ff00087202 */ /* 0x000fe40000000f00 */
[----:B------:R-:W-:Y:S01]  /*3180*/  ISETP.NE.U32.AND P0, PT, RZ, UR4, PT ;  /* 0x00000004ff007c0c */ /* 0x000fe2000bf05070 */
[----:B------:R-:W-:-:S03]  /*3190*/  VIADD R0, R0, 0x110 ;  /* 0x0000011000007836 */ /* 0x000fc60000000000 */
[----:B------:R-:W-:Y:S02]  /*31a0*/  ISETP.NE.AND.EX P0, PT, RZ, UR5, PT, P0 ;  /* 0x00000005ff007c0c */ /* 0x000fe4000bf05300 */
[----:B0-----:R-:W-:Y:S01]  /*31b0*/  LEA R14, R5, R0, 0x18 ;  /* 0x00000000050e7211 */ /* 0x001fe200078ec0ff */
[----:B------:R-:W-:-:S10]  /*31c0*/  IMAD.MOV.U32 R0, RZ, RZ, R3 ;  /* 0x000000ffff007224 */ /* 0x000fd400078e0003 */
.L_x_2322:
[----:B------:R-:W-:Y:S01]  /*31d0*/  IADD3 R5, -R25, R0, RZ ;  /* 0x0000000019057210 */ /* 0x000fe20007ffe1ff */
[----:B------:R-:W-:Y:S04]  /*31e0*/  BSSY B1, `(.L_x_2319) ;  /* 0x000000f000017945 */ /* 0x000fe80003800000 */
[----:B------:R-:W-:Y:S01]  /*31f0*/  IMAD R12, R5, 0x4, R14 ;  /* 0x00000004050c7824 */ /* 0x000fe200078e020e */
[----:B------:R-:W-:Y:S06]  /*3200*/  @!P0 BRA `(.L_x_2320) ;  /* 0x0000000000208947 */ /* 0x000fec0003800000 */
[--C-:B------:R-:W-:Y:S02]  /*3210*/  SHF.R.S32.HI R20, RZ, 0x1f, R23.reuse ;  /* 0x0000001fff147819 */ /* 0x100fe40000011417 */
[----:B------:R-:W-:Y:S02]  /*3220*/  SHF.R.S32.HI R5, RZ, 0x1f, R0 ;  /* 0x0000001fff057819 */ /* 0x000fe40000011400 */
[----:B------:R-:W-:-:S04]  /*3230*/  IADD3 R6, P2, P3, R0, UR6, R23 ;  /* 0x0000000600067c10 */ /* 0x000fc8000fb5e017 */
[----:B------:R-:W-:-:S05]  /*3240*/  IADD3.X R7, R5, UR7, R20, P2, P3 ;  /* 0x0000000705077c10 */ /* 0x000fca00097e6414 */
[----:B------:R-:W2:Y:S02]  /*3250*/  LDG.E.U8 R6, desc[UR36][R6.64] ;  /* 0x0000002406067981 */ /* 0x000ea4000c1e1100 */
[----:B--2---:R-:W-:-:S13]  /*3260*/  ISETP.NE.AND P2, PT, R6, RZ, PT ;  /* 0x000000ff0600720c */ /* 0x004fda0003f45270 */
[----:B------:R-:W-:Y:S01]  /*3270*/  @P2 MOV R5, RZ ;  /* 0x000000ff00052202 */ /* 0x000fe20000000f00 */
[----:B------:R-:W-:Y:S06]  /*3280*/  @P2 BRA `(.L_x_2321) ;  /* 0x0000000000102947 */ /* 0x000fec0003800000 */
.L_x_2320:
[----:B------:R-:W1:Y:S02]  /*3290*/  LDS R5, [R12] ;  /* 0x000000000c057984 */ /* 0x000e640000000800 */
[----:B-1----:R-:W-:-:S04]  /*32a0*/  FADD.FTZ R5, -R10, R5 ;  /* 0x000000050a057221 */ /* 0x002fc80000010100 */
[----:B------:R-:W-:-:S06]  /*32b0*/  FMUL.FTZ R5, R5, 1.4426950216293334961 ;  /* 0x3fb8aa3b05057820 */ /* 0x000fcc0000410000 */
[----:B------:R-:W0:Y:S02]  /*32c0*/  MUFU.EX2 R5, R5 ;  /* 0x0000000500057308 */ /* 0x000e240000000800 */
.L_x_2321:
[----:B------:R-:W-:Y:S05]  /*32d0*/  BSYNC B1 ;  /* 0x0000000000017941 */ /* 0x000fea0003800000 */
.L_x_2319:
[----:B0-----:R0:W-:Y:S01]  /*32e0*/  STS [R12], R5 ;  /* 0x000000050c007388 */ /* 0x0011e20000000800 */
[----:B------:R-:W-:Y:S02]  /*32f0*/  VIADD R0, R0, 0x40 ;  /* 0x0000004000007836 */ /* 0x000fe40000000000 */
[----:B------:R-:W-:-:S03]  /*3300*/  FADD.FTZ R8, R5, R8 ;  /* 0x0000000805087221 */ /* 0x000fc60000010000 */
[----:B------:R-:W-:-:S13]  /*3310*/  ISETP.GT.AND P2, PT, R0, R16, PT ;  /* 0x000000100000720c */ /* 0x000fda0003f44270 */
[----:B0-----:R-:W-:Y:S05]  /*3320*/  @!P2 BRA `(.L_x_2322) ;  /* 0xfffffffc00a8a947 */ /* 0x001fea000383ffff */
.L_x_2318:
[----:B------:R-:W-:Y:S05]  /*3330*/  BSYNC B0 ;  /* 0x0000000000007941 */ /* 0x000fea0003800000 */
.L_x_2317:
[----:B------:R-:W0:Y:S01]  /*3340*/  SHFL.BFLY PT, R5, R8, 0x10, 0x1f ;  /* 0x0e001f0008057f89 */ /* 0x000e2200000e0000 */
[----:B------:R-:W-:Y:S01]  /*3350*/  ULDC.U8 UR4, c[0x0][0x31c] ;  /* 0x0000c70000047ab9 */ /* 0x000fe20000000000 */
[----:B-1----:R-:W1:Y:S01]  /*3360*/  S2R R10, SR_TID.X ;  /* 0x00000000000a7919 */ /* 0x002e620000002100 */
[----:B------:R-:W2:Y:S01]  /*3370*/  S2R R21, SR_CgaCtaId ;  /* 0x0000000000157919 */ /* 0x000ea20000008800 */
[----:B0-----:R-:W-:-:S05]  /*3380*/  FADD.FTZ R5, R5, R8 ;  /* 0x0000000805057221 */ /* 0x001fca0000010000 */
[----:B------:R-:W0:Y:S01]  /*3390*/  SHFL.BFLY PT, R0, R5, 0x8, 0x1f ;  /* 0x0d001f0005007f89 */ /* 0x000e2200000e0000 */
[----:B-1----:R-:W-:-:S04]  /*33a0*/  LOP3.LUT P0, R9, R10, 0x1f, RZ, 0xc0, !PT ;  /* 0x0000001f0a097812 */ /* 0x002fc8000780c0ff */
[----:B------:R-:W-:-:S09]  /*33b0*/  ISETP.GT.U32.AND P2, PT, R9, 0x1, PT ;  /* 0x000000010900780c */ /* 0x000fd20003f44070 */
[----:B------:R-:W1:Y:S01]  /*33c0*/  @!P0 S2R R12, SR_CgaCtaId ;  /* 0x00000000000c8919 */ /* 0x000e620000008800 */
[----:B------:R-:W-:Y:S02]  /*33d0*/  @!P0 MOV R11, 0x400 ;  /* 0x00000400000b8802 */ /* 0x000fe40000000f00 */
[----:B------:R-:W-:Y:S01]  /*33e0*/  @!P0 SHF.R.U32.HI R8, RZ, 0x3, R10 ;  /* 0x00000003ff088819 */ /* 0x000fe2000001160a */
[----:B0-----:R-:W-:Y:S01]  /*33f0*/  FADD.FTZ R0, R5, R0 ;  /* 0x0000000005007221 */ /* 0x001fe20000010000 */
[----:B------:R-:W0:Y:S01]  /*3400*/  @!P2 S2R R13, SR_CgaCtaId ;  /* 0x00000000000da919 */ /* 0x000e220000008800 */
[----:B------:R-:W4:Y:S01]  /*3410*/  LDC R10, c[0x0][0x284] ;  /* 0x0000a100ff0a7b82 */ /* 0x000f220000000800 */
[----:B------:R-:W-:Y:S02]  /*3420*/  @!P0 LOP3.LUT R8, R8, 0x1ffffffc, RZ, 0xc0, !PT ;  /* 0x1ffffffc08088812 */ /* 0x000fe400078ec0ff */
[----:B------:R-:W3:Y:S01]  /*3430*/  SHFL.BFLY PT, R7, R0, 0x4, 0x1f ;  /* 0x0c801f0000077f89 */ /* 0x000ee200000e0000 */
[----:B-1----:R-:W-:Y:S01]  /*3440*/  @!P0 LEA R11, R12, R11, 0x18 ;  /* 0x0000000b0c0b8211 */ /* 0x002fe200078ec0ff */
[----:B---3--:R-:W-:Y:S01]  /*3450*/  FADD.FTZ R7, R0, R7 ;  /* 0x0000000700077221 */ /* 0x008fe20000010000 */
[----:B------:R-:W-:-:S02]  /*3460*/  @!P2 MOV R0, 0x400 ;  /* 0x000004000000a802 */ /* 0x000fc40000000f00 */
[----:B------:R-:W-:Y:S02]  /*3470*/  @!P0 IADD3 R8, R11, R8, RZ ;  /* 0x000000080b088210 */ /* 0x000fe40007ffe0ff */
[----:B------:R-:W1:Y:S01]  /*3480*/  SHFL.BFLY PT, R6, R7, 0x2, 0x1f ;  /* 0x0c401f0007067f89 */ /* 0x000e6200000e0000 */
[----:B0-----:R-:W-:Y:S01]  /*3490*/  @!P2 LEA R0, R13, R0, 0x18 ;  /* 0x000000000d00a211 */ /* 0x001fe200078ec0ff */
[----:B------:R-:W4:Y:S04]  /*34a0*/  LDC R11, c[0x0][0x29c] ;  /* 0x0000a700ff0b7b82 */ /* 0x000f280000000800 */
[----:B------:R-:W-:Y:S02]  /*34b0*/  @!P2 IMAD R9, R9, 0x4, R0 ;  /* 0x000000040909a824 */ /* 0x000fe400078e0200 */
[----:B-1----:R-:W-:-:S05]  /*34c0*/  FADD.FTZ R6, R7, R6 ;  /* 0x0000000607067221 */ /* 0x002fca0000010000 */
[----:B------:R-:W0:Y:S02]  /*34d0*/  SHFL.BFLY PT, R5, R6, 0x1, 0x1f ;  /* 0x0c201f0006057f89 */ /* 0x000e2400000e0000 */
[----:B0-----:R-:W-:Y:S01]  /*34e0*/  FADD.FTZ R5, R6, R5 ;  /* 0x0000000506057221 */ /* 0x001fe20000010000 */
[----:B----4-:R-:W-:-:S04]  /*34f0*/  VIMNMX R6, R10, R11, PT ;  /* 0x0000000b0a067248 */ /* 0x010fc80003fe0100 */
[----:B------:R-:W-:Y:S01]  /*3500*/  @!P0 STS [R8+0x8], R5 ;  /* 0x0000080508008388 */ /* 0x000fe20000000800 */
[----:B------:R-:W-:Y:S01]  /*3510*/  IADD3 R6, R6, 0x4, RZ ;  /* 0x0000000406067810 */ /* 0x000fe20007ffe0ff */
[----:B------:R-:W-:Y:S03]  /*3520*/  BAR.SYNC.DEFER_BLOCKING 0x0 ;  /* 0x0000000000007b1d */ /* 0x000fe60000010000 */
[----:B------:R-:W-:Y:S02]  /*3530*/  SHF.R.S32.HI R7, RZ, 0x1f, R6 ;  /* 0x0000001fff077819 */ /* 0x000fe40000011406 */
[----:B------:R-:W-:Y:S02]  /*3540*/  ISETP.NE.AND P0, PT, RZ, UR4, PT ;  /* 0x00000004ff007c0c */ /* 0x000fe4000bf05270 */
[----:B------:R-:W-:Y:S02]  /*3550*/  LEA.HI R7, R7, R6, RZ, 0x2 ;  /* 0x0000000607077211 */ /* 0x000fe400078f10ff */
[----:B------:R-:W-:-:S02]  /*3560*/  MOV R6, 0x400 ;  /* 0x0000040000067802 */ /* 0x000fc40000000f00 */
[----:B------:R-:W-:-:S03]  /*3570*/  SHF.L.U32 R7, R7, 0x2, RZ ;  /* 0x0000000207077819 */ /* 0x000fc600000006ff */
[----:B------:R-:W-:Y:S01]  /*3580*/  VIADD R6, R6, 0x110 ;  /* 0x0000011006067836 */ /* 0x000fe20000000000 */
[----:B------:R-:W-:-:S04]  /*3590*/  LOP3.LUT R45, R7, 0xfffffff0, RZ, 0xc0, !PT ;  /* 0xfffffff0072d7812 */ /* 0x000fc800078ec0ff */
[----:B--2---:R-:W-:Y:S02]  /*35a0*/  LEA R21, R21, R6, 0x18 ;  /* 0x0000000615157211 */ /* 0x004fe400078ec0ff */
[----:B------:R-:W-:Y:S01]  /*35b0*/  CS2R R6, SRZ ;  /* 0x0000000000067805 */ /* 0x000fe2000001ff00 */
[----:B------:R-:W0:Y:S04]  /*35c0*/  @!P2 LDS R5, [R9+0x8] ;  /* 0x000008000905a984 */ /* 0x000e280000000800 */
[----:B0-----:R-:W0:Y:S02]  /*35d0*/  SHFL.BFLY PT, R0, R5, 0x1, 0x1f ;  /* 0x0c201f0005007f89 */ /* 0x001e2400000e0000 */
[----:B0-----:R-:W-:-:S05]  /*35e0*/  FADD.FTZ R0, R0, R5 ;  /* 0x0000000500007221 */ /* 0x001fca0000010000 */
[----:B------:R0:W1:Y:S01]  /*35f0*/  SHFL.IDX PT, R8, R0, RZ, 0x1f ;  /* 0x00001fff00087589 */ /* 0x00006200000e0000 */
[----:B------:R-:W-:Y:S05]  /*3600*/  @!P0 BRA `(.L_x_2323) ;  /* 0x0000000000208947 */ /* 0x000fea0003800000 */
        /* <DEDUP_REMOVED lines=8> */
.L_x_2323:
[----:B------:R-:W-:Y:S01]  /*3690*/  ULDC.64 UR4, c[0x0][0x310] ;  /* 0x0000c40000047ab9 */ /* 0x000fe20000000a00 */
[----:B------:R-:W-:Y:S01]  /*36a0*/  BSSY B0, `(.L_x_2324) ;  /* 0x0000015000007945 */ /* 0x000fe20003800000 */
[----:B------:R-:W-:-:S03]  /*36b0*/  IMAD.IADD R17, R21, 0x1, R45 ;  /* 0x0000000115117824 */ /* 0x000fc600078e022d */
[----:B------:R-:W-:Y:S05]  /*36c0*/  @P1 BRA `(.L_x_2325) ;  /* 0x0000000000481947 */ /* 0x000fea0003800000 */
[----:B01----:R-:W-:-:S04]  /*36d0*/  FADD.FTZ R0, R8, 9.9999999747524270788e-07 ;  /* 0x358637bd08007421 */ /* 0x003fc80000010000 */
[----:B------:R0:W1:Y:S03]  /*36e0*/  MUFU.RCP R11, R0 ;  /* 0x00000000000b7308 */ /* 0x0000660000001000 */
.L_x_2327:
[----:B------:R-:W-:-:S04]  /*36f0*/  IADD3 R10, -R25, R3, RZ ;  /* 0x00000003190a7210 */ /* 0x000fc80007ffe1ff */
[C---:B0-----:R-:W-:Y:S01]  /*3700*/  LEA R5, R10.reuse, R17, 0x1 ;  /* 0x000000110a057211 */ /* 0x041fe200078e08ff */
[----:B0-----:R-:W-:-:S06]  /*3710*/  IMAD R0, R10, 0x4, R21 ;  /* 0x000000040a007824 */ /* 0x001fcc00078e0215 */
[----:B-1----:R-:W1:Y:S02]  /*3720*/  LDS R0, [R0] ;  /* 0x0000000000007984 */ /* 0x002e640000000800 */
        /* <DEDUP_REMOVED lines=9> */
.L_x_2326:
[----:B------:R-:W-:-:S05]  /*37c0*/  VIADD R3, R3, 0x40 ;  /* 0x0000004003037836 */ /* 0x000fca0000000000 */
[----:B------:R-:W-:-:S13]  /*37d0*/  ISETP.GT.AND P1, PT, R3, R16, PT ;  /* 0x000000100300720c */ /* 0x000fda0003f24270 */
[----:B------:R-:W-:Y:S05]  /*37e0*/  @!P1 BRA `(.L_x_2327) ;  /* 0xfffffffc00c09947 */ /* 0x000fea000383ffff */
.L_x_2325:
[----:B------:R-:W-:Y:S05]  /*37f0*/  BSYNC B0 ;  /* 0x0000000000007941 */ /* 0x000fea0003800000 */
.L_x_2324:
[----:B0-----:R-:W0:Y:S01]  /*3800*/  S2R R5, SR_TID.X ;  /* 0x0000000000057919 */ /* 0x001e220000002100 */
[----:B------:R-:W-:Y:S01]  /*3810*/  SHF.R.S32.HI R3, RZ, 0x1f, R16 ;  /* 0x0000001fff037819 */ /* 0x000fe20000011410 */
[----:B------:R-:W-:Y:S01]  /*3820*/  ULDC.64 UR4, c[0x0][0x240] ;  /* 0x0000900000047ab9 */ /* 0x000fe20000000a00 */
[----:B------:R-:W-:Y:S02]  /*3830*/  CS2R R10, SRZ ;  /* 0x00000000000a7805 */ /* 0x000fe4000001ff00 */
[----:B------:R-:W-:Y:S01]  /*3840*/  ISETP.NE.U32.AND P0, PT, RZ, UR4, PT ;  /* 0x00000004ff007c0c */ /* 0x000fe2000bf05070 */
[----:B------:R-:W-:Y:S01]  /*3850*/  ULDC UR4, c[0x0][0x284] ;  /* 0x0000a10000047ab9 */ /* 0x000fe20000000800 */
[----:B------:R-:W-:Y:S02]  /*3860*/  LEA.HI R3, R3, R16, RZ, 0x2 ;  /* 0x0000001003037211 */ /* 0x000fe400078f10ff */
[----:B-1----:R-:W-:Y:S02]  /*3870*/  CS2R R8, SRZ ;  /* 0x0000000000087805 */ /* 0x002fe4000001ff00 */
[----:B------:R-:W-:-:S02]  /*3880*/  ISETP.NE.AND.EX P0, PT, RZ, UR5, PT, P0 ;  /* 0x00000005ff007c0c */ /* 0x000fc4000bf05300 */
[----:B------:R-:W-:-:S04]  /*3890*/  LOP3.LUT R3, R3, 0xfffffffc, RZ, 0xc0, !PT ;  /* 0xfffffffc03037812 */ /* 0x000fc800078ec0ff */
[----:B------:R-:W-:Y:S02]  /*38a0*/  IADD3 R3, -R3, R16, RZ ;  /* 0x0000001003037210 */ /* 0x000fe40007ffe1ff */
[----:B0-----:R-:W-:-:S04]  /*38b0*/  SHF.R.S32.HI R0, RZ, 0x1f, R5 ;  /* 0x0000001fff007819 */ /* 0x001fc80000011405 */
[----:B------:R-:W-:-:S04]  /*38c0*/  LEA.HI R0, R0, R5, RZ, 0x4 ;  /* 0x0000000500007211 */ /* 0x000fc800078f20ff */
[----:B------:R-:W-:Y:S02]  /*38d0*/  SHF.R.S32.HI R24, RZ, 0x4, R0 ;  /* 0x00000004ff187819 */ /* 0x000fe40000011400 */
[----:B------:R-:W-:Y:S02]  /*38e0*/  LOP3.LUT R0, R0, 0x1ffffff0, RZ, 0xc0, !PT ;  /* 0x1ffffff000007812 */ /* 0x000fe400078ec0ff */
[----:B------:R-:W-:-:S03]  /*38f0*/  ISETP.NE.OR P0, PT, R24, R3, !P0 ;  /* 0x000000031800720c */ /* 0x000fc60004705670 */
[----:B------:R-:W-:-:S05]  /*3900*/  IMAD.IADD R0, R5, 0x1, -R0 ;  /* 0x0000000105007824 */ /* 0x000fca00078e0a00 */
[----:B------:R-:W-:-:S05]  /*3910*/  SHF.L.U32 R20, R0, 0x3, RZ ;  /* 0x0000000300147819 */ /* 0x000fca00000006ff */
[----:B------:R-:W0:Y:S01]  /*3920*/  @!P0 S2R R7, SR_CTAID.X ;  /* 0x0000000000078919 */ /* 0x000e220000002500 */
[----:B------:R-:W1:Y:S01]  /*3930*/  @!P0 LDC.64 R12, c[0x0][0x240] ;  /* 0x00009000ff0c8b82 */ /* 0x000e620000000a00 */
[----:B------:R-:W-:Y:S01]  /*3940*/  IADD3 R42, R25, R24, RZ ;  /* 0x00000018192a7210 */ /* 0x000fe20007ffe0ff */
[----:B------:R-:W-:Y:S01]  /*3950*/  BSSY B0, `(.L_x_2328) ;  /* 0x00000af000007945 */ /* 0x000fe20003800000 */
[----:B------:R-:W-:Y:S01]  /*3960*/  HFMA2.MMA R0, -RZ, RZ, 0, 0 ;  /* 0x00000000ff007435 */ /* 0x000fe200000001ff */
[----:B------:R-:W-:Y:S01]  /*3970*/  IMAD.MOV.U32 R6, RZ, RZ, RZ ;  /* 0x000000ffff067224 */ /* 0x000fe200078e00ff */
[----:B-----5:R-:W-:Y:S01]  /*3980*/  CS2R R26, SRZ ;  /* 0x00000000001a7805 */ /* 0x020fe2000001ff00 */
[----:B------:R-:W-:Y:S02]  /*3990*/  IMAD.MOV.U32 R23, RZ, RZ, RZ ;  /* 0x000000ffff177224 */ /* 0x000fe400078e00ff */
[----:B0-----:R-:W-:Y:S01]  /*39a0*/  @!P0 IMAD R5, R7, 0x80, R20 ;  /* 0x0000008007058824 */ /* 0x001fe200078e0214 */
[----:B------:R-:W-:-:S03]  /*39b0*/  MOV R7, UR4 ;  /* 0x0000000400077c02 */ /* 0x000fc60008000f00 */
[----:B-1----:R-:W-:Y:S01]  /*39c0*/  @!P0 IMAD.WIDE R12, R5, 0x2, R12 ;  /* 0x00000002050c8825 */ /* 0x002fe200078e020c */
[----:B------:R-:W-:-:S04]  /*39d0*/  VIMNMX R49, R16, R7, PT ;  /* 0x0000000710317248 */ /* 0x000fc80003fe0100 */
[----:B------:R-:W-:Y:S01]  /*39e0*/  ISETP.GE.AND P1, PT, R42, R49, PT ;  /* 0x000000312a00720c */ /* 0x000fe20003f26270 */
[----:B------:R-:W-:Y:S01]  /*39f0*/  IMAD R43, R4, R7, R20 ;  /* 0x00000007042b7224 */ /* 0x000fe200078e0214 */
[----:B------:R0:W5:Y:S01]  /*3a00*/  @!P0 LDG.E.128 R8, desc[UR36][R12.64] ;  /* 0x000000240c088981 */ /* 0x000162000c1e1d00 */
[----:B------:R-:W-:Y:S01]  /*3a10*/  BAR.SYNC.DEFER_BLOCKING 0x0 ;  /* 0x0000000000007b1d */ /* 0x000fe20000010000 */
[----:B------:R-:W-:Y:S01]  /*3a20*/  ISETP.NE.AND P0, PT, R24, R3, PT ;  /* 0x000000031800720c */ /* 0x000fe20003f05270 */
[----:B------:R-:W-:Y:S01]  /*3a30*/  IMAD.MOV.U32 R3, RZ, RZ, RZ ;  /* 0x000000ffff037224 */ /* 0x000fe200078e00ff */
[----:B------:R-:W-:Y:S02]  /*3a40*/  CS2R R4, SRZ ;  /* 0x0000000000047805 */ /* 0x000fe4000001ff00 */
[----:B------:R-:W-:-:S05]  /*3a50*/  SHF.R.S32.HI R44, RZ, 0x1f, R43 ;  /* 0x0000001fff2c7819 */ /* 0x000fca000001142b */
[----:B0-----:R-:W-:Y:S05]  /*3a60*/  @P1 BRA `(.L_x_2329) ;  /* 0x0000000800741947 */ /* 0x001fea0003800000 */
[----:B------:R-:W-:Y:S01]  /*3a70*/  IADD3 R0, -R25, -0x2, -R24 ;  /* 0xfffffffe19007810 */ /* 0x000fe20007ffe918 */
[----:B------:R-:W-:Y:S01]  /*3a80*/  BSSY B1, `(.L_x_2330) ;  /* 0x0000035000017945 */ /* 0x000fe20003800000 */
[----:B------:R-:W-:Y:S01]  /*3a90*/  LOP3.LUT R3, RZ, R49, RZ, 0x33, !PT ;  /* 0x00000031ff037212 */ /* 0x000fe200078e33ff */
[----:B------:R-:W-:Y:S01]  /*3aa0*/  IMAD.MOV.U32 R23, RZ, RZ, RZ ;  /* 0x000000ffff177224 */ /* 0x000fe200078e00ff */
[----:B------:R-:W-:Y:S02]  /*3ab0*/  MOV R48, R42 ;  /* 0x0000002a00307202 */ /* 0x000fe40000000f00 */
[----:B------:R-:W-:Y:S02]  /*3ac0*/  CS2R R4, SRZ ;  /* 0x0000000000047805 */ /* 0x000fe4000001ff00 */
[----:B------:R-:W-:Y:S02]  /*3ad0*/  IADD3 R3, R0, -R3, RZ ;  /* 0x8000000300037210 */ /* 0x000fe40007ffe0ff */
[----:B------:R-:W-:Y:S01]  /*3ae0*/  CS2R R26, SRZ ;  /* 0x00000000001a7805 */ /* 0x000fe2000001ff00 */
[----:B------:R-:W-:Y:S01]  /*3af0*/  IMAD.MOV.U32 R6, RZ, RZ, RZ ;  /* 0x000000ffff067224 */ /* 0x000fe200078e00ff */
[----:B------:R-:W-:-:S02]  /*3b00*/  LEA.HI R0, R3, 0x1, RZ, 0x1e ;  /* 0x0000000103007811 */ /* 0x000fc400078ff0ff */
[----:B------:R-:W-:Y:S02]  /*3b10*/  ISETP.GE.U32.AND P1, PT, R3, 0xc, PT ;  /* 0x0000000c0300780c */ /* 0x000fe40003f26070 */
[----:B------:R-:W-:Y:S01]  /*3b20*/  LOP3.LUT P2, R12, R0, 0x3, RZ, 0xc0, !PT ;  /* 0x00000003000c7812 */ /* 0x000fe2000784c0ff */
[----:B------:R-:W-:Y:S01]  /*3b30*/  IMAD.MOV.U32 R0, RZ, RZ, RZ ;  /* 0x000000ffff007224 */ /* 0x000fe200078e00ff */
[----:B------:R-:W-:-:S11]  /*3b40*/  MOV R3, RZ ;  /* 0x000000ff00037202 */ /* 0x000fd60000000f00 */
[----:B------:R-:W-:Y:S05]  /*3b50*/  @!P2 BRA `(.L_x_2331) ;  /* 0x00000000009ca947 */ /* 0x000fea0003800000 */
[----:B------:R-:W-:Y:S01]  /*3b60*/  SHF.L.U32 R13, R42, 0x7, RZ ;  /* 0x000000072a0d7819 */ /* 0x000fe200000006ff */
[----:B------:R-:W-:Y:S01]  /*3b70*/  ULDC.64 UR4, c[0x0][0x250] ;  /* 0x0000940000047ab9 */ /* 0x000fe20000000a00 */
[----:B------:R-:W-:Y:S01]  /*3b80*/  IMAD.MOV.U32 R28, RZ, RZ, R12 ;  /* 0x000000ffff1c7224 */ /* 0x000fe200078e000c */
[----:B------:R-:W-:Y:S01]  /*3b90*/  LEA R12, R24, R45, 0x1 ;  /* 0x0000002d180c7211 */ /* 0x000fe200078e08ff */
[----:B------:R-:W-:Y:S01]  /*3ba0*/  IMAD.MOV.U32 R23, RZ, RZ, RZ ;  /* 0x000000ffff177224 */ /* 0x000fe200078e00ff */
[----:B------:R-:W-:Y:S02]  /*3bb0*/  IADD3 R39, P2, R43, R13, RZ ;  /* 0x0000000d2b277210 */ /* 0x000fe40007f5e0ff */
[----:B------:R-:W-:Y:S01]  /*3bc0*/  MOV R48, R42 ;  /* 0x0000002a00307202 */ /* 0x000fe20000000f00 */
[----:B------:R-:W-:Y:S01]  /*3bd0*/  IMAD.IADD R29, R21, 0x1, R12 ;  /* 0x00000001151d7824 */ /* 0x000fe200078e020c */
[----:B------:R-:W-:Y:S02]  /*3be0*/  LEA.HI.X.SX32 R14, R13, R44, 0x1, P2 ;  /* 0x0000002c0d0e7211 */ /* 0x000fe400010f0eff */
[----:B------:R-:W-:-:S04]  /*3bf0*/  LEA R36, P2, R39, UR4, 0x1 ;  /* 0x0000000427247c11 */ /* 0x000fc8000f8408ff */
[----:B------:R-:W-:-:S09]  /*3c00*/  LEA.HI.X R39, R39, UR5, R14, 0x1, P2 ;  /* 0x0000000527277c11 */ /* 0x000fd200090f0c0e */
.L_x_2332:
[----:B------:R-:W-:Y:S01]  /*3c10*/  MOV R12, R36 ;  /* 0x00000024000c7202 */ /* 0x000fe20000000f00 */
[----:B------:R-:W-:Y:S01]  /*3c20*/  IMAD.MOV.U32 R13, RZ, RZ, R39 ;  /* 0x000000ffff0d7224 */ /* 0x000fe200078e0027 */
[----:B------:R0:W1:Y:S05]  /*3c30*/  LDS.U16 R30, [R29] ;  /* 0x000000001d1e7984 */ /* 0x00006a0000000400 */
[----:B------:R-:W2:Y:S01]  /*3c40*/  LDG.E.128 R12, desc[UR36][R12.64] ;  /* 0x000000240c0c7981 */ /* 0x000ea2000c1e1d00 */
[----:B------:R-:W-:Y:S01]  /*3c50*/  IADD3 R28, R28, -0x1, RZ ;  /* 0xffffffff1c1c7810 */ /* 0x000fe20007ffe0ff */
[----:B------:R-:W-:Y:S01]  /*3c60*/  VIADD R48, R48, 0x4 ;  /* 0x0000000430307836 */ /* 0x000fe20000000000 */
[----:B------:R-:W-:-:S02]  /*3c70*/  IADD3 R36, P3, R36, 0x400, RZ ;  /* 0x0000040024247810 */ /* 0x000fc40007f7e0ff */
[----:B------:R-:W-:Y:S02]  /*3c80*/  ISETP.NE.AND P2, PT, R28, RZ, PT ;  /* 0x000000ff1c00720c */ /* 0x000fe40003f45270 */
[----:B0-----:R-:W-:Y:S01]  /*3c90*/  IADD3 R29, R29, 0x8, RZ ;  /* 0x000000081d1d7810 */ /* 0x001fe20007ffe0ff */
[----:B------:R-:W-:Y:S02]  /*3ca0*/  IMAD.X R39, RZ, RZ, R39, P3 ;  /* 0x000000ffff277224 */ /* 0x000fe400018e0627 */
[----:B-1----:R-:W-:Y:S02]  /*3cb0*/  HADD2.F32 R30, -RZ, R30.H0_H0 ;  /* 0x2000001eff1e7230 */ /* 0x002fe40000004100 */
[----:B--2---:R-:W-:Y:S02]  /*3cc0*/  HADD2.F32 R37, -RZ, R14.H0_H0 ;  /* 0x2000000eff257230 */ /* 0x004fe40000004100 */
[----:B------:R-:W-:Y:S02]  /*3cd0*/  HADD2.F32 R34, -RZ, R15.H0_H0 ;  /* 0x2000000fff227230 */ /* 0x000fe40000004100 */
        /* <DEDUP_REMOVED lines=13> */
[----:B------:R-:W-:Y:S01]  /*3db0*/  FFMA.FTZ R6, R30, R15, R6 ;  /* 0x0000000f1e067223 */ /* 0x000fe20000010006 */
[----:B------:R-:W-:Y:S06]  /*3dc0*/  @P2 BRA `(.L_x_2332) ;  /* 0xfffffffc00902947 */ /* 0x000fec000383ffff */
.L_x_2331:
[----:B------:R-:W-:Y:S05]  /*3dd0*/  BSYNC B1 ;  /* 0x0000000000017941 */ /* 0x000fea0003800000 */
.L_x_2330:
[----:B------:R-:W-:Y:S05]  /*3de0*/  @!P1 BRA `(.L_x_2329) ;  /* 0x0000000400949947 */ /* 0x000fea0003800000 */
[----:B------:R-:W0:Y:S01]  /*3df0*/  LDC.64 R40, c[0x0][0x250] ;  /* 0x00009400ff287b82 */ /* 0x000e220000000a00 */
[C---:B------:R-:W-:Y:S01]  /*3e00*/  LEA R12, R48.reuse, R45, 0x1 ;  /* 0x0000002d300c7211 */ /* 0x040fe200078e08ff */
[----:B------:R-:W-:-:S03]  /*3e10*/  IMAD.SHL.U32 R50, R48, 0x80, RZ ;  /* 0x0000008030327824 */ /* 0x000fc600078e00ff */
[----:B------:R-:W-:Y:S02]  /*3e20*/  IADD3 R12, R12, 0x10, RZ ;  /* 0x000000100c0c7810 */ /* 0x000fe40007ffe0ff */
[----:B------:R-:W-:-:S03]  /*3e30*/  IADD3 R54, P1, R43, R50, RZ ;  /* 0x000000322b367210 */ /* 0x000fc60007f3e0ff */
[----:B------:R-:W-:Y:S01]  /*3e40*/  IMAD R12, R25, -0x2, R12 ;  /* 0xfffffffe190c7824 */ /* 0x000fe200078e020c */
[C---:B------:R-:W-:Y:S01]  /*3e50*/  LEA.HI.X.SX32 R13, R50.reuse, R44, 0x1, P1 ;  /* 0x0000002c320d7211 */ /* 0x040fe200008f0eff */
[----:B------:R-:W-:-:S03]  /*3e60*/  VIADD R50, R50, 0x600 ;  /* 0x0000060032327836 */ /* 0x000fc60000000000 */
[----:B------:R-:W-:Y:S02]  /*3e70*/  IADD3 R52, R21, R12, RZ ;  /* 0x0000000c15347210 */ /* 0x000fe40007ffe0ff */
[----:B0-----:R-:W-:-:S04]  /*3e80*/  LEA R51, P2, R54, R40, 0x1 ;  /* 0x0000002836337211 */ /* 0x001fc800078408ff */
[----:B------:R-:W-:-:S09]  /*3e90*/  LEA.HI.X R54, R54, R41, R13, 0x1, P2 ;  /* 0x0000002936367211 */ /* 0x000fd200010f0c0d */
.L_x_2333:
[----:B------:R-:W-:Y:S01]  /*3ea0*/  IMAD.MOV.U32 R12, RZ, RZ, R51 ;  /* 0x000000ffff0c7224 */ /* 0x000fe200078e0033 */
[----:B------:R-:W-:Y:S01]  /*3eb0*/  MOV R13, R54 ;  /* 0x00000036000d7202 */ /* 0x000fe20000000f00 */
[----:B------:R-:W-:Y:S01]  /*3ec0*/  VIADD R28, R50, 0xfffffc00 ;  /* 0xfffffc00321c7836 */ /* 0x000fe20000000000 */
        /* <DEDUP_REMOVED lines=9> */
[----:B------:R-:W3:Y:S04]  /*3f60*/  LDG.E.128 R32, desc[UR36][R46.64+0x400] ;  /* 0x000400242e207981 */ /* 0x000ee8000c1e1d00 */
[----:B------:R1:W3:Y:S01]  /*3f70*/  LDG.E.128 R36, desc[UR36][R46.64+0x800] ;  /* 0x000800242e247981 */ /* 0x0002e2000c1e1d00 */
[----:B------:R-:W-:Y:S01]  /*3f80*/  IADD3 R48, R48, 0x10, RZ ;  /* 0x0000001030307810 */ /* 0x000fe20007ffe0ff */
[----:B------:R-:W-:Y:S01]  /*3f90*/  VIADD R50, R50, 0x800 ;  /* 0x0000080032327836 */ /* 0x000fe20000000000 */
[----:B------:R-:W-:-:S02]  /*3fa0*/  IADD3 R51, P2, R51, 0x1000, RZ ;  /* 0x0000100033337810 */ /* 0x000fc40007f5e0ff */
[----:B------:R-:W-:-:S03]  /*3fb0*/  ISETP.GE.AND P1, PT, R48, R49, PT ;  /* 0x000000313000720c */ /* 0x000fc60003f26270 */
[----:B------:R-:W-:Y:S02]  /*3fc0*/  IMAD.X R54, RZ, RZ, R54, P2 ;  /* 0x000000ffff367224 */ /* 0x000fe400010e0636 */
[----:B0-----:R-:W-:Y:S02]  /*3fd0*/  HADD2.F32 R57, -RZ, R57.H0_H0 ;  /* 0x20000039ff397230 */ /* 0x001fe40000004100 */
[--C-:B--2---:R-:W-:Y:S02]  /*3fe0*/  HADD2.F32 R56, -RZ, R12.reuse.H0_H0 ;  /* 0x2000000cff387230 */ /* 0x104fe40000004100 */
[----:B------:R-:W-:Y:S02]  /*3ff0*/  HADD2.F32 R12, -RZ, R12.H1_H1 ;  /* 0x3000000cff0c7230 */ /* 0x000fe40000004100 */
[--C-:B------:R-:W-:Y:S02]  /*4000*/  HADD2.F32 R59, -RZ, R13.reuse.H0_H0 ;  /* 0x2000000dff3b7230 */ /* 0x100fe40000004100 */
[----:B------:R-:W-:Y:S01]  /*4010*/  FFMA.FTZ R23, R57, R56, R23 ;  /* 0x0000003839177223 */ /* 0x000fe20000010017 */
[----:B------:R-:W-:-:S02]  /*4020*/  HADD2.F32 R56, -RZ, R13.H1_H1 ;  /* 0x3000000dff387230 */ /* 0x000fc40000004100 */
[C---:B------:R-:W-:Y:S01]  /*4030*/  FFMA.FTZ R12, R57.reuse, R12, R4 ;  /* 0x0000000c390c7223 */ /* 0x040fe20000010004 */
[--C-:B-1----:R-:W-:Y:S01]  /*4040*/  HADD2.F32 R46, -RZ, R15.reuse.H0_H0 ;  /* 0x2000000fff2e7230 */ /* 0x102fe20000004100 */
[----:B------:R0:W1:Y:S01]  /*4050*/  LDS.U16 R4, [R52+0x8] ;  /* 0x0000080034047984 */ /* 0x0000620000000400 */
[--C-:B------:R-:W-:Y:S02]  /*4060*/  HADD2.F32 R13, -RZ, R14.reuse.H0_H0 ;  /* 0x2000000eff0d7230 */ /* 0x100fe40000004100 */
[C---:B------:R-:W-:Y:S01]  /*4070*/  FFMA.FTZ R26, R57.reuse, R59, R26 ;  /* 0x0000003b391a7223 */ /* 0x040fe2000001001a */
[----:B------:R-:W-:Y:S02]  /*4080*/  HADD2.F32 R15, -RZ, R15.H1_H1 ;  /* 0x3000000fff0f7230 */ /* 0x000fe40000004100 */
[C---:B------:R-:W-:Y:S01]  /*4090*/  FFMA.FTZ R5, R57.reuse, R46, R5 ;  /* 0x0000002e39057223 */ /* 0x040fe20000010005 */
[----:B------:R-:W-:Y:S02]  /*40a0*/  HADD2.F32 R14, -RZ, R14.H1_H1 ;  /* 0x3000000eff0e7230 */ /* 0x000fe40000004100 */
[----:B------:R-:W-:Y:S01]  /*40b0*/  FFMA.FTZ R0, R57, R13, R0 ;  /* 0x0000000d39007223 */ /* 0x000fe20000010000 */
[----:B----4-:R-:W-:-:S02]  /*40c0*/  HADD2.F32 R13, -RZ, R28.H0_H0 ;  /* 0x2000001cff0d7230 */ /* 0x010fc40000004100 */
[C---:B------:R-:W-:Y:S01]  /*40d0*/  FFMA.FTZ R6, R57.reuse, R15, R6 ;  /* 0x0000000f39067223 */ /* 0x040fe20000010006 */
[----:B------:R-:W-:Y:S02]  /*40e0*/  HADD2.F32 R15, -RZ, R28.H1_H1 ;  /* 0x3000001cff0f7230 */ /* 0x000fe40000004100 */
[C---:B------:R-:W-:Y:S01]  /*40f0*/  FFMA.FTZ R3, R57.reuse, R14, R3 ;  /* 0x0000000e39037223 */ /* 0x040fe20000010003 */
[--C-:B------:R-:W-:Y:S02]  /*4100*/  HADD2.F32 R47, -RZ, R29.reuse.H0_H0 ;  /* 0x2000001dff2f7230 */ /* 0x100fe40000004100 */
[----:B------:R-:W-:Y:S01]  /*4110*/  FFMA.FTZ R27, R57, R56, R27 ;  /* 0x00000038391b7223 */ /* 0x000fe2000001001b */
[----:B------:R-:W-:Y:S01]  /*4120*/  HADD2.F32 R28, -RZ, R29.H1_H1 ;  /* 0x3000001dff1c7230 */ /* 0x000fe20000004100 */
[----:B0-----:R-:W-:Y:S01]  /*4130*/  IADD3 R52, R52, 0x20, RZ ;  /* 0x0000002034347810 */ /* 0x001fe20007ffe0ff */
[----:B------:R-:W-:Y:S02]  /*4140*/  HADD2.F32 R29, -RZ, R30.H0_H0 ;  /* 0x2000001eff1d7230 */ /* 0x000fe40000004100 */
[----:B------:R-:W-:-:S02]  /*4150*/  HADD2.F32 R46, -RZ, R31.H0_H0 ;  /* 0x2000001fff2e7230 */ /* 0x000fc40000004100 */
[----:B------:R-:W-:Y:S02]  /*4160*/  HADD2.F32 R14, -RZ, R55.H0_H0 ;  /* 0x20000037ff0e7230 */ /* 0x000fe40000004100 */
        /* <DEDUP_REMOVED lines=10> */
[----:B---3--:R-:W-:-:S02]  /*4210*/  HADD2.F32 R31, -RZ, R34.H0_H0 ;  /* 0x20000022ff1f7230 */ /* 0x008fc40000004100 */
[----:B------:R-:W-:Y:S02]  /*4220*/  HADD2.F32 R30, -RZ, R35.H0_H0 ;  /* 0x20000023ff1e7230 */ /* 0x000fe40000004100 */
[----:B------:R-:W-:Y:S02]  /*4230*/  HADD2.F32 R14, -RZ, R53.H0_H0 ;  /* 0x20000035ff0e7230 */ /* 0x000fe40000004100 */
[--C-:B------:R-:W-:Y:S02]  /*4240*/  HADD2.F32 R13, -RZ, R32.reuse.H0_H0 ;  /* 0x20000020ff0d7230 */ /* 0x100fe40000004100 */
[----:B------:R-:W-:Y:S02]  /*4250*/  HADD2.F32 R15, -RZ, R32.H1_H1 ;  /* 0x30000020ff0f7230 */ /* 0x000fe40000004100 */
[C---:B------:R-:W-:Y:S01]  /*4260*/  FFMA.FTZ R0, R14.reuse, R31, R0 ;  /* 0x0000001f0e007223 */ /* 0x040fe20000010000 */
[--C-:B------:R-:W-:Y:S02]  /*4270*/  HADD2.F32 R29, -RZ, R33.reuse.H0_H0 ;  /* 0x20000021ff1d7230 */ /* 0x100fe40000004100 */
[----:B------:R-:W-:Y:S01]  /*4280*/  FFMA.FTZ R23, R14, R13, R23 ;  /* 0x0000000d0e177223 */ /* 0x000fe20000010017 */
[----:B------:R-:W-:-:S02]  /*4290*/  HADD2.F32 R28, -RZ, R33.H1_H1 ;  /* 0x30000021ff1c7230 */ /* 0x000fc40000004100 */
[C---:B------:R-:W-:Y:S01]  /*42a0*/  FFMA.FTZ R12, R14.reuse, R15, R12 ;  /* 0x0000000f0e0c7223 */ /* 0x040fe2000001000c */
[----:B------:R-:W-:Y:S02]  /*42b0*/  HADD2.F32 R34, -RZ, R34.H1_H1 ;  /* 0x30000022ff227230 */ /* 0x000fe40000004100 */
[C---:B------:R-:W-:Y:S01]  /*42c0*/  FFMA.FTZ R26, R14.reuse, R29, R26 ;  /* 0x0000001d0e1a7223 */ /* 0x040fe2000001001a */
[----:B------:R-:W-:Y:S02]  /*42d0*/  HADD2.F32 R35, -RZ, R35.H1_H1 ;  /* 0x30000023ff237230 */ /* 0x000fe40000004100 */
[C---:B------:R-:W-:Y:S01]  /*42e0*/  FFMA.FTZ R27, R14.reuse, R28, R27 ;  /* 0x0000001c0e1b7223 */ /* 0x040fe2000001001b */
[C---:B------:R-:W-:Y:S01]  /*42f0*/  FFMA.FTZ R5, R14.reuse, R30, R5 ;  /* 0x0000001e0e057223 */ /* 0x040fe20000010005 */
[C---:B------:R-:W-:Y:S01]  /*4300*/  FFMA.FTZ R3, R14.reuse, R34, R3 ;  /* 0x000000220e037223 */ /* 0x040fe20000010003 */
[----:B------:R-:W-:Y:S02]  /*4310*/  HADD2.F32 R29, -RZ, R38.H0_H0 ;  /* 0x20000026ff1d7230 */ /* 0x000fe40000004100 */
[----:B------:R-:W-:Y:S01]  /*4320*/  FFMA.FTZ R6, R14, R35, R6 ;  /* 0x000000230e067223 */ /* 0x000fe20000010006 */
[----:B-1----:R-:W-:-:S02]  /*4330*/  HADD2.F32 R14, -RZ, R4.H0_H0 ;  /* 0x20000004ff0e7230 */ /* 0x002fc40000004100 */
[--C-:B------:R-:W-:Y:S02]  /*4340*/  HADD2.F32 R4, -RZ, R36.reuse.H0_H0 ;  /* 0x20000024ff047230 */ /* 0x100fe40000004100 */
[----:B------:R-:W-:Y:S02]  /*4350*/  HADD2.F32 R30, -RZ, R39.H0_H0 ;  /* 0x20000027ff1e7230 */ /* 0x000fe40000004100 */
[C---:B------:R-:W-:Y:S01]  /*4360*/  FFMA.FTZ R0, R14.reuse, R29, R0 ;  /* 0x0000001d0e007223 */ /* 0x040fe20000010000 */
        /* <DEDUP_REMOVED lines=13> */
.L_x_2329:
[----:B------:R-:W-:Y:S05]  /*4440*/  BSYNC B0 ;  /* 0x0000000000007941 */ /* 0x000fea0003800000 */
.L_x_2328:
[----:B------:R-:W-:Y:S01]  /*4450*/  ISETP.GE.AND P1, PT, R42, R16, PT ;  /* 0x000000102a00720c */ /* 0x000fe20003f26270 */
[----:B------:R-:W-:Y:S01]  /*4460*/  ULDC.64 UR6, c[0x0][0x250] ;  /* 0x0000940000067ab9 */ /* 0x000fe20000000a00 */
[----:B------:R-:W-:Y:S11]  /*4470*/  BSSY B0, `(.L_x_2334) ;  /* 0x00000ae000007945 */ /* 0x000ff60003800000 */
        /* <DEDUP_REMOVED lines=38> */
[----:B------:R-:W-:-:S06]  /*46e0*/  IMAD R29, R24, 0x2, R17 ;  /* 0x00000002181d7824 */ /* 0x000fcc00078e0211 */
        /* <DEDUP_REMOVED lines=18> */
.L_x_2339:
[----:B------:R-:W-:Y:S05]  /*4810*/  BSYNC B2 ;  /* 0x0000000000027941 */ /* 0x000fea0003800000 */
.L_x_2338:
[----:B------:R-:W-:-:S07]  /*4820*/  IADD3 R42, R42, 0x4, RZ ;  /* 0x000000042a2a7810 */ /* 0x000fce0007ffe0ff */
.L_x_2337:
[----:B------:R-:W-:Y:S05]  /*4830*/  BSYNC B1 ;  /* 0x0000000000017941 */ /* 0x000fea0003800000 */
.L_x_2336:
[----:B------:R-:W-:-:S13]  /*4840*/  LOP3.LUT P1, RZ, R28, 0xfffffffc, RZ, 0xc0, !PT ;  /* 0xfffffffc1cff7812 */ /* 0x000fda000782c0ff */
[----:B------:R-:W-:Y:S05]  /*4850*/  @!P1 BRA `(.L_x_2335) ;  /* 0x0000000400bc9947 */ /* 0x000fea0003800000 */
[----:B------:R-:W0:Y:S01]  /*4860*/  LDC R7, c[0x0][0x284] ;  /* 0x0000a100ff077b82 */ /* 0x000e220000000800 */
[----:B------:R-:W-:Y:S01]  /*4870*/  IMAD R12, R42, 0x2, R45 ;  /* 0x000000022a0c7824 */ /* 0x000fe200078e022d */
[----:B------:R-:W-:-:S03]  /*4880*/  MOV R28, RZ ;  /* 0x000000ff001c7202 */ /* 0x000fc60000000f00 */
[----:B------:R-:W-:-:S04]  /*4890*/  IMAD R12, R25, -0x2, R12 ;  /* 0xfffffffe190c7824 */ /* 0x000fc800078e020c */
[----:B------:R-:W-:-:S07]  /*48a0*/  IMAD.IADD R29, R21, 0x1, R12 ;  /* 0x00000001151d7824 */ /* 0x000fce00078e020c */
.L_x_2344:
[C---:B0-----:R-:W-:Y:S01]  /*48b0*/  ISETP.GE.AND P2, PT, R42.reuse, R7, PT ;  /* 0x000000072a00720c */ /* 0x041fe20003f46270 */
[----:B------:R-:W-:Y:S01]  /*48c0*/  BSSY B1, `(.L_x_2340) ;  /* 0x0000033000017945 */ /* 0x000fe20003800000 */
[----:B------:R-:W-:Y:S01]  /*48d0*/  IADD3 R32, R42, 0x4, RZ ;  /* 0x000000042a207810 */ /* 0x000fe20007ffe0ff */
[----:B------:R-:W-:-:S03]  /*48e0*/  IMAD.IADD R30, R29, 0x1, R28 ;  /* 0x000000011d1e7824 */ /* 0x000fc600078e021c */
[----:B------:R-:W-:-:S07]  /*48f0*/  ISETP.GE.AND P1, PT, R32, R7, PT ;  /* 0x000000072000720c */ /* 0x000fce0003f26270 */
[----:B------:R-:W-:Y:S06]  /*4900*/  @!P2 BRA `(.L_x_2341) ;  /* 0x0000000000b8a947 */ /* 0x000fec0003800000 */
[----:B------:R-:W-:Y:S02]  /*4910*/  IABS R15, R7 ;  /* 0x00000007000f7213 */ /* 0x000fe40000000000 */
[----:B------:R-:W-:Y:S02]  /*4920*/  IABS R34, R42 ;  /* 0x0000002a00227213 */ /* 0x000fe40000000000 */
[----:B------:R-:W0:Y:S01]  /*4930*/  I2F.RP R14, R15 ;  /* 0x0000000f000e7306 */ /* 0x000e220000209400 */
[----:B------:R-:W-:Y:S02]  /*4940*/  ISETP.GE.AND P3, PT, R42, RZ, PT ;  /* 0x000000ff2a00720c */ /* 0x000fe40003f66270 */
[----:B------:R-:W-:-:S05]  /*4950*/  ISETP.NE.AND P4, PT, R7, RZ, PT ;  /* 0x000000ff0700720c */ /* 0x000fca0003f85270 */
[----:B0-----:R-:W0:Y:S02]  /*4960*/  MUFU.RCP R14, R14 ;  /* 0x0000000e000e7308 */ /* 0x001e240000001000 */
[----:B0-----:R-:W-:-:S06]  /*4970*/  IADD3 R31, R14, 0xffffffe, RZ ;  /* 0x0ffffffe0e1f7810 */ /* 0x001fcc0007ffe0ff */
[----:B------:R0:W1:Y:S02]  /*4980*/  F2I.FTZ.U32.TRUNC.NTZ R13, R31 ;  /* 0x0000001f000d7305 */ /* 0x000064000021f000 */
[----:B0-----:R-:W0:Y:S01]  /*4990*/  LDS.U16 R31, [R30] ;  /* 0x000000001e1f7984 */ /* 0x001e220000000400 */
        /* <DEDUP_REMOVED lines=37> */
.L_x_2341:
[----:B------:R-:W-:Y:S05]  /*4bf0*/  BSYNC B1 ;  /* 0x0000000000017941 */ /* 0x000fea0003800000 */
.L_x_2340:
[----:B------:R-:W-:Y:S04]  /*4c00*/  BSSY B1, `(.L_x_2342) ;  /* 0x0000030000017945 */ /* 0x000fe80003800000 */
[----:B------:R-:W-:Y:S05]  /*4c10*/  @!P1 BRA `(.L_x_2343) ;  /* 0x0000000000b89947 */ /* 0x000fea0003800000 */
[----:B------:R-:W-:Y:S01]  /*4c20*/  IABS R15, R7 ;  /* 0x00000007000f7213 */ /* 0x000fe20000000000 */
[----:B------:R-:W0:Y:S01]  /*4c30*/  LDS.U16 R30, [R30+0x8] ;  /* 0x000008001e1e7984 */ /* 0x000e220000000400 */
        /* <DEDUP_REMOVED lines=44> */
.L_x_2343:
[----:B------:R-:W-:Y:S05]  /*4f00*/  BSYNC B1 ;  /* 0x0000000000017941 */ /* 0x000fea0003800000 */
.L_x_2342:
[----:B------:R-:W-:Y:S01]  /*4f10*/  IADD3 R42, R42, 0x8, RZ ;  /* 0x000000082a2a7810 */ /* 0x000fe20007ffe0ff */
[----:B------:R-:W-:-:S03]  /*4f20*/  VIADD R28, R28, 0x10 ;  /* 0x000000101c1c7836 */ /* 0x000fc60000000000 */
[----:B------:R-:W-:-:S13]  /*4f30*/  ISETP.GE.AND P1, PT, R42, R16, PT ;  /* 0x000000102a00720c */ /* 0x000fda0003f26270 */
[----:B------:R-:W-:Y:S05]  /*4f40*/  @!P1 BRA `(.L_x_2344) ;  /* 0xfffffff800589947 */ /* 0x000fea000383ffff */
.L_x_2335:
[----:B------:R-:W-:Y:S05]  /*4f50*/  BSYNC B0 ;  /* 0x0000000000007941 */ /* 0x000fea0003800000 */
.L_x_2334:
[----:B------:R-:W-:Y:S04]  /*4f60*/  BSSY B0, `(.L_x_2345) ;  /* 0x000005b000007945 */ /* 0x000fe80003800000 */
[----:B------:R-:W-:Y:S05]  /*4f70*/  @P0 BRA `(.L_x_2346) ;  /* 0x0000000400640947 */ /* 0x000fea0003800000 */
[----:B------:R-:W-:Y:S01]  /*4f80*/  ULDC.64 UR4, c[0x0][0x2f0] ;  /* 0x0000bc0000047ab9 */ /* 0x000fe20000000a00 */
[----:B------:R-:W0:Y:S01]  /*4f90*/  LDC R28, c[0x0][0x308] ;  /* 0x0000c200ff1c7b82 */ /* 0x000e220000000800 */
[----:B------:R-:W-:-:S04]  /*4fa0*/  ISETP.NE.U32.AND P0, PT, RZ, UR4, PT ;  /* 0x00000004ff007c0c */ /* 0x000fc8000bf05070 */
[----:B------:R-:W-:Y:S01]  /*4fb0*/  ISETP.NE.AND.EX P0, PT, RZ, UR5, PT, P0 ;  /* 0x00000005ff007c0c */ /* 0x000fe2000bf05300 */
[--C-:B------:R-:W-:Y:S02]  /*4fc0*/  IMAD.IADD R33, R22, 0x1, R20.reuse ;  /* 0x0000000116217824 */ /* 0x100fe400078e0214 */
[----:B------:R-:W-:Y:S01]  /*4fd0*/  IMAD R7, R19, R7, R20 ;  /* 0x0000000713077224 */ /* 0x000fe200078e0214 */
[----:B------:R-:W-:Y:S01]  /*4fe0*/  SHF.L.U32 R18, R18, 0x7, RZ ;  /* 0x0000000712127819 */ /* 0x000fe200000006ff */
[----:B------:R-:W-:-:S08]  /*4ff0*/  ULDC.64 UR4, c[0x0][0x250] ;  /* 0x0000940000047ab9 */ /* 0x000fd00000000a00 */
[----:B------:R-:W1:Y:S01]  /*5000*/  @P0 S2R R15, SR_CTAID.X ;  /* 0x00000000000f0919 */ /* 0x000e620000002500 */
[----:B------:R-:W1:Y:S01]  /*5010*/  @P0 LDC R14, c[0x0][0x288] ;  /* 0x0000a200ff0e0b82 */ /* 0x000e620000000800 */
[----:B0-----:R-:W-:-:S07]  /*5020*/  ISETP.NE.AND P2, PT, R28, 0x2, PT ;  /* 0x000000021c00780c */ /* 0x001fce0003f45270 */
[----:B------:R-:W0:Y:S08]  /*5030*/  @P0 LDC.64 R12, c[0x0][0x2e8] ;  /* 0x0000ba00ff0c0b82 */ /* 0x000e300000000a00 */
[----:B------:R-:W2:Y:S01]  /*5040*/  @P2 LDC.64 R28, c[0x0][0x238] ;  /* 0x00008e00ff1c2b82 */ /* 0x000ea20000000a00 */
[----:B-1----:R-:W-:-:S05]  /*5050*/  @P0 IMAD R15, R2, R14, R15 ;  /* 0x0000000e020f0224 */ /* 0x002fca00078e020f */
[----:B------:R-:W-:-:S05]  /*5060*/  @P0 LEA R15, R15, R20, 0x7 ;  /* 0x000000140f0f0211 */ /* 0x000fca00078e38ff */
[----:B0-----:R-:W-:-:S04]  /*5070*/  @P0 IMAD.WIDE R12, R15, 0x2, R12 ;  /* 0x000000020f0c0825 */ /* 0x001fc800078e020c */
[----:B--2---:R-:W-:Y:S02]  /*5080*/  @P2 IMAD.WIDE R28, R33, 0x2, R28 ;  /* 0x00000002211c2825 */ /* 0x004fe400078e021c */
[----:B------:R-:W5:Y:S04]  /*5090*/  @P0 LDG.E.128 R12, desc[UR36][R12.64] ;  /* 0x000000240c0c0981 */ /* 0x000f68000c1e1d00 */
[----:B------:R-:W5:Y:S01]  /*50a0*/  @P2 LDG.E.128 R28, desc[UR36][R28.64] ;  /* 0x000000241c1c2981 */ /* 0x000f62000c1e1d00 */
[----:B------:R-:W-:-:S05]  /*50b0*/  IADD3 R2, -R25, R16, RZ ;  /* 0x0000001019027210 */ /* 0x000fca0007ffe1ff */
        /* <DEDUP_REMOVED lines=17> */
[----:B------:R-:W-:Y:S02]  /*51d0*/  PRMT R22, R35, 0x9910, RZ ;  /* 0x0000991023167816 */ /* 0x000fe400000000ff */
[--C-:B------:R-:W-:Y:S02]  /*51e0*/  SHF.R.U32.HI R33, RZ, 0x10, R29.reuse ;  /* 0x00000010ff217819 */ /* 0x100fe4000001161d */
[----:B------:R-:W-:Y:S01]  /*51f0*/  SHF.R.S32.HI R34, RZ, 0x18, R29 ;  /* 0x00000018ff227819 */ /* 0x000fe2000001141d */
[----:B------:R-:W2:Y:S01]  /*5200*/  I2F.S8 R32, R29 ;  /* 0x0000001d00207306 */ /* 0x000ea20000001400 */
[----:B-1----:R-:W-:Y:S02]  /*5210*/  PRMT R28, R29, 0x9910, RZ ;  /* 0x000099101d1c7816 */ /* 0x002fe400000000ff */
[----:B------:R-:W-:Y:S02]  /*5220*/  SHF.R.S32.HI R7, RZ, 0x8, R7 ;  /* 0x00000008ff077819 */ /* 0x000fe40000011407 */
[----:B------:R-:W-:-:S02]  /*5230*/  SHF.R.S32.HI R28, RZ, 0x8, R28 ;  /* 0x00000008ff1c7819 */ /* 0x000fc4000001141c */
[----:B------:R-:W-:Y:S01]  /*5240*/  SHF.R.S32.HI R22, RZ, 0x8, R22 ;  /* 0x00000008ff167819 */ /* 0x000fe20000011416 */
[----:B------:R-:W1:Y:S01]  /*5250*/  I2F.S8 R33, R33 ;  /* 0x0000002100217306 */ /* 0x000e620000001400 */
[-C--:B---3--:R-:W-:Y:S01]  /*5260*/  FMUL.FTZ R18, R18, R31.reuse ;  /* 0x0000001f12127220 */ /* 0x088fe20000410000 */
[----:B--2---:R-:W-:-:S06]  /*5270*/  FMUL.FTZ R30, R32, R31 ;  /* 0x0000001f201e7220 */ /* 0x004fcc0000410000 */
[----:B------:R-:W2:Y:S01]  /*5280*/  I2F.S16 R28, R28 ;  /* 0x0000001c001c7306 */ /* 0x000ea20000101400 */
[----:B-1----:R-:W-:-:S07]  /*5290*/  FMUL.FTZ R33, R33, R31 ;  /* 0x0000001f21217220 */ /* 0x002fce0000410000 */
[----:B------:R-:W1:Y:S01]  /*52a0*/  I2F.S16 R34, R34 ;  /* 0x0000002200227306 */ /* 0x000e620000101400 */
[----:B--2---:R-:W-:-:S07]  /*52b0*/  FMUL.FTZ R29, R28, R31 ;  /* 0x0000001f1c1d7220 */ /* 0x004fce0000410000 */
[----:B------:R-:W2:Y:S01]  /*52c0*/  I2F.S8 R25, R35 ;  /* 0x0000002300197306 */ /* 0x000ea20000001400 */
[----:B------:R-:W-:Y:S01]  /*52d0*/  F2FP.F16.F32.PACK_AB R30, R29, R30 ;  /* 0x0000001e1d1e723e */ /* 0x000fe200000000ff */
[----:B-1----:R-:W-:-:S06]  /*52e0*/  FMUL.FTZ R34, R34, R31 ;  /* 0x0000001f22227220 */ /* 0x002fcc0000410000 */
[----:B------:R-:W1:Y:S01]  /*52f0*/  I2F.S16 R7, R7 ;  /* 0x0000000700077306 */ /* 0x000e620000101400 */
[----:B--2---:R-:W-:-:S07]  /*5300*/  FMUL.FTZ R25, R25, R31 ;  /* 0x0000001f19197220 */ /* 0x004fce0000410000 */
[----:B------:R-:W2:Y:S01]  /*5310*/  I2F.S16 R22, R22 ;  /* 0x0000001600167306 */ /* 0x000ea20000101400 */
[----:B-1----:R-:W-:-:S05]  /*5320*/  FMUL.FTZ R7, R7, R31 ;  /* 0x0000001f07077220 */ /* 0x002fca0000410000 */
[----:B------:R-:W-:Y:S01]  /*5330*/  F2FP.F16.F32.PACK_AB R28, R7, R18 ;  /* 0x00000012071c723e */ /* 0x000fe200000000ff */
[----:B--2---:R-:W-:Y:S01]  /*5340*/  FMUL.FTZ R32, R22, R31 ;  /* 0x0000001f16207220 */ /* 0x004fe20000410000 */
[----:B------:R-:W-:-:S04]  /*5350*/  F2FP.F16.F32.PACK_AB R31, R34, R33 ;  /* 0x00000021221f723e */ /* 0x000fc800000000ff */
[----:B------:R-:W-:-:S07]  /*5360*/  F2FP.F16.F32.PACK_AB R29, R32, R25 ;  /* 0x00000019201d723e */ /* 0x000fce00000000ff */
.L_x_2347:
        /* <DEDUP_REMOVED lines=25> */
[----:B0-----:R-:W-:-:S07]  /*5500*/  FFMA.FTZ R6, R2, R29, R6 ;  /* 0x0000001d02067223 */ /* 0x001fce0000010006 */
.L_x_2346:
[----:B------:R-:W-:Y:S05]  /*5510*/  BSYNC B0 ;  /* 0x0000000000007941 */ /* 0x000fea0003800000 */
.L_x_2345:
[----:B-----5:R-:W0:Y:S01]  /*5520*/  S2R R9, SR_TID.X ;  /* 0x0000000000097919 */ /* 0x020e220000002100 */
[----:B------:R-:W-:Y:S01]  /*5530*/  LEA R24, R24, R20, 0x7 ;  /* 0x0000001418187211 */ /* 0x000fe200078e38ff */
[----:B------:R-:W-:Y:S01]  /*5540*/  BSSY B0, `(.L_x_2348) ;  /* 0x0000011000007945 */ /* 0x000fe20003800000 */
[----:B------:R-:W-:Y:S03]  /*5550*/  BAR.SYNC.DEFER_BLOCKING 0x0 ;  /* 0x0000000000007b1d */ /* 0x000fe60000010000 */
[----:B------:R-:W-:Y:S01]  /*5560*/  IMAD R24, R24, 0x2, R21 ;  /* 0x0000000218187824 */ /* 0x000fe200078e0215 */
[C---:B0-----:R-:W-:Y:S01]  /*5570*/  LOP3.LUT R2, R9.reuse, 0xffffffe0, RZ, 0xc0, !PT ;  /* 0xffffffe009027812 */ /* 0x041fe200078ec0ff */
[C---:B------:R-:W-:Y:S01]  /*5580*/  VIADD R8, R9.reuse, 0xf ;  /* 0x0000000f09087836 */ /* 0x040fe20000000000 */
[----:B------:R-:W-:Y:S02]  /*5590*/  LOP3.LUT R7, R9, 0xfffffff0, RZ, 0xc0, !PT ;  /* 0xfffffff009077812 */ /* 0x000fe400078ec0ff */
[----:B------:R-:W-:-:S02]  /*55a0*/  ISETP.NE.AND P0, PT, R2, 0x20, PT ;  /* 0x000000200200780c */ /* 0x000fc40003f05270 */
[C---:B------:R-:W-:Y:S02]  /*55b0*/  ISETP.GT.AND P4, PT, R9.reuse, 0x1f, PT ;  /* 0x0000001f0900780c */ /* 0x040fe40003f84270 */
[----:B------:R-:W-:Y:S02]  /*55c0*/  ISETP.GT.AND P2, PT, R9, 0xf, PT ;  /* 0x0000000f0900780c */ /* 0x000fe40003f44270 */
[----:B------:R-:W-:Y:S02]  /*55d0*/  ISETP.NE.AND P1, PT, R7, 0x10, PT ;  /* 0x000000100700780c */ /* 0x000fe40003f25270 */
[----:B------:R-:W-:-:S05]  /*55e0*/  ISETP.GT.U32.AND P3, PT, R8, 0x1e, PT ;  /* 0x0000001e0800780c */ /* 0x000fca0003f64070 */
[----:B------:R-:W-:Y:S08]  /*55f0*/  @P0 BRA `(.L_x_2349) ;  /* 0x0000000000140947 */ /* 0x000ff00003800000 */
[----:B------:R-:W-:Y:S02]  /*5600*/  F2FP.F16.F32.PACK_AB R8, R4, R23 ;  /* 0x000000170408723e */ /* 0x000fe400000000ff */
[----:B------:R-:W-:Y:S02]  /*5610*/  F2FP.F16.F32.PACK_AB R9, R27, R26 ;  /* 0x0000001a1b09723e */ /* 0x000fe400000000ff */
[----:B------:R-:W-:Y:S02]  /*5620*/  F2FP.F16.F32.PACK_AB R10, R3, R0 ;  /* 0x00000000030a723e */ /* 0x000fe400000000ff */
[----:B------:R-:W-:-:S05]  /*5630*/  F2FP.F16.F32.PACK_AB R11, R6, R5 ;  /* 0x00000005060b723e */ /* 0x000fca00000000ff */
[----:B------:R0:W-:Y:S02]  /*5640*/  STS.128 [R24+-0x200], R8 ;  /* 0xfffe000818007388 */ /* 0x0001e40000000c00 */
.L_x_2349:
[----:B------:R-:W-:Y:S05]  /*5650*/  BSYNC B0 ;  /* 0x0000000000007941 */ /* 0x000fea0003800000 */
.L_x_2348:
[----:B------:R-:W-:Y:S06]  /*5660*/  BAR.SYNC.DEFER_BLOCKING 0x0 ;  /* 0x0000000000007b1d */ /* 0x000fec0000010000 */
[----:B------:R-:W-:Y:S04]  /*5670*/  BSSY B0, `(.L_x_2350) ;  /* 0x0000013000007945 */ /* 0x000fe80003800000 */
[----:B------:R-:W-:Y:S05]  /*5680*/  @P4 BRA `(.L_x_2351) ;  /* 0x0000000000444947 */ /* 0x000fea0003800000 */
[----:B0-----:R-:W0:Y:S02]  /*5690*/  LDS.128 R8, [R24] ;  /* 0x0000000018087984 */ /* 0x001e240000000c00 */
        /* <DEDUP_REMOVED lines=16> */
.L_x_2351:
[----:B------:R-:W-:Y:S05]  /*57a0*/  BSYNC B0 ;  /* 0x0000000000007941 */ /* 0x000fea0003800000 */
.L_x_2350:
        /* <DEDUP_REMOVED lines=8> */
.L_x_2353:
[----:B------:R-:W-:Y:S05]  /*5830*/  BSYNC B0 ;  /* 0x0000000000007941 */ /* 0x000fea0003800000 */
.L_x_2352:
[----:B------:R-:W-:Y:S06]  /*5840*/  BAR.SYNC.DEFER_BLOCKING 0x0 ;  /* 0x0000000000007b1d */ /* 0x000fec0000010000 */
[----:B------:R-:W-:Y:S04]  /*5850*/  BSSY B0, `(.L_x_2354) ;  /* 0x0000013000007945 */ /* 0x000fe80003800000 */
[----:B------:R-:W-:Y:S05]  /*5860*/  @P2 BRA `(.L_x_2355) ;  /* 0x0000000000442947 */ /* 0x000fea0003800000 */
[----:B01----:R-:W0:Y:S02]  /*5870*/  LDS.128 R8, [R24] ;  /* 0x0000000018087984 */ /* 0x003e240000000c00 */
        /* <DEDUP_REMOVED lines=16> */
.L_x_2355:
[----:B------:R-:W-:Y:S05]  /*5980*/  BSYNC B0 ;  /* 0x0000000000007941 */ /* 0x000fea0003800000 */
.L_x_2354:
        /* <DEDUP_REMOVED lines=17> */
.L_x_2356:
        /* <DEDUP_REMOVED lines=18> */
[----:B------:R1:W2:Y:S01]  /*5bc0*/  F2I.S8.NTZ R7, R0 ;  /* 0x0000000000077305 */ /* 0x0002a20000202100 */
[----:B------:R-:W-:Y:S02]  /*5bd0*/  LOP3.LUT R11, R2, 0xff, RZ, 0xc0, !PT ;  /* 0x000000ff020b7812 */ /* 0x000fe400078ec0ff */
[----:B------:R-:W-:Y:S02]  /*5be0*/  PRMT R4, R4, 0x7710, RZ ;  /* 0x0000771004047816 */ /* 0x000fe400000000ff */
[----:B0-----:R-:W-:-:S03]  /*5bf0*/  PRMT R9, R27, 0x8880, RZ ;  /* 0x000088801b097816 */ /* 0x001fc600000000ff */
[----:B------:R-:W0:Y:S01]  /*5c00*/  F2I.S8.NTZ R23, R23 ;  /* 0x0000001700177305 */ /* 0x000e220000202100 */
[----:B-1----:R-:W-:Y:S02]  /*5c10*/  PRMT R0, R9, 0x7710, RZ ;  /* 0x0000771009007816 */ /* 0x002fe400000000ff */
[----:B------:R-:W-:Y:S02]  /*5c20*/  LOP3.LUT R9, R4, 0xff, RZ, 0xc0, !PT ;  /* 0x000000ff04097812 */ /* 0x000fe400078ec0ff */
[----:B------:R-:W-:-:S03]  /*5c30*/  LOP3.LUT R8, R0, 0xff, RZ, 0xc0, !PT ;  /* 0x000000ff00087812 */ /* 0x000fc600078ec0ff */
[----:B------:R-:W1:Y:S01]  /*5c40*/  F2I.S8.NTZ R3, R3 ;  /* 0x0000000300037305 */ /* 0x000e620000202100 */
[----:B--2---:R-:W-:Y:S02]  /*5c50*/  PRMT R2, R7, 0x8880, RZ ;  /* 0x0000888007027816 */ /* 0x004fe400000000ff */
[----:B------:R-:W-:Y:S02]  /*5c60*/  SHF.L.U64.HI R0, R11, 0x8, RZ ;  /* 0x000000080b007819 */ /* 0x000fe400000102ff */
[----:B------:R-:W-:Y:S02]  /*5c70*/  SHF.L.U64.HI R7, R9, 0x10, RZ ;  /* 0x0000001009077819 */ /* 0x000fe400000102ff */
[----:B------:R-:W-:Y:S01]  /*5c80*/  SHF.L.U64.HI R4, R8, 0x18, RZ ;  /* 0x0000001808047819 */ /* 0x000fe200000102ff */
[----:B------:R-:W2:Y:S01]  /*5c90*/  F2I.S8.NTZ R5, R5 ;  /* 0x0000000500057305 */ /* 0x000ea20000202100 */
[----:B0-----:R-:W-:Y:S02]  /*5ca0*/  PRMT R23, R23, 0x8880, RZ ;  /* 0x0000888017177816 */ /* 0x001fe400000000ff */
[----:B------:R-:W-:-:S02]  /*5cb0*/  PRMT R2, R2, 0x7710, RZ ;  /* 0x0000771002027816 */ /* 0x000fc400000000ff */
[----:B------:R-:W-:Y:S02]  /*5cc0*/  LOP3.LUT R4, R4, R7, R0, 0xfe, !PT ;  /* 0x0000000704047212 */ /* 0x000fe400078efe00 */
[----:B-1----:R-:W-:Y:S01]  /*5cd0*/  PRMT R10, R3, 0x8880, RZ ;  /* 0x00008880030a7816 */ /* 0x002fe200000000ff */
[----:B------:R-:W0:Y:S01]  /*5ce0*/  F2I.S8.NTZ R6, R6 ;  /* 0x0000000600067305 */ /* 0x000e220000202100 */
[----:B------:R-:W-:Y:S02]  /*5cf0*/  PRMT R0, R23, 0x7710, RZ ;  /* 0x0000771017007816 */ /* 0x000fe400000000ff */
[----:B------:R-:W-:Y:S02]  /*5d00*/  LOP3.LUT R3, R2, 0xff, RZ, 0xc0, !PT ;  /* 0x000000ff02037812 */ /* 0x000fe400078ec0ff */
[----:B------:R-:W-:Y:S02]  /*5d10*/  PRMT R2, R10, 0x7710, RZ ;  /* 0x000077100a027816 */ /* 0x000fe400000000ff */
[----:B--2---:R-:W-:-:S02]  /*5d20*/  PRMT R5, R5, 0x8880, RZ ;  /* 0x0000888005057816 */ /* 0x004fc400000000ff */
[----:B------:R-:W-:Y:S02]  /*5d30*/  PRMT R10, R0, 0x6540, R11 ;  /* 0x00006540000a7816 */ /* 0x000fe4000000000b */
[----:B------:R-:W-:Y:S02]  /*5d40*/  LOP3.LUT R3, R3, 0xffffff00, R4, 0xf8, !PT ;  /* 0xffffff0003037812 */ /* 0x000fe400078ef804 */
[----:B------:R-:W-:Y:S02]  /*5d50*/  PRMT R2, R2, 0x7604, RZ ;  /* 0x0000760402027816 */ /* 0x000fe400000000ff */
[----:B------:R-:W-:Y:S01]  /*5d60*/  PRMT R0, R5, 0x7710, RZ ;  /* 0x0000771005007816 */ /* 0x000fe200000000ff */
[----:B------:R-:W-:Y:S01]  /*5d70*/  IMAD.U32 R5, R9, 0x10000, RZ ;  /* 0x0001000009057824 */ /* 0x000fe200078e00ff */
[----:B------:R-:W-:Y:S02]  /*5d80*/  LOP3.LUT R3, R2, 0xffff00ff, R3, 0xf8, !PT ;  /* 0xffff00ff02037812 */ /* 0x000fe400078ef803 */
[----:B------:R-:W-:-:S02]  /*5d90*/  PRMT R0, R0, 0x7054, RZ ;  /* 0x0000705400007816 */ /* 0x000fc400000000ff */
[----:B0-----:R-:W-:Y:S02]  /*5da0*/  PRMT R6, R6, 0x8880, RZ ;  /* 0x0000888006067816 */ /* 0x001fe400000000ff */
        /* <DEDUP_REMOVED lines=9> */
.L_x_2308:
[----:B------:R-:W-:Y:S01]  /*5e40*/  IMAD.MOV.U32 R12, RZ, RZ, 0x10 ;  /* 0x00000010ff0c7424 */ /* 0x000fe200078e00ff */
[----:B------:R-:W-:Y:S01]  /*5e50*/  MOV R11, 0x1f ;  /* 0x0000001f000b7802 */ /* 0x000fe20000000f00 */
[----:B------:R-:W-:-:S07]  /*5e60*/  IMAD.MOV.U32 R15, RZ, RZ, -0x1 ;  /* 0xffffffffff0f7424 */ /* 0x000fce00078e00ff */
[----:B0----5:R-:W-:Y:S05]  /*5e70*/  WARPSYNC.COLLECTIVE R15, `(.L_x_2357) ;  /* 0x000000000f087348 */ /* 0x021fea0003c00000 */
[----:B------:R1:W2:Y:S02]  /*5e80*/  SHFL.BFLY P6, R14, R13, R12, R11 ;  /* 0x0c00000c0d0e7389 */ /* 0x0002a400000c000b */
[----:B012--5:R-:W-:Y:S01]  /*5e90*/  ENDCOLLECTIVE ;  /* 0x000000000000791b */ /* 0x027fe20003800000 */
.L_x_2357:
[----:B------:R-:W-:Y:S02]  /*5ea0*/  IMAD.MOV.U32 R12, RZ, RZ, 0x8 ;  /* 0x00000008ff0c7424 */ /* 0x000fe400078e00ff */
[----:B------:R-:W-:-:S05]  /*5eb0*/  FADD.FTZ R0, R13, R14 ;  /* 0x0000000e0d007221 */ /* 0x000fca0000010000 */
[----:B------:R-:W-:-:S07]  /*5ec0*/  MOV R13, R0 ;  /* 0x00000000000d7202 */ /* 0x000fce0000000f00 */
[----:B------:R-:W-:Y:S05]  /*5ed0*/  WARPSYNC.COLLECTIVE R15, `(.L_x_2358) ;  /* 0x000000000f087348 */ /* 0x000fea0003c00000 */
[----:B------:R0:W1:Y:S02]  /*5ee0*/  SHFL.BFLY P6, R14, R13, R12, R11 ;  /* 0x0c00000c0d0e7389 */ /* 0x00006400000c000b */
[----:B01----:R-:W-:Y:S01]  /*5ef0*/  ENDCOLLECTIVE ;  /* 0x000000000000791b */ /* 0x003fe20003800000 */
.L_x_2358:
[----:B------:R-:W-:Y:S02]  /*5f00*/  IMAD.MOV.U32 R12, RZ, RZ, 0x4 ;  /* 0x00000004ff0c7424 */ /* 0x000fe400078e00ff */
[----:B------:R-:W-:-:S05]  /*5f10*/  FADD.FTZ R3, R0, R14 ;  /* 0x0000000e00037221 */ /* 0x000fca0000010000 */
[----:B------:R-:W-:-:S07]  /*5f20*/  MOV R13, R3 ;  /* 0x00000003000d7202 */ /* 0x000fce0000000f00 */
[----:B------:R-:W-:Y:S05]  /*5f30*/  WARPSYNC.COLLECTIVE R15, `(.L_x_2359) ;  /* 0x000000000f087348 */ /* 0x000fea0003c00000 */
[----:B------:R0:W1:Y:S02]  /*5f40*/  SHFL.BFLY P6, R14, R13, R12, R11 ;  /* 0x0c00000c0d0e7389 */ /* 0x00006400000c000b */
[----:B01----:R-:W-:Y:S01]  /*5f50*/  ENDCOLLECTIVE ;  /* 0x000000000000791b */ /* 0x003fe20003800000 */
.L_x_2359:
[----:B------:R-:W-:Y:S02]  /*5f60*/  IMAD.MOV.U32 R12, RZ, RZ, 0x2 ;  /* 0x00000002ff0c7424 */ /* 0x000fe400078e00ff */
[----:B------:R-:W-:-:S05]  /*5f70*/  FADD.FTZ R4, R3, R14 ;  /* 0x0000000e03047221 */ /* 0x000fca0000010000 */
[----:B------:R-:W-:-:S07]  /*5f80*/  MOV R13, R4 ;  /* 0x00000004000d7202 */ /* 0x000fce0000000f00 */
[----:B------:R-:W-:Y:S05]  /*5f90*/  WARPSYNC.COLLECTIVE R15, `(.L_x_2360) ;  /* 0x000000000f087348 */ /* 0x000fea0003c00000 */
[----:B------:R0:W1:Y:S02]  /*5fa0*/  SHFL.BFLY P6, R14, R13, R12, R11 ;  /* 0x0c00000c0d0e7389 */ /* 0x00006400000c000b */
[----:B01----:R-:W-:Y:S01]  /*5fb0*/  ENDCOLLECTIVE ;  /* 0x000000000000791b */ /* 0x003fe20003800000 */
.L_x_2360:
[----:B------:R-:W-:Y:S02]  /*5fc0*/  IMAD.MOV.U32 R12, RZ, RZ, 0x1 ;  /* 0x00000001ff0c7424 */ /* 0x000fe400078e00ff */
[----:B------:R-:W-:-:S05]  /*5fd0*/  FADD.FTZ R5, R4, R14 ;  /* 0x0000000e04057221 */ /* 0x000fca0000010000 */
[----:B------:R-:W-:-:S07]  /*5fe0*/  MOV R13, R5 ;  /* 0x00000005000d7202 */ /* 0x000fce0000000f00 */
[----:B------:R-:W-:Y:S05]  /*5ff0*/  WARPSYNC.COLLECTIVE R15, `(.L_x_2361) ;  /* 0x000000000f087348 */ /* 0x000fea0003c00000 */
[----:B------:R0:W1:Y:S02]  /*6000*/  SHFL.BFLY P6, R14, R13, R12, R11 ;  /* 0x0c00000c0d0e7389 */ /* 0x00006400000c000b */
[----:B01----:R-:W-:Y:S01]  /*6010*/  ENDCOLLECTIVE ;  /* 0x000000000000791b */ /* 0x003fe20003800000 */
.L_x_2361:
[----:B------:R-:W-:Y:S05]  /*6020*/  BRA `(.L_x_2362) ;  /* 0xffffffb800ec7947 */ /* 0x000fea000383ffff */
.L_x_2312:
[----:B------:R-:W-:Y:S01]  /*6030*/  BSSY B1, `(.L_x_2363) ;  /* 0x0000007000017945 */ /* 0x000fe20003800000 */
[----:B------:R-:W-:Y:S01]  /*6040*/  MOV R12, 0x2 ;  /* 0x00000002000c7802 */ /* 0x000fe20000000f00 */
[----:B------:R-:W-:Y:S01]  /*6050*/  IMAD.MOV.U32 R11, RZ, RZ, 0x1f ;  /* 0x0000001fff0b7424 */ /* 0x000fe200078e00ff */
[----:B------:R-:W-:-:S07]  /*6060*/  MOV R15, 0xffffffff ;  /* 0xffffffff000f7802 */ /* 0x000fce0000000f00 */
[----:B-----5:R-:W-:Y:S05]  /*6070*/  WARPSYNC.COLLECTIVE R15, `(.L_x_2364) ;  /* 0x000000000f087348 */ /* 0x020fea0003c00000 */
[----:B------:R0:W1:Y:S02]  /*6080*/  SHFL.BFLY P6, R14, R13, R12, R11 ;  /* 0x0c00000c0d0e7389 */ /* 0x00006400000c000b */
[----:B01---5:R-:W-:Y:S01]  /*6090*/  ENDCOLLECTIVE ;  /* 0x000000000000791b */ /* 0x023fe20003800000 */
.L_x_2364:
[----:B------:R-:W-:Y:S05]  /*60a0*/  BSYNC B1 ;  /* 0x0000000000017941 */ /* 0x000fea0003800000 */
.L_x_2363:
[----:B------:R-:W-:Y:S01]  /*60b0*/  HFMA2.MMA R11, -RZ, RZ, 0, 1.847743988037109375e-06 ;  /* 0x0000001fff0b7435 */ /* 0x000fe200000001ff */
[----:B------:R-:W-:Y:S01]  /*60c0*/  FADD.FTZ R13, R13, R14 ;  /* 0x0000000e0d0d7221 */ /* 0x000fe20000010000 */
[----:B------:R-:W-:Y:S02]  /*60d0*/  IMAD.MOV.U32 R12, RZ, RZ, 0x1 ;  /* 0x00000001ff0c7424 */ /* 0x000fe400078e00ff */
[----:B------:R-:W-:-:S07]  /*60e0*/  IMAD.MOV.U32 R15, RZ, RZ, -0x1 ;  /* 0xffffffffff0f7424 */ /* 0x000fce00078e00ff */
[----:B------:R-:W-:Y:S05]  /*60f0*/  WARPSYNC.COLLECTIVE R15, `(.L_x_2365) ;  /* 0x000000000f087348 */ /* 0x000fea0003c00000 */
[----:B------:R0:W1:Y:S02]  /*6100*/  SHFL.BFLY P6, R14, R13, R12, R11 ;  /* 0x0c00000c0d0e7389 */ /* 0x00006400000c000b */
[----:B01----:R-:W-:Y:S01]  /*6110*/  ENDCOLLECTIVE ;  /* 0x000000000000791b */ /* 0x003fe20003800000 */
.L_x_2365:
[----:B------:R-:W-:Y:S05]  /*6120*/  BRA `(.L_x_2366) ;  /* 0xffffffc800c47947 */ /* 0x000fea000383ffff */
.L_x_2316:
[----:B------:R-:W-:Y:S01]  /*6130*/  HFMA2.MMA R11, -RZ, RZ, 0, 1.847743988037109375e-06 ;  /* 0x0000001fff0b7435 */ /* 0x000fe200000001ff */
[----:B------:R-:W-:Y:S01]  /*6140*/  BSSY B0, `(.L_x_2367) ;  /* 0x0000007000007945 */ /* 0x000fe20003800000 */
[----:B0-----:R-:W-:Y:S01]  /*6150*/  MOV R13, R52 ;  /* 0x00000034000d7202 */ /* 0x001fe20000000f00 */
[----:B------:R-:W-:Y:S02]  /*6160*/  IMAD.MOV.U32 R12, RZ, RZ, 0x10 ;  /* 0x00000010ff0c7424 */ /* 0x000fe400078e00ff */
[----:B------:R-:W-:-:S07]  /*6170*/  IMAD.MOV.U32 R15, RZ, RZ, -0x1 ;  /* 0xffffffffff0f7424 */ /* 0x000fce00078e00ff */
[----:B--2345:R-:W-:Y:S05]  /*6180*/  WARPSYNC.COLLECTIVE R15, `(.L_x_2368) ;  /* 0x000000000f087348 */ /* 0x03cfea0003c00000 */
[----:B------:R0:W1:Y:S02]  /*6190*/  SHFL.BFLY P6, R14, R13, R12, R11 ;  /* 0x0c00000c0d0e7389 */ /* 0x00006400000c000b */
[----:B012345:R-:W-:Y:S01]  /*61a0*/  ENDCOLLECTIVE ;  /* 0x000000000000791b */ /* 0x03ffe20003800000 */
.L_x_2368:
[----:B------:R-:W-:Y:S05]  /*61b0*/  BSYNC B0 ;  /* 0x0000000000007941 */ /* 0x000fea0003800000 */
.L_x_2367:
[----:B------:R-:W-:Y:S01]  /*61c0*/  FMNMX.FTZ R13, R14, R52, !PT ;  /* 0x000000340e0d7209 */ /* 0x000fe20007810000 */
[----:B------:R-:W-:Y:S01]  /*61d0*/  IMAD.MOV.U32 R11, RZ, RZ, 0x1f ;  /* 0x0000001fff0b7424 */ /* 0x000fe200078e00ff */
[----:B------:R-:W-:Y:S02]  /*61e0*/  MOV R12, 0x8 ;  /* 0x00000008000c7802 */ /* 0x000fe40000000f00 */
[----:B------:R-:W-:-:S07]  /*61f0*/  MOV R15, 0xffffffff ;  /* 0xffffffff000f7802 */ /* 0x000fce0000000f00 */
[----:B------:R-:W-:Y:S05]  /*6200*/  WARPSYNC.COLLECTIVE R15, `(.L_x_2369) ;  /* 0x000000000f087348 */ /* 0x000fea0003c00000 */
[----:B------:R0:W1:Y:S02]  /*6210*/  SHFL.BFLY P6, R14, R13, R12, R11 ;  /* 0x0c00000c0d0e7389 */ /* 0x00006400000c000b */
[----:B01----:R-:W-:Y:S01]  /*6220*/  ENDCOLLECTIVE ;  /* 0x000000000000791b */ /* 0x003fe20003800000 */
.L_x_2369:
[----:B------:R-:W-:Y:S01]  /*6230*/  HFMA2.MMA R12, -RZ, RZ, 0, 2.384185791015625e-07 ;  /* 0x00000004ff0c7435 */ /* 0x000fe200000001ff */
[----:B------:R-:W-:-:S05]  /*6240*/  FMNMX.FTZ R3, R13, R14, !PT ;  /* 0x0000000e0d037209 */ /* 0x000fca0007810000 */
[----:B------:R-:W-:-:S07]  /*6250*/  IMAD.MOV.U32 R13, RZ, RZ, R3 ;  /* 0x000000ffff0d7224 */ /* 0x000fce00078e0003 */
[----:B------:R-:W-:Y:S05]  /*6260*/  WARPSYNC.COLLECTIVE R15, `(.L_x_2370) ;  /* 0x000000000f087348 */ /* 0x000fea0003c00000 */
[----:B------:R0:W1:Y:S02]  /*6270*/  SHFL.BFLY P6, R14, R13, R12, R11 ;  /* 0x0c00000c0d0e7389 */ /* 0x00006400000c000b */
[----:B01----:R-:W-:Y:S01]  /*6280*/  ENDCOLLECTIVE ;  /* 0x000000000000791b */ /* 0x003fe20003800000 */
.L_x_2370:
[----:B------:R-:W-:Y:S05]  /*6290*/  BRA `(.L_x_2371) ;  /* 0xffffffcc00347947 */ /* 0x000fea000383ffff */
.L_x_2372:
        /* <DEDUP_REMOVED lines=14> */
.L_x_2848:


//--------------------- .text._ZN4mmha33masked_multihead_attention_kernelIfLi128ELi128ELi1ELi32ELi256ELb0ELb1EEEv26Multihead_attention_paramsIT_XT5_EE --------------------------
	.section	.text._ZN4mmha33masked_multihead_attention_kernelIfLi128ELi128ELi1ELi32ELi256ELb0ELb1EEEv26Multihead_attention_paramsIT_XT5_EE,"ax",@progbits
	.align	128
        .global         _ZN4mmha33masked_multihead_attention_kernelIfLi128ELi128ELi1ELi32ELi256ELb0ELb1EEEv26Multihead_attention_paramsIT_XT5_EE
        .type           _ZN4mmha33masked_multihead_attention_kernelIfLi128ELi128ELi1ELi32ELi256ELb0ELb1EEEv26Multihead_attention_paramsIT_XT5_EE,@function
        .size           _ZN4mmha33masked_multihead_attention_kernelIfLi128ELi128ELi1ELi32ELi256ELb0ELb1EEEv26Multihead_attention_paramsIT_XT5_EE,(.L_x_2849 - _ZN4mmha33masked_multihead_attention_kernelIfLi128ELi128ELi1ELi32ELi256ELb0ELb1EEEv26Multihead_attention_paramsIT_XT5_EE)
        .other          _ZN4mmha33masked_multihead_attention_kernelIfLi128ELi128ELi1ELi32ELi256ELb0ELb1EEEv26Multihead_attention_paramsIT_XT5_EE,@"STO_CUDA_ENTRY STV_DEFAULT"
_ZN4mmha33masked_multihead_attention_kernelIfLi128ELi128ELi1ELi32ELi256ELb0ELb1EEEv26Multihead_attention_paramsIT_XT5_EE:
.text._ZN4mmha33masked_multihead_attention_kernelIfLi128ELi128ELi1ELi32ELi256ELb0ELb1EEEv26Multihead_attention_paramsIT_XT5_EE:
[----:B------:R-:W0:Y:S01]  /*0000*/  LDC R1, c[0x0][0x28] ;  /* 0x00000a00ff017b82 */ /* 0x000e220000000800 */
[----:B------:R-:W-:Y:S01]  /*0010*/  ULDC.64 UR4, c[0x0][0x320] ;  /* 0x0000c80000047ab9 */ /* 0x000fe20000000a00 */
[----:B------:R-:W-:Y:S01]  /*0020*/  ULDC.64 UR36, c[0x0][0x208] ;  /* 0x0000820000247ab9 */ /* 0x000fe20000000a00 */
[----:B------:R-:W-:-:S05]  /*0030*/  ISETP.NE.U32.AND P0, PT, RZ, UR4, PT ;  /* 0x00000004ff007c0c */ /* 0x000fca000bf05070 */
[----:B------:R-:W1:Y:S01]  /*0040*/  S2UR UR45, SR_CTAID.Y ;  /* 0x00000000002d79c3 */ /* 0x000e620000002600 */
[----:B0-----:R-:W-:Y:S01]  /*0050*/  VIADD R1, R1, 0xffffff90 ;  /* 0xffffff9001017836 */ /* 0x001fe20000000000 */
[----:B------:R-:W-:-:S13]  /*0060*/  ISETP.NE.AND.EX P0, PT, RZ, UR5, PT, P0 ;  /* 0x00000005ff007c0c */ /* 0x000fda000bf05300 */
[----:B-1----:R-:W-:Y:S05]  /*0070*/  @!P0 BRA `(.L_x_2373) ;  /* 0x00000000001c8947 */ /* 0x002fea0003800000 */
[----:B------:R-:W-:-:S04]  /*0080*/  UIADD3 UR4, UP0, UR45, UR4, URZ ;  /* 0x000000042d047290 */ /* 0x000fc8000ff1e03f */
[----:B------:R-:W-:Y:S02]  /*0090*/  ULEA.HI.X.SX32 UR5, UR45, UR5, 0x1, UP0 ;  /* 0x000000052d057291 */ /* 0x000fe400080f0e3f */
[----:B------:R-:W-:-:S04]  /*00a0*/  IMAD.U32 R2, RZ, RZ, UR4 ;  /* 0x00000004ff027e24 */ /* 0x000fc8000f8e00ff */
[----:B------:R-:W-:-:S05]  /*00b0*/  MOV R3, UR5 ;  /* 0x0000000500037c02 */ /* 0x000fca0008000f00 */
[----:B------:R-:W2:Y:S02]  /*00c0*/  LDG.E.U8 R2, desc[UR36][R2.64] ;  /* 0x0000002402027981 */ /* 0x000ea4000c1e1100 */
[----:B--2---:R-:W-:-:S13]  /*00d0*/  ISETP.NE.AND P0, PT, R2, 0x1, PT ;  /* 0x000000010200780c */ /* 0x004fda0003f05270 */
[----:B------:R-:W-:Y:S05]  /*00e0*/  @!P0 EXIT ;  /* 0x000000000000894d */ /* 0x000fea0003800000 */
.L_x_2373:
[----:B------:R-:W-:Y:S01]  /*00f0*/  ULDC UR10, c[0x0][0x280] ;  /* 0x0000a000000a7ab9 */ /* 0x000fe20000000800 */
[----:B------:R-:W-:Y:S01]  /*0100*/  ULDC.64 UR4, c[0x0][0x330] ;  /* 0x0000cc0000047ab9 */ /* 0x000fe20000000a00 */
[----:B------:R-:W-:Y:S01]  /*0110*/  IMAD.U32 R0, RZ, RZ, UR10 ;  /* 0x0000000aff007e24 */ /* 0x000fe2000f8e00ff */
[----:B------:R-:W-:-:S04]  /*0120*/  UISETP.NE.U32.AND UP0, UPT, UR4, URZ, UPT ;  /* 0x0000003f0400728c */ /* 0x000fc8000bf05070 */
[----:B------:R-:W-:Y:S01]  /*0130*/  IABS R0, R0 ;  /* 0x0000000000007213 */ /* 0x000fe20000000000 */
[----:B------:R-:W-:-:S03]  /*0140*/  UISETP.NE.AND.EX UP0, UPT, UR5, URZ, UPT, UP0 ;  /* 0x0000003f0500728c */ /* 0x000fc6000bf05300 */
[----:B------:R-:W-:-:S03]  /*0150*/  R2UR UR8, R0 ;  /* 0x00000000000872ca */ /* 0x000fc600000e0000 */
[----:B------:R-:W-:-:S05]  /*0160*/  PLOP3.LUT P0, PT, PT, PT, UP0, 0x80, 0x0 ;  /* 0x000000000000781c */ /* 0x000fca0003f0f008 */
[----:B------:R-:W-:Y:S02]  /*0170*/  @UP0 ULDC.64 UR4, c[0x0][0x330] ;  /* 0x0000cc0000040ab9 */ /* 0x000fe40000000a00 */
[----:B------:R-:W-:-:S03]  /*0180*/  @UP0 UIMAD.WIDE UR4, UR45, 0x4, UR4 ;  /* 0x000000042d0408a5 */ /* 0x000fc6000f8e0204 */
[----:B------:R-:W0:Y:S03]  /*0190*/  I2F.RP R0, UR8 ;  /* 0x0000000800007d06 */ /* 0x000e260008209400 */
[----:B------:R-:W-:Y:S01]  /*01a0*/  IMAD.U32 R3, RZ, RZ, UR5 ;  /* 0x00000005ff037e24 */ /* 0x000fe2000f8e00ff */
[----:B------:R-:W-:-:S05]  /*01b0*/  MOV R2, UR4 ;  /* 0x0000000400027c02 */ /* 0x000fca0008000f00 */
[----:B------:R1:W2:Y:S01]  /*01c0*/  @P0 LDG.E R5, desc[UR36][R2.64] ;  /* 0x0000002402050981 */ /* 0x0002a2000c1e1900 */
[----:B0-----:R-:W0:Y:S02]  /*01d0*/  MUFU.RCP R0, R0 ;  /* 0x0000000000007308 */ /* 0x001e240000001000 */
[----:B0-----:R-:W-:-:S06]  /*01e0*/  VIADD R4, R0, 0xffffffe ;  /* 0x0ffffffe00047836 */ /* 0x001fcc0000000000 */
[----:B------:R-:W0:Y:S01]  /*01f0*/  F2I.FTZ.U32.TRUNC.NTZ R4, R4 ;  /* 0x0000000400047305 */ /* 0x000e22000021f000 */
[----:B------:R-:W-:Y:S02]  /*0200*/  IABS R0, UR45 ;  /* 0x0000002d00007c13 */ /* 0x000fe40008000000 */
[----:B0-----:R-:W-:Y:S02]  /*0210*/  R2UR UR5, R4 ;  /* 0x00000000040572ca */ /* 0x001fe400000e0000 */
[----:B------:R-:W-:Y:S01]  /*0220*/  R2UR UR7, R0 ;  /* 0x00000000000772ca */ /* 0x000fe200000e0000 */
[----:B------:R-:W-:-:S10]  /*0230*/  UMOV UR4, URZ ;  /* 0x0000003f00047c82 */ /* 0x000fd40008000000 */
[----:B------:R-:W-:-:S04]  /*0240*/  UIADD3 UR6, URZ, -UR5, URZ ;  /* 0x800000053f067290 */ /* 0x000fc8000fffe03f */
[----:B------:R-:W-:-:S04]  /*0250*/  UIMAD UR6, UR6, UR8, URZ ;  /* 0x00000008060672a4 */ /* 0x000fc8000f8e023f */
[----:B------:R-:W-:-:S04]  /*0260*/  UIMAD.WIDE.U32 UR4, UR5, UR6, UR4 ;  /* 0x00000006050472a5 */ /* 0x000fc8000f8e0004 */
[----:B------:R-:W-:-:S04]  /*0270*/  UIMAD.WIDE.U32 UR4, UR5, UR7, URZ ;  /* 0x00000007050472a5 */ /* 0x000fc8000f8e003f */
[----:B------:R-:W-:-:S04]  /*0280*/  UIADD3 UR4, -UR5, URZ, URZ ;  /* 0x0000003f05047290 */ /* 0x000fc8000fffe13f */
[----:B------:R-:W-:-:S03]  /*0290*/  UIMAD UR4, UR8, UR4, UR7 ;  /* 0x00000004080472a4 */ /* 0x000fc6000f8e0207 */
[----:B------:R-:W-:Y:S01]  /*02a0*/  ULDC UR7, c[0x0][0x284] ;  /* 0x0000a10000077ab9 */ /* 0x000fe20000000800 */
[----:B------:R-:W-:-:S11]  /*02b0*/  UISETP.GT.U32.AND UP3, UPT, UR8, UR4, UPT ;  /* 0x000000040800728c */ /* 0x000fd6000bf64070 */
[----:B------:R-:W-:-:S04]  /*02c0*/  @!UP3 UIADD3 UR4, UR4, -UR8, URZ ;  /* 0x800000080404b290 */ /* 0x000fc8000fffe03f */
[----:B------:R-:W-:Y:S02]  /*02d0*/  UISETP.GE.U32.AND UP2, UPT, UR4, UR8, UPT ;  /* 0x000000080400728c */ /* 0x000fe4000bf46070 */
[----:B------:R-:W-:Y:S02]  /*02e0*/  ULOP3.LUT UR4, UR45, UR10, URZ, 0x3c, !UPT ;  /* 0x0000000a2d047292 */ /* 0x000fe4000f8e3c3f */
[----:B------:R-:W-:Y:S01]  /*02f0*/  @!UP3 UIADD3 UR5, UR5, 0x1, URZ ;  /* 0x000000010505b890 */ /* 0x000fe2000fffe03f */
[----:B------:R-:W-:Y:S01]  /*0300*/  ULDC.64 UR8, c[0x0][0x2f0] ;  /* 0x0000bc0000087ab9 */ /* 0x000fe20000000a00 */
[----:B------:R-:W-:Y:S02]  /*0310*/  UISETP.GE.AND UP3, UPT, UR4, URZ, UPT ;  /* 0x0000003f0400728c */ /* 0x000fe4000bf66270 */
[----:B------:R-:W-:-:S03]  /*0320*/  UISETP.NE.U32.AND UP1, UPT, UR8, URZ, UPT ;  /* 0x0000003f0800728c */ /* 0x000fc6000bf25070 */
[----:B------:R-:W-:Y:S02]  /*0330*/  @UP2 UIADD3 UR5, UR5, 0x1, URZ ;  /* 0x0000000105052890 */ /* 0x000fe4000fffe03f */
[----:B------:R-:W-:Y:S02]  /*0340*/  UISETP.NE.AND UP2, UPT, UR10, URZ, UPT ;  /* 0x0000003f0a00728c */ /* 0x000fe4000bf45270 */
[----:B------:R-:W-:-:S03]  /*0350*/  UISETP.NE.AND.EX UP1, UPT, UR9, URZ, UPT, UP1 ;  /* 0x0000003f0900728c */ /* 0x000fc6000bf25310 */
[----:B------:R-:W-:Y:S02]  /*0360*/  UMOV UR44, UR5 ;  /* 0x00000005002c7c82 */ /* 0x000fe40008000000 */
[----:B------:R-:W-:Y:S01]  /*0370*/  @!UP3 UIADD3 UR44, -UR44, URZ, URZ ;  /* 0x0000003f2c2cb290 */ /* 0x000fe2000fffe13f */
[----:B------:R-:W-:-:S03]  /*0380*/  PLOP3.LUT P1, PT, PT, PT, UP1, 0x80, 0x0 ;  /* 0x000000000000781c */ /* 0x000fc60003f2f018 */
[----:B------:R-:W-:Y:S02]  /*0390*/  @!UP2 ULOP3.LUT UR44, URZ, UR10, URZ, 0x33, !UPT ;  /* 0x0000000a3f2ca292 */ /* 0x000fe4000f8e333f */
[----:B------:R-:W-:Y:S02]  /*03a0*/  @UP1 ULDC.64 UR4, c[0x0][0x2f0] ;  /* 0x0000bc0000041ab9 */ /* 0x000fe40000000a00 */
[----:B------:R-:W-:-:S06]  /*03b0*/  @UP1 UIMAD.WIDE UR4, UR44, 0x4, UR4 ;  /* 0x000000042c0418a5 */ /* 0x000fcc000f8e0204 */
[----:B-1----:R-:W-:Y:S01]  /*03c0*/  IMAD.U32 R2, RZ, RZ, UR4 ;  /* 0x00000004ff027e24 */ /* 0x002fe2000f8e00ff */
[----:B------:R-:W-:Y:S01]  /*03d0*/  MOV R3, UR5 ;  /* 0x0000000500037c02 */ /* 0x000fe20008000f00 */
[----:B------:R-:W-:Y:S01]  /*03e0*/  IMAD.U32 R0, RZ, RZ, UR7 ;  /* 0x00000007ff007e24 */ /* 0x000fe2000f8e00ff */
[----:B------:R-:W-:-:S03]  /*03f0*/  @UP0 ULDC UR4, c[0x0][0x2c0] ;  /* 0x0000b00000040ab9 */ /* 0x000fc60000000800 */
[----:B------:R0:W3:Y:S01]  /*0400*/  @P1 LDG.E R2, desc[UR36][R2.64] ;  /* 0x0000002402021981 */ /* 0x0000e2000c1e1900 */
[----:B------:R-:W-:-:S04]  /*0410*/  IABS R0, R0 ;  /* 0x0000000000007213 */ /* 0x000fc80000000000 */
[----:B------:R-:W-:-:S13]  /*0420*/  R2UR UR10, R0 ;  /* 0x00000000000a72ca */ /* 0x000fda00000e0000 */
[----:B------:R-:W1:Y:S08]  /*0430*/  I2F.RP R0, UR10 ;  /* 0x0000000a00007d06 */ /* 0x000e700008209400 */
[----:B-1----:R-:W1:Y:S02]  /*0440*/  MUFU.RCP R0, R0 ;  /* 0x0000000000007308 */ /* 0x002e640000001000 */
[----:B-1----:R-:W-:-:S06]  /*0450*/  VIADD R4, R0, 0xffffffe ;  /* 0x0ffffffe00047836 */ /* 0x002fcc0000000000 */
[----:B------:R-:W1:Y:S02]  /*0460*/  F2I.FTZ.U32.TRUNC.NTZ R4, R4 ;  /* 0x0000000400047305 */ /* 0x000e64000021f000 */
[----:B-1----:R-:W-:Y:S01]  /*0470*/  R2UR UR5, R4 ;  /* 0x00000000040572ca */ /* 0x002fe200000e0000 */
[----:B------:R-:W1:-:S12]  /*0480*/  S2R R22, SR_TID.X ;  /* 0x0000000000167919 */ /* 0x000e580000002100 */
[----:B------:R-:W-:-:S04]  /*0490*/  UIADD3 UR6, URZ, -UR5, URZ ;  /* 0x800000053f067290 */ /* 0x000fc8000fffe03f */
[----:B------:R-:W-:Y:S01]  /*04a0*/  UIMAD UR6, UR6, UR10, URZ ;  /* 0x0000000a060672a4 */ /* 0x000fe2000f8e023f */
[----:B------:R-:W4:Y:S01]  /*04b0*/  S2UR UR46, SR_CTAID.X ;  /* 0x00000000002e79c3 */ /* 0x000f220000002500 */
[----:B--2---:R-:W-:-:S13]  /*04c0*/  @P0 R2UR UR40, R5 ;  /* 0x00000000052802ca */ /* 0x004fda00000e0000 */
[----:B------:R-:W-:-:S07]  /*04d0*/  @UP0 UIADD3 UR40, UR40, UR4, URZ ;  /* 0x0000000428280290 */ /* 0x000fce000fffe03f */
[----:B------:R-:W-:Y:S02]  /*04e0*/  @!UP0 ULDC UR40, c[0x0][0x29c] ;  /* 0x0000a70000288ab9 */ /* 0x000fe40000000800 */
[----:B0-----:R-:W-:-:S04]  /*04f0*/  IABS R3, UR40 ;  /* 0x0000002800037c13 */ /* 0x001fc80008000000 */
[----:B------:R-:W-:Y:S01]  /*0500*/  R2UR UR41, R3 ;  /* 0x00000000032972ca */ /* 0x000fe200000e0000 */
[----:B------:R-:W-:Y:S02]  /*0510*/  UMOV UR4, URZ ;  /* 0x0000003f00047c82 */ /* 0x000fe40008000000 */
[----:B------:R-:W-:-:S03]  /*0520*/  UIMAD.WIDE.U32 UR4, UR5, UR6, UR4 ;  /* 0x00000006050472a5 */ /* 0x000fc6000f8e0004 */
[----:B------:R-:W-:-:S07]  /*0530*/  ULDC UR6, c[0x0][0x288] ;  /* 0x0000a20000067ab9 */ /* 0x000fce0000000800 */
[----:B------:R-:W-:-:S04]  /*0540*/  UIMAD.WIDE.U32 UR4, UR5, UR41, URZ ;  /* 0x00000029050472a5 */ /* 0x000fc8000f8e003f */
[----:B------:R-:W-:Y:S02]  /*0550*/  UIADD3 UR5, -UR5, URZ, URZ ;  /* 0x0000003f05057290 */ /* 0x000fe4000fffe13f */
[----:B----4-:R-:W-:Y:S02]  /*0560*/  UIMAD UR43, UR45, UR6, UR46 ;  /* 0x000000062d2b72a4 */ /* 0x010fe4000f8e022e */
[----:B------:R-:W-:Y:S01]  /*0570*/  UIMAD UR41, UR10, UR5, UR41 ;  /* 0x000000050a2972a4 */ /* 0x000fe2000f8e0229 */
[----:B-1----:R-:W-:Y:S01]  /*0580*/  ISETP.GT.AND P2, PT, R22, 0x1f, PT ;  /* 0x0000001f1600780c */ /* 0x002fe20003f44270 */
[----:B------:R-:W-:Y:S02]  /*0590*/  ULDC UR4, c[0x0][0x278] ;  /* 0x00009e0000047ab9 */ /* 0x000fe40000000800 */
[----:B------:R-:W-:Y:S02]  /*05a0*/  UISETP.GT.U32.AND UP0, UPT, UR10, UR41, UPT ;  /* 0x000000290a00728c */ /* 0x000fe4000bf04070 */
[----:B------:R-:W-:-:S09]  /*05b0*/  USHF.L.U32 UR5, UR46, 0x7, URZ ;  /* 0x000000072e057899 */ /* 0x000fd2000800063f */
[----:B------:R-:W-:-:S04]  /*05c0*/  @!UP0 UIADD3 UR41, UR41, -UR10, URZ ;  /* 0x8000000a29298290 */ /* 0x000fc8000fffe03f */
[----:B------:R-:W-:Y:S02]  /*05d0*/  UISETP.GT.U32.AND UP2, UPT, UR10, UR41, UPT ;  /* 0x000000290a00728c */ /* 0x000fe4000bf44070 */
[----:B------:R-:W-:Y:S02]  /*05e0*/  UISETP.GE.AND UP1, UPT, UR40, URZ, UPT ;  /* 0x0000003f2800728c */ /* 0x000fe4000bf26270 */
[----:B------:R-:W-:Y:S02]  /*05f0*/  UISETP.NE.AND UP0, UPT, UR7, URZ, UPT ;  /* 0x0000003f0700728c */ /* 0x000fe4000bf05270 */
[----:B------:R-:W-:Y:S02]  /*0600*/  UISETP.NE.AND UP3, UPT, UR4, URZ, UPT ;  /* 0x0000003f0400728c */ /* 0x000fe4000bf65270 */
[----:B------:R-:W-:Y:S02]  /*0610*/  USHF.L.U32 UR43, UR43, 0x7, URZ ;  /* 0x000000072b2b7899 */ /* 0x000fe4000800063f */
[----:B------:R-:W-:-:S02]  /*0620*/  UIMAD UR4, UR45, UR4, UR5 ;  /* 0x000000042d0472a4 */ /* 0x000fc4000f8e0205 */
[----:B------:R-:W-:Y:S01]  /*0630*/  UIADD3 UR42, UR40, 0x1, -UR7 ;  /* 0x00000001282a7890 */ /* 0x000fe2000fffe807 */
[----:B------:R-:W-:Y:S01]  /*0640*/  SHF.L.U32 R23, R22, 0x2, RZ ;  /* 0x0000000216177819 */ /* 0x000fe200000006ff */
[----:B------:R-:W-:Y:S02]  /*0650*/  USEL UR4, UR43, UR4, !UP3 ;  /* 0x000000042b047287 */ /* 0x000fe4000d800000 */
[----:B------:R-:W-:Y:S02]  /*0660*/  @!UP2 UIADD3 UR41, UR41, -UR10, URZ ;  /* 0x8000000a2929a290 */ /* 0x000fe4000fffe03f */
[----:B------:R-:W-:Y:S01]  /*0670*/  UISETP.LT.AND UP2, UPT, URZ, UR42, UPT ;  /* 0x0000002a3f00728c */ /* 0x000fe2000bf41270 */
[C---:B------:R-:W-:Y:S01]  /*0680*/  VIADD R11, R23.reuse, UR5 ;  /* 0x00000005170b7c36 */ /* 0x040fe20008000000 */
[----:B------:R-:W-:Y:S01]  /*0690*/  UMOV UR38, URZ ;  /* 0x0000003f00267c82 */ /* 0x000fe20008000000 */
[----:B------:R-:W-:Y:S01]  /*06a0*/  @!UP1 UIADD3 UR41, -UR41, URZ, URZ ;  /* 0x0000003f29299290 */ /* 0x000fe2000fffe13f */
[----:B------:R-:W-:Y:S01]  /*06b0*/  VIADD R9, R23, UR4 ;  /* 0x0000000417097c36 */ /* 0x000fe20008000000 */
[----:B------:R-:W-:Y:S01]  /*06c0*/  USEL UR42, URZ, UR42, !UP2 ;  /* 0x0000002a3f2a7287 */ /* 0x000fe2000d000000 */
[----:B------:R-:W-:Y:S01]  /*06d0*/  BSSY B0, `(.L_x_2374) ;  /* 0x000001f000007945 */ /* 0x000fe20003800000 */
[----:B------:R-:W-:-:S02]  /*06e0*/  @!UP0 ULOP3.LUT UR41, URZ, UR7, URZ, 0x33, !UPT ;  /* 0x000000073f298292 */ /* 0x000fc4000f8e333f */
[----:B------:R-:W-:Y:S01]  /*06f0*/  UIMAD UR44, UR44, UR6, URZ ;  /* 0x000000062c2c72a4 */ /* 0x000fe2000f8e023f */
[----:B---3--:R-:W-:Y:S01]  /*0700*/  @P1 R2UR UR38, R2 ;  /* 0x00000000022612ca */ /* 0x008fe200000e0000 */
[----:B------:R-:W-:-:S14]  /*0710*/  @P2 BRA `(.L_x_2375) ;  /* 0x0000000000602947 */ /* 0x000fdc0003800000 */
[----:B------:R-:W0:Y:S02]  /*0720*/  LDC R0, c[0x0][0x308] ;  /* 0x0000c200ff007b82 */ /* 0x000e240000000800 */
        /* <DEDUP_REMOVED lines=21> */
[----:B----4-:R-:W-:Y:S01]  /*0880*/  @!P0 FMUL.FTZ R17, R0, R3 ;  /* 0x0000000300118220 */ /* 0x010fe20000410000 */
[----:B-1----:R-:W-:Y:S06]  /*0890*/  BRA `(.L_x_2376) ;  /* 0x0000000000087947 */ /* 0x002fec0003800000 */
.L_x_2375:
[----:B------:R-:W-:Y:S02]  /*08a0*/  CS2R R16, SRZ ;  /* 0x0000000000107805 */ /* 0x000fe4000001ff00 */
[----:B------:R-:W-:-:S07]  /*08b0*/  CS2R R18, SRZ ;  /* 0x0000000000127805 */ /* 0x000fce000001ff00 */
.L_x_2376:
[----:B------:R-:W-:Y:S05]  /*08c0*/  BSYNC B0 ;  /* 0x0000000000007941 */ /* 0x000fea0003800000 */
.L_x_2374:
[----:B------:R-:W0:Y:S01]  /*08d0*/  LDC R0, c[0x0][0x308] ;  /* 0x0000c200ff007b82 */ /* 0x000e220000000800 */
[----:B------:R-:W-:Y:S01]  /*08e0*/  BSSY B0, `(.L_x_2377) ;  /* 0x000001c000007945 */ /* 0x000fe20003800000 */
[----:B0-----:R-:W-:-:S13]  /*08f0*/  ISETP.NE.AND P0, PT, R0, 0x2, PT ;  /* 0x000000020000780c */ /* 0x001fda0003f05270 */
[----:B------:R-:W-:Y:S05]  /*0900*/  @!P0 BRA `(.L_x_2378) ;  /* 0x00000000001c8947 */ /* 0x000fea0003800000 */
[----:B------:R-:W-:Y:S02]  /*0910*/  CS2R R24, SRZ ;  /* 0x0000000000187805 */ /* 0x000fe4000001ff00 */
[----:B------:R-:W-:Y:S01]  /*0920*/  CS2R R26, SRZ ;  /* 0x00000000001a7805 */ /* 0x000fe2000001ff00 */
[----:B------:R-:W-:Y:S06]  /*0930*/  @P2 BRA `(.L_x_2379) ;  /* 0x0000000000582947 */ /* 0x000fec0003800000 */
[----:B------:R-:W0:Y:S02]  /*0940*/  LDC.64 R2, c[0x0][0x228] ;  /* 0x00008a00ff027b82 */ /* 0x000e240000000a00 */
[----:B0-----:R-:W-:-:S05]  /*0950*/  IMAD.WIDE R2, R9, 0x4, R2 ;  /* 0x0000000409027825 */ /* 0x001fca00078e0202 */
[----:B------:R0:W5:Y:S01]  /*0960*/  LDG.E.128 R24, desc[UR36][R2.64] ;  /* 0x0000002402187981 */ /* 0x000162000c1e1d00 */
[----:B------:R-:W-:Y:S05]  /*0970*/  BRA `(.L_x_2379) ;  /* 0x0000000000487947 */ /* 0x000fea0003800000 */
.L_x_2378:
        /* <DEDUP_REMOVED lines=16> */
[-C--:B-1----:R-:W-:Y:S01]  /*0a80*/  FMUL.FTZ R27, R7, R5.reuse ;  /* 0x00000005071b7220 */ /* 0x082fe20000410000 */
[----:B0-----:R-:W-:-:S07]  /*0a90*/  FMUL.FTZ R25, R0, R5 ;  /* 0x0000000500197220 */ /* 0x001fce0000410000 */
.L_x_2379:
[----:B------:R-:W-:Y:S05]  /*0aa0*/  BSYNC B0 ;  /* 0x0000000000007941 */ /* 0x000fea0003800000 */
.L_x_2377:
[----:B------:R-:W-:Y:S01]  /*0ab0*/  ULDC.64 UR4, c[0x0][0x220] ;  /* 0x0000880000047ab9 */ /* 0x000fe20000000a00 */
[----:B------:R-:W-:Y:S01]  /*0ac0*/  ULDC.64 UR10, c[0x0][0x230] ;  /* 0x00008c00000a7ab9 */ /* 0x000fe20000000a00 */
[----:B------:R-:W-:Y:S02]  /*0ad0*/  ISETP.EQ.U32.AND P1, PT, RZ, UR4, PT ;  /* 0x00000004ff007c0c */ /* 0x000fe4000bf22070 */
[----:B------:R-:W-:Y:S02]  /*0ae0*/  ISETP.GE.AND P0, PT, R22, 0x20, PT ;  /* 0x000000201600780c */ /* 0x000fe40003f06270 */
[----:B------:R-:W-:Y:S02]  /*0af0*/  CS2R R12, SRZ ;  /* 0x00000000000c7805 */ /* 0x000fe4000001ff00 */
[----:B------:R-:W-:Y:S02]  /*0b00*/  ISETP.EQ.U32.AND P3, PT, RZ, UR10, PT ;  /* 0x0000000aff007c0c */ /* 0x000fe4000bf62070 */
[----:B------:R-:W-:-:S02]  /*0b10*/  CS2R R14, SRZ ;  /* 0x00000000000e7805 */ /* 0x000fc4000001ff00 */
[----:B------:R-:W-:Y:S01]  /*0b20*/  ISETP.EQ.OR.EX P1, PT, RZ, UR5, P2, P1 ;  /* 0x00000005ff007c0c */ /* 0x000fe20009722710 */
[----:B------:R-:W-:Y:S01]  /*0b30*/  ULDC.64 UR4, c[0x0][0x2a8] ;  /* 0x0000aa0000047ab9 */ /* 0x000fe20000000a00 */
[----:B------:R-:W-:Y:S01]  /*0b40*/  ISETP.EQ.OR.EX P3, PT, RZ, UR11, P2, P3 ;  /* 0x0000000bff007c0c */ /* 0x000fe20009762730 */
[----:B------:R-:W-:Y:S01]  /*0b50*/  UISETP.NE.U32.AND UP0, UPT, UR4, URZ, UPT ;  /* 0x0000003f0400728c */ /* 0x000fe2000bf05070 */
[----:B------:R-:W-:Y:S02]  /*0b60*/  ISETP.EQ.U32.AND P2, PT, RZ, UR8, PT ;  /* 0x00000008ff007c0c */ /* 0x000fe4000bf42070 */
[----:B------:R-:W-:Y:S02]  /*0b70*/  CS2R R28, SRZ ;  /* 0x00000000001c7805 */ /* 0x000fe4000001ff00 */
[----:B------:R-:W-:Y:S01]  /*0b80*/  CS2R R30, SRZ ;  /* 0x00000000001e7805 */ /* 0x000fe2000001ff00 */
[----:B------:R-:W-:Y:S01]  /*0b90*/  UISETP.NE.AND.EX UP0, UPT, UR5, URZ, UPT, UP0 ;  /* 0x0000003f0500728c */ /* 0x000fe2000bf05300 */
[----:B------:R-:W-:Y:S01]  /*0ba0*/  ISETP.EQ.OR.EX P2, PT, RZ, UR9, P0, P2 ;  /* 0x00000009ff007c0c */ /* 0x000fe20008742720 */
[----:B------:R-:W1:Y:S04]  /*0bb0*/  LDC R10, c[0x0][0x290] ;  /* 0x0000a400ff0a7b82 */ /* 0x000e680000000800 */
[----:B------:R-:W-:-:S04]  /*0bc0*/  PLOP3.LUT P4, PT, PT, PT, UP0, 0x80, 0x0 ;  /* 0x000000000000781c */ /* 0x000fc80003f8f008 */
[----:B0-----:R-:W0:Y:S01]  /*0bd0*/  @!P1 LDC.64 R2, c[0x0][0x220] ;  /* 0x00008800ff029b82 */ /* 0x001e220000000a00 */
[----:B------:R-:W-:Y:S02]  /*0be0*/  @UP0 ULDC.64 UR4, c[0x0][0x2a8] ;  /* 0x0000aa0000040ab9 */ /* 0x000fe40000000a00 */
[----:B------:R-:W-:Y:S01]  /*0bf0*/  @UP0 UIMAD.WIDE UR4, UR45, 0x4, UR4 ;  /* 0x000000042d0408a5 */ /* 0x000fe2000f8e0204 */
[----:B------:R-:W-:-:S04]  /*0c00*/  VOTEU.ALL UP1, P2 ;  /* 0x00000000003f7886 */ /* 0x000fc80001020000 */
[----:B------:R-:W2:Y:S01]  /*0c10*/  @!P3 LDC.64 R4, c[0x0][0x230] ;  /* 0x00008c00ff04bb82 */ /* 0x000ea20000000a00 */
[----:B------:R-:W-:-:S07]  /*0c20*/  @!UP1 UIMAD UR6, UR38, UR6, UR46 ;  /* 0x00000006260692a4 */ /* 0x000fce000f8e022e */
[----:B------:R-:W3:Y:S01]  /*0c30*/  @!P2 LDC.64 R6, c[0x0][0x2e0] ;  /* 0x0000b800ff06ab82 */ /* 0x000ee20000000a00 */
[----:B------:R-:W-:Y:S01]  /*0c40*/  MOV R0, UR6 ;  /* 0x0000000600007c02 */ /* 0x000fe20008000f00 */
[----:B------:R-:W-:Y:S01]  /*0c50*/  IMAD.U32 R8, RZ, RZ, UR4 ;  /* 0x00000004ff087e24 */ /* 0x000fe2000f8e00ff */
[----:B------:R-:W-:Y:S01]  /*0c60*/  ULDC.U8 UR4, c[0x0][0x294] ;  /* 0x0000a50000047ab9 */ /* 0x000fe20000000000 */
[----:B------:R-:W-:Y:S02]  /*0c70*/  IMAD.U32 R9, RZ, RZ, UR5 ;  /* 0x00000005ff097e24 */ /* 0x000fe4000f8e00ff */
[----:B0-----:R-:W-:-:S03]  /*0c80*/  @!P1 IMAD.WIDE R2, R11, 0x4, R2 ;  /* 0x000000040b029825 */ /* 0x001fc600078e0202 */
[----:B------:R-:W4:Y:S04]  /*0c90*/  @P4 LDG.E R8, desc[UR36][R8.64] ;  /* 0x0000002408084981 */ /* 0x000f28000c1e1900 */
[----:B------:R-:W4:Y:S01]  /*0ca0*/  @!P1 LDG.E.128 R28, desc[UR36][R2.64] ;  /* 0x00000024021c9981 */ /* 0x000f22000c1e1d00 */
[----:B--2---:R-:W-:Y:S01]  /*0cb0*/  @!P3 IMAD.WIDE R4, R11, 0x4, R4 ;  /* 0x000000040b04b825 */ /* 0x004fe200078e0204 */
[----:B------:R-:W-:-:S04]  /*0cc0*/  @!P2 LEA R11, R0, R23, 0x7 ;  /* 0x00000017000ba211 */ /* 0x000fc800078e38ff */
[----:B------:R-:W2:Y:S01]  /*0cd0*/  @!P3 LDG.E.128 R12, desc[UR36][R4.64] ;  /* 0x00000024040cb981 */ /* 0x000ea2000c1e1d00 */
[----:B---3--:R-:W-:-:S05]  /*0ce0*/  @!P2 IMAD.WIDE R6, R11, 0x4, R6 ;  /* 0x000000040b06a825 */ /* 0x008fca00078e0206 */
[----:B------:R-:W3:Y:S01]  /*0cf0*/  @!P2 LDG.E.128 R32, desc[UR36][R6.64] ;  /* 0x000000240620a981 */ /* 0x000ee2000c1e1d00 */
[----:B------:R-:W-:Y:S02]  /*0d00*/  ISETP.NE.AND P1, PT, RZ, UR4, PT ;  /* 0x00000004ff007c0c */ /* 0x000fe4000bf25270 */
[----:B-1----:R-:W-:Y:S01]  /*0d10*/  ISETP.GT.AND P3, PT, R10, RZ, PT ;  /* 0x000000ff0a00720c */ /* 0x002fe20003f64270 */
[----:B------:R-:W-:Y:S01]  /*0d20*/  UMOV UR39, URZ ;  /* 0x0000003f00277c82 */ /* 0x000fe20008000000 */
[----:B----4-:R-:W-:Y:S01]  /*0d30*/  @P4 R2UR UR39, R8 ;  /* 0x00000000082742ca */ /* 0x010fe200000e0000 */
[----:B-----5:R-:W-:Y:S01]  /*0d40*/  FADD.FTZ R16, R28, R16 ;  /* 0x000000101c107221 */ /* 0x020fe20000010000 */
[----:B------:R-:W-:Y:S01]  /*0d50*/  FADD.FTZ R17, R29, R17 ;  /* 0x000000111d117221 */ /* 0x000fe20000010000 */
[----:B------:R-:W-:Y:S01]  /*0d60*/  FADD.FTZ R18, R30, R18 ;  /* 0x000000121e127221 */ /* 0x000fe20000010000 */
[----:B------:R-:W-:Y:S01]  /*0d70*/  FADD.FTZ R19, R31, R19 ;  /* 0x000000131f137221 */ /* 0x000fe20000010000 */
[----:B--2---:R-:W-:Y:S01]  /*0d80*/  FADD.FTZ R24, R12, R24 ;  /* 0x000000180c187221 */ /* 0x004fe20000010000 */
[----:B------:R-:W-:Y:S01]  /*0d90*/  FADD.FTZ R25, R13, R25 ;  /* 0x000000190d197221 */ /* 0x000fe20000010000 */
[----:B------:R-:W-:Y:S01]  /*0da0*/  FADD.FTZ R26, R14, R26 ;  /* 0x0000001a0e1a7221 */ /* 0x000fe20000010000 */
[----:B------:R-:W-:Y:S01]  /*0db0*/  FADD.FTZ R27, R15, R27 ;  /* 0x0000001b0f1b7221 */ /* 0x000fe20000010000 */
[----:B---3--:R-:W-:Y:S01]  /*0dc0*/  @!P2 FMUL.FTZ R24, R24, R32 ;  /* 0x000000201818a220 */ /* 0x008fe20000410000 */
[----:B------:R-:W-:Y:S01]  /*0dd0*/  @!P2 FMUL.FTZ R25, R25, R33 ;  /* 0x000000211919a220 */ /* 0x000fe20000410000 */
[----:B------:R-:W-:Y:S01]  /*0de0*/  @!P2 FMUL.FTZ R26, R26, R34 ;  /* 0x000000221a1aa220 */ /* 0x000fe20000410000 */
[----:B------:R-:W-:Y:S01]  /*0df0*/  @!P2 FMUL.FTZ R27, R27, R35 ;  /* 0x000000231b1ba220 */ /* 0x000fe20000410000 */
[----:B------:R-:W-:Y:S06]  /*0e00*/  @!P1 BRA P3, `(.L_x_2380) ;  /* 0x00000008004c9947 */ /* 0x000fec0001800000 */
        /* <DEDUP_REMOVED lines=52> */
.L_x_2382:
        /* <DEDUP_REMOVED lines=8> */
[----:B------:R-:W-:-:S04]  /*11d0*/  IMAD R13, R0, 0x4, R3 ;  /* 0x00000004000d7824 */ /* 0x000fc800078e0203 */
[----:B-1----:R-:W-:Y:S02]  /*11e0*/  IMAD R14, R7, 0x4, R13 ;  /* 0x00000004070e7824 */ /* 0x002fe400078e020d */
[----:B------:R0:W-:Y:S04]  /*11f0*/  @P6 STS.128 [R13], R16 ;  /* 0x000000100d006388 */ /* 0x0001e80000000c00 */
[----:B------:R0:W-:Y:S01]  /*1200*/  @P6 STS.128 [R14], R24 ;  /* 0x000000180e006388 */ /* 0x0001e20000000c00 */
        /* <DEDUP_REMOVED lines=13> */
[C---:B------:R-:W-:Y:S01]  /*12e0*/  LEA R21, R7.reuse, R15, 0x2 ;  /* 0x0000000f07157211 */ /* 0x040fe200078e10ff */
[----:B------:R-:W-:Y:S01]  /*12f0*/  IMAD R28, R28, 0x4, R15 ;  /* 0x000000041c1c7824 */ /* 0x000fe200078e020f */
[----:B0-----:R0:W1:Y:S01]  /*1300*/  LDS R16, [R15] ;  /* 0x000000000f107984 */ /* 0x0010620000000800 */
[----:B------:R-:W-:Y:S02]  /*1310*/  IMAD.SHL.U32 R0, R0, 0x2, RZ ;  /* 0x0000000200007824 */ /* 0x000fe400078e00ff */
[----:B------:R-:W-:Y:S01]  /*1320*/  IMAD R20, R7, 0x4, R28 ;  /* 0x0000000407147824 */ /* 0x000fe200078e021c */
[----:B------:R0:W2:Y:S02]  /*1330*/  LDS R18, [R15+0x4] ;  /* 0x000004000f127984 */ /* 0x0000a40000000800 */
[----:B------:R-:W-:-:S02]  /*1340*/  LOP3.LUT R4, R0, 0xfffffffc, RZ, 0xc0, !PT ;  /* 0xfffffffc00047812 */ /* 0x000fc400078ec0ff */
[----:B------:R0:W3:Y:S02]  /*1350*/  LDS R17, [R28] ;  /* 0x000000001c117984 */ /* 0x0000e40000000800 */
[----:B------:R-:W-:Y:S02]  /*1360*/  ISETP.GE.AND P0, PT, R4, R7, PT ;  /* 0x000000070400720c */ /* 0x000fe40003f06270 */
[----:B------:R0:W4:Y:S04]  /*1370*/  LDS R19, [R28+0x4] ;  /* 0x000004001c137984 */ /* 0x0001280000000800 */
[----:B------:R0:W0:Y:S04]  /*1380*/  LDS R24, [R21] ;  /* 0x0000000015187984 */ /* 0x0000280000000800 */
[----:B------:R0:W0:Y:S04]  /*1390*/  LDS R26, [R21+0x4] ;  /* 0x00000400151a7984 */ /* 0x0000280000000800 */
[----:B------:R0:W0:Y:S04]  /*13a0*/  LDS R25, [R20] ;  /* 0x0000000014197984 */ /* 0x0000280000000800 */
[----:B------:R0:W0:Y:S01]  /*13b0*/  LDS R27, [R20+0x4] ;  /* 0x00000400141b7984 */ /* 0x0000220000000800 */
[----:B------:R-:W-:Y:S05]  /*13c0*/  @P0 BRA `(.L_x_2386) ;  /* 0x0000000000a00947 */ /* 0x000fea0003800000 */
[----:B------:R-:W-:Y:S01]  /*13d0*/  I2FP.F32.S32 R0, R7 ;  /* 0x0000000700007245 */ /* 0x000fe20000201400 */
[----:B------:R-:W-:Y:S01]  /*13e0*/  VIADD R2, R4, 0x2 ;  /* 0x0000000204027836 */ /* 0x000fe20000000000 */
[----:B------:R-:W-:Y:S02]  /*13f0*/  ULDC UR4, c[0x0][0x29c] ;  /* 0x0000a70000047ab9 */ /* 0x000fe40000000800 */
[----:B------:R5:W1:Y:S01]  /*1400*/  MUFU.RCP R5, R0 ;  /* 0x0000000000057308 */ /* 0x000a620000001000 */
[----:B------:R-:W-:Y:S01]  /*1410*/  UIADD3 UR4, -UR39, UR4, URZ ;  /* 0x0000000427047290 */ /* 0x000fe2000fffe13f */
[----:B------:R-:W-:-:S05]  /*1420*/  I2FP.F32.S32 R2, R2 ;  /* 0x0000000200027245 */ /* 0x000fca0000201400 */
[----:B-----5:R-:W-:Y:S01]  /*1430*/  I2FP.F32.S32 R0, UR4 ;  /* 0x0000000400007c45 */ /* 0x020fe20008201400 */
[----:B-1----:R-:W-:Y:S01]  /*1440*/  FMUL.FTZ R3, R2, R5 ;  /* 0x0000000502037220 */ /* 0x002fe20000410000 */
[----:B------:R-:W-:-:S03]  /*1450*/  I2FP.F32.S32 R2, R4 ;  /* 0x0000000400027245 */ /* 0x000fc60000201400 */
[----:B------:R-:W-:Y:S02]  /*1460*/  FMUL.FTZ R3, R3, 13.28771209716796875 ;  /* 0x41549a7803037820 */ /* 0x000fe40000410000 */
[----:B------:R-:W-:-:S04]  /*1470*/  FMUL.FTZ R2, R2, R5 ;  /* 0x0000000502027220 */ /* 0x000fc80000410000 */
[----:B------:R-:W1:Y:S01]  /*1480*/  MUFU.EX2 R3, -R3 ;  /* 0x8000000300037308 */ /* 0x000e620000000800 */
[----:B------:R-:W-:-:S07]  /*1490*/  FMUL.FTZ R2, R2, 13.28771209716796875 ;  /* 0x41549a7802027820 */ /* 0x000fce0000410000 */
[----:B------:R-:W5:Y:S01]  /*14a0*/  MUFU.EX2 R5, -R2 ;  /* 0x8000000200057308 */ /* 0x000f620000000800 */
[----:B-1----:R-:W-:-:S04]  /*14b0*/  FMUL.FTZ R4, R0, R3 ;  /* 0x0000000300047220 */ /* 0x002fc80000410000 */
[----:B------:R-:W-:Y:S01]  /*14c0*/  FMUL.RZ R11, R4, 0.15915493667125701904 ;  /* 0x3e22f983040b7820 */ /* 0x000fe2000040c000 */
[----:B-----5:R-:W-:-:S03]  /*14d0*/  FMUL.FTZ R0, R0, R5 ;  /* 0x0000000500007220 */ /* 0x020fc60000410000 */
[----:B------:R-:W4:Y:S01]  /*14e0*/  MUFU.SIN R4, R11 ;  /* 0x0000000b00047308 */ /* 0x000f220000000400 */
[----:B------:R-:W-:-:S07]  /*14f0*/  FMUL.RZ R9, R0, 0.15915493667125701904 ;  /* 0x3e22f98300097820 */ /* 0x000fce000040c000 */
[----:B------:R-:W1:Y:S08]  /*1500*/  MUFU.COS R6, R11 ;  /* 0x0000000b00067308 */ /* 0x000e700000000000 */
[----:B------:R-:W3:Y:S01]  /*1510*/  MUFU.SIN R3, R9 ;  /* 0x0000000900037308 */ /* 0x000ee20000000400 */
[-C--:B----4-:R-:W-:Y:S01]  /*1520*/  FMUL.FTZ R5, R19, R4.reuse ;  /* 0x0000000413057220 */ /* 0x090fe20000410000 */
[-C--:B0-----:R-:W-:Y:S01]  /*1530*/  FMUL.FTZ R7, R27, R4.reuse ;  /* 0x000000041b077220 */ /* 0x081fe20000410000 */
[-C--:B------:R-:W-:Y:S01]  /*1540*/  FMUL.FTZ R12, R26, R4.reuse ;  /* 0x000000041a0c7220 */ /* 0x080fe20000410000 */
[----:B--2---:R-:W-:-:S04]  /*1550*/  FMUL.FTZ R10, R18, R4 ;  /* 0x00000004120a7220 */ /* 0x004fc80000410000 */
[----:B------:R-:W0:Y:S01]  /*1560*/  MUFU.COS R0, R9 ;  /* 0x0000000900007308 */ /* 0x000e220000000000 */
[-C--:B-1----:R-:W-:Y:S01]  /*1570*/  FFMA.FTZ R8, R18, R6.reuse, -R5 ;  /* 0x0000000612087223 */ /* 0x082fe20000010805 */
[-C--:B------:R-:W-:Y:S01]  /*1580*/  FFMA.FTZ R26, R26, R6.reuse, -R7 ;  /* 0x000000061a1a7223 */ /* 0x080fe20000010807 */
[-C--:B------:R-:W-:Y:S01]  /*1590*/  FFMA.FTZ R19, R19, R6.reuse, R10 ;  /* 0x0000000613137223 */ /* 0x080fe2000001000a */
[----:B------:R-:W-:Y:S02]  /*15a0*/  FFMA.FTZ R27, R27, R6, R12 ;  /* 0x000000061b1b7223 */ /* 0x000fe4000001000c */
[----:B------:R-:W-:Y:S01]  /*15b0*/  MOV R18, R8 ;  /* 0x0000000800127202 */ /* 0x000fe20000000f00 */
[-C--:B---3--:R-:W-:Y:S01]  /*15c0*/  FMUL.FTZ R5, R17, R3.reuse ;  /* 0x0000000311057220 */ /* 0x088fe20000410000 */
        /* <DEDUP_REMOVED lines=8> */
.L_x_2386:
[----:B------:R-:W-:Y:S05]  /*1650*/  BSYNC B1 ;  /* 0x0000000000017941 */ /* 0x000fea0003800000 */
.L_x_2385:
[----:B0-----:R0:W-:Y:S04]  /*1660*/  STS [R21], R24 ;  /* 0x0000001815007388 */ /* 0x0011e80000000800 */
[----:B------:R0:W-:Y:S04]  /*1670*/  STS [R21+0x4], R26 ;  /* 0x0000041a15007388 */ /* 0x0001e80000000800 */
[----:B------:R0:W-:Y:S04]  /*1680*/  STS [R20], R25 ;  /* 0x0000001914007388 */ /* 0x0001e80000000800 */
[----:B------:R0:W-:Y:S04]  /*1690*/  STS [R20+0x4], R27 ;  /* 0x0000041b14007388 */ /* 0x0001e80000000800 */
[----:B-1----:R0:W-:Y:S04]  /*16a0*/  STS [R15], R16 ;  /* 0x000000100f007388 */ /* 0x0021e80000000800 */
[----:B--2---:R0:W-:Y:S04]  /*16b0*/  STS [R15+0x4], R18 ;  /* 0x000004120f007388 */ /* 0x0041e80000000800 */
[----:B---3--:R0:W-:Y:S04]  /*16c0*/  STS [R28], R17 ;  /* 0x000000111c007388 */ /* 0x0081e80000000800 */
[----:B----4-:R0:W-:Y:S02]  /*16d0*/  STS [R28+0x4], R19 ;  /* 0x000004131c007388 */ /* 0x0101e40000000800 */
.L_x_2384:
[----:B------:R-:W-:Y:S05]  /*16e0*/  BSYNC B0 ;  /* 0x0000000000007941 */ /* 0x000fea0003800000 */
.L_x_2383:
[----:B------:R-:W-:Y:S06]  /*16f0*/  BAR.SYNC.DEFER_BLOCKING 0x0 ;  /* 0x0000000000007b1d */ /* 0x000fec0000010000 */
[----:B0-----:R0:W1:Y:S04]  /*1700*/  @P6 LDS.128 R16, [R13] ;  /* 0x000000000d106984 */ /* 0x0010680000000c00 */
[----:B------:R0:W2:Y:S01]  /*1710*/  @P6 LDS.128 R24, [R14] ;  /* 0x000000000e186984 */ /* 0x0000a20000000c00 */
[----:B------:R-:W-:Y:S06]  /*1720*/  BAR.SYNC.DEFER_BLOCKING 0x0 ;  /* 0x0000000000007b1d */ /* 0x000fec0000010000 */
[----:B------:R-:W-:Y:S05]  /*1730*/  BRA `(.L_x_2381) ;  /* 0x0000000000b07947 */ /* 0x000fea0003800000 */
.L_x_2380:
[----:B------:R-:W-:Y:S01]  /*1740*/  ISETP.GE.AND P0, PT, R23, R10, PT ;  /* 0x0000000a1700720c */ /* 0x000fe20003f06270 */
[----:B------:R-:W-:-:S12]  /*1750*/  BSSY B0, `(.L_x_2381) ;  /* 0x000002a000007945 */ /* 0x000fd80003800000 */
[----:B------:R-:W-:Y:S05]  /*1760*/  @P0 BRA `(.L_x_2387) ;  /* 0x0000000000a00947 */ /* 0x000fea0003800000 */
[----:B------:R-:W-:Y:S01]  /*1770*/  I2FP.F32.S32 R10, R10 ;  /* 0x0000000a000a7245 */ /* 0x000fe20000201400 */
[----:B------:R-:W-:Y:S01]  /*1780*/  VIADD R0, R23, 0x2 ;  /* 0x0000000217007836 */ /* 0x000fe20000000000 */
[----:B------:R-:W-:Y:S02]  /*1790*/  ULDC UR4, c[0x0][0x29c] ;  /* 0x0000a70000047ab9 */ /* 0x000fe40000000800 */
[----:B------:R-:W0:Y:S01]  /*17a0*/  MUFU.RCP R5, R10 ;  /* 0x0000000a00057308 */ /* 0x000e220000001000 */
[----:B------:R-:W-:Y:S01]  /*17b0*/  UIADD3 UR4, -UR39, UR4, URZ ;  /* 0x0000000427047290 */ /* 0x000fe2000fffe13f */
        /* <DEDUP_REMOVED lines=35> */
.L_x_2387:
[----:B------:R-:W-:Y:S05]  /*19f0*/  BSYNC B0 ;  /* 0x0000000000007941 */ /* 0x000fea0003800000 */
.L_x_2381:
[----:B------:R-:W-:Y:S01]  /*1a00*/  ISETP.GT.AND P0, PT, R22, 0x1f, PT ;  /* 0x0000001f1600780c */ /* 0x000fe20003f04270 */
[----:B------:R-:W-:Y:S01]  /*1a10*/  BSSY B0, `(.L_x_2388) ;  /* 0x0000021000007945 */ /* 0x000fe20003800000 */
[----:B------:R-:W-:-:S11]  /*1a20*/  IMAD.MOV.U32 R4, RZ, RZ, RZ ;  /* 0x000000ffff047224 */ /* 0x000fd600078e00ff */
[----:B------:R-:W-:Y:S05]  /*1a30*/  @P0 BRA `(.L_x_2389) ;  /* 0x0000000000780947 */ /* 0x000fea0003800000 */
[----:B------:R-:W3:Y:S01]  /*1a40*/  S2UR UR5, SR_CgaCtaId ;  /* 0x00000000000579c3 */ /* 0x000ee20000008800 */
[----:B------:R-:W-:Y:S01]  /*1a50*/  USHF.L.U32 UR6, UR41, 0x2, URZ ;  /* 0x0000000229067899 */ /* 0x000fe2000800063f */
[----:B------:R-:W-:Y:S01]  /*1a60*/  IADD3 R23, R23, UR43, RZ ;  /* 0x0000002b17177c10 */ /* 0x000fe2000fffe0ff */
[----:B------:R-:W-:Y:S01]  /*1a70*/  UMOV UR4, 0x400 ;  /* 0x0000040000047882 */ /* 0x000fe20000000000 */
[----:B-12---:R-:W-:Y:S01]  /*1a80*/  FMUL.FTZ R5, R25, R17 ;  /* 0x0000001119057220 */ /* 0x006fe20000410000 */
[----:B------:R-:W-:Y:S02]  /*1a90*/  UIADD3 UR4, UR4, 0x40, URZ ;  /* 0x0000004004047890 */ /* 0x000fe4000fffe03f */
[----:B------:R-:W-:Y:S01]  /*1aa0*/  IMAD.U32 R0, RZ, RZ, UR6 ;  /* 0x00000006ff007e24 */ /* 0x000fe2000f8e00ff */
[----:B------:R-:W1:Y:S01]  /*1ab0*/  LDC.64 R2, c[0x0][0x248] ;  /* 0x00009200ff027b82 */ /* 0x000e620000000a00 */
[----:B------:R-:W-:-:S04]  /*1ac0*/  FFMA.FTZ R5, R24, R16, R5 ;  /* 0x0000001018057223 */ /* 0x000fc80000010005 */
[----:B------:R-:W-:-:S04]  /*1ad0*/  FFMA.FTZ R4, R26, R18, R5 ;  /* 0x000000121a047223 */ /* 0x000fc80000010005 */
[----:B0-----:R-:W-:Y:S01]  /*1ae0*/  FFMA.FTZ R13, R27, R19, R4 ;  /* 0x000000131b0d7223 */ /* 0x001fe20000010004 */
[----:B---3--:R-:W-:-:S03]  /*1af0*/  ULEA UR4, UR5, UR4, 0x18 ;  /* 0x0000000405047291 */ /* 0x008fc6000f8ec03f */
[----:B------:R-:W-:Y:S02]  /*1b00*/  ULDC UR5, c[0x0][0x284] ;  /* 0x0000a10000057ab9 */ /* 0x000fe40000000800 */
[----:B------:R-:W-:Y:S01]  /*1b10*/  IMAD R23, R23, UR5, R0 ;  /* 0x0000000517177c24 */ /* 0x000fe2000f8e0200 */
[----:B------:R-:W-:Y:S01]  /*1b20*/  LEA R0, R22, UR4, 0x4 ;  /* 0x0000000416007c11 */ /* 0x000fe2000f8e20ff */
[----:B------:R-:W-:Y:S02]  /*1b30*/  UMOV UR4, 0xffffffff ;  /* 0xffffffff00047882 */ /* 0x000fe40000000000 */
[----:B-1----:R-:W-:Y:S02]  /*1b40*/  IMAD.WIDE R2, R23, 0x4, R2 ;  /* 0x0000000417027825 */ /* 0x002fe400078e0202 */
[----:B------:R0:W-:Y:S04]  /*1b50*/  STS.128 [R0], R16 ;  /* 0x0000001000007388 */ /* 0x0001e80000000c00 */
[----:B------:R0:W-:Y:S01]  /*1b60*/  STG.E.128 desc[UR36][R2.64], R24 ;  /* 0x0000001802007986 */ /* 0x0001e2000c101d24 */
        /* <DEDUP_REMOVED lines=10> */
.L_x_2438:
[----:B01----:R-:W-:-:S07]  /*1c10*/  FADD.FTZ R4, R4, R14 ;  /* 0x0000000e04047221 */ /* 0x003fce0000010000 */
.L_x_2389:
[----:B------:R-:W-:Y:S05]  /*1c20*/  BSYNC B0 ;  /* 0x0000000000007941 */ /* 0x000fea0003800000 */
.L_x_2388:
[----:B------:R-:W-:Y:S01]  /*1c30*/  ISETP.NE.AND P0, PT, R22, RZ, PT ;  /* 0x000000ff1600720c */ /* 0x000fe20003f05270 */
[----:B------:R-:W3:Y:S01]  /*1c40*/  S2R R7, SR_CgaCtaId ;  /* 0x0000000000077919 */ /* 0x000ee20000008800 */
[----:B------:R-:W-:Y:S01]  /*1c50*/  MOV R6, 0x400 ;  /* 0x0000040000067802 */ /* 0x000fe20000000f00 */
[----:B------:R-:W-:-:S03]  /*1c60*/  IMAD.U32 R5, RZ, RZ, UR42 ;  /* 0x0000002aff057e24 */ /* 0x000fc6000f8e00ff */
[----:B------:R-:W-:Y:S02]  /*1c70*/  IADD3 R246, R6, 0x240, RZ ;  /* 0x0000024006f67810 */ /* 0x000fe40007ffe0ff */
[----:B------:R-:W-:-:S05]  /*1c80*/  IADD3 R5, -R5, UR40, RZ ;  /* 0x0000002805057c10 */ /* 0x000fca000fffe1ff */
[----:B------:R-:W-:-:S05]  /*1c90*/  @P0 IMAD.MOV.U32 R0, RZ, RZ, -0x800001 ;  /* 0xff7fffffff000424 */ /* 0x000fca00078e00ff */
[----:B------:R4:W-:Y:S01]  /*1ca0*/  @P0 STL [R1], R0 ;  /* 0x0000000001000387 */ /* 0x0009e20000100800 */
[----:B---3--:R-:W-:Y:S01]  /*1cb0*/  LEA R246, R7, R246, 0x18 ;  /* 0x000000f607f67211 */ /* 0x008fe200078ec0ff */
[----:B----4-:R-:W-:Y:S06]  /*1cc0*/  @P0 BRA `(.L_x_2391) ;  /* 0x0000000000580947 */ /* 0x010fec0003800000 */
[----:B------:R-:W-:Y:S01]  /*1cd0*/  ULDC.64 UR4, c[0x0][0x2c8] ;  /* 0x0000b20000047ab9 */ /* 0x000fe20000000a00 */
[----:B------:R-:W-:Y:S01]  /*1ce0*/  IMAD R0, R5, 0x4, R246 ;  /* 0x0000000405007824 */ /* 0x000fe200078e02f6 */
[----:B------:R-:W-:Y:S01]  /*1cf0*/  ISETP.NE.U32.AND P0, PT, RZ, UR4, PT ;  /* 0x00000004ff007c0c */ /* 0x000fe2000bf05070 */
[----:B------:R-:W-:Y:S02]  /*1d00*/  ULDC UR4, c[0x0][0x2a0] ;  /* 0x0000a80000047ab9 */ /* 0x000fe40000000800 */
[----:B------:R-:W-:Y:S01]  /*1d10*/  FMUL.FTZ R2, R4, UR4 ;  /* 0x0000000404027c20 */ /* 0x000fe20008410000 */
[----:B------:R-:W-:-:S04]  /*1d20*/  ISETP.NE.AND.EX P0, PT, RZ, UR5, PT, P0 ;  /* 0x00000005ff007c0c */ /* 0x000fc8000bf05300 */
[----:B------:R3:W-:Y:S09]  /*1d30*/  STL [R1], R2 ;  /* 0x0000000201007387 */ /* 0x0007f20000100800 */
[----:B------:R-:W-:Y:S05]  /*1d40*/  @!P0 BRA `(.L_x_2392) ;  /* 0x0000000000308947 */ /* 0x000fea0003800000 */
[----:B------:R-:W-:Y:S01]  /*1d50*/  UIADD3 UR4, -UR39, UR40, URZ ;  /* 0x0000002827047290 */ /* 0x000fe2000fffe13f */
[----:B------:R-:W-:Y:S01]  /*1d60*/  MOV R4, R2 ;  /* 0x0000000200047202 */ /* 0x000fe20000000f00 */
[----:B------:R-:W-:Y:S02]  /*1d70*/  ULDC UR6, c[0x0][0x2d0] ;  /* 0x0000b40000067ab9 */ /* 0x000fe40000000800 */
[----:B------:R-:W-:-:S04]  /*1d80*/  UIMAD UR5, UR46, UR6, UR4 ;  /* 0x000000062e0572a4 */ /* 0x000fc8000f8e0204 */
[----:B------:R-:W-:-:S03]  /*1d90*/  UIMAD UR6, UR5, UR6, UR4 ;  /* 0x00000006050672a4 */ /* 0x000fc6000f8e0204 */
[----:B------:R-:W-:Y:S02]  /*1da0*/  ULDC.64 UR4, c[0x0][0x2c8] ;  /* 0x0000b20000047ab9 */ /* 0x000fe40000000a00 */
[----:B------:R-:W-:-:S06]  /*1db0*/  UIMAD.WIDE UR4, UR6, 0x4, UR4 ;  /* 0x00000004060478a5 */ /* 0x000fcc000f8e0204 */
[----:B---3--:R-:W-:Y:S02]  /*1dc0*/  IMAD.U32 R2, RZ, RZ, UR4 ;  /* 0x00000004ff027e24 */ /* 0x008fe4000f8e00ff */
[----:B------:R-:W-:-:S05]  /*1dd0*/  IMAD.U32 R3, RZ, RZ, UR5 ;  /* 0x00000005ff037e24 */ /* 0x000fca000f8e00ff */
[----:B------:R-:W3:Y:S02]  /*1de0*/  LDG.E R2, desc[UR36][R2.64] ;  /* 0x0000002402027981 */ /* 0x000ee4000c1e1900 */
[----:B---3--:R-:W-:-:S05]  /*1df0*/  FADD.FTZ R4, R4, R2 ;  /* 0x0000000204047221 */ /* 0x008fca0000010000 */
[----:B------:R4:W-:Y:S02]  /*1e00*/  STL [R1], R4 ;  /* 0x0000000401007387 */ /* 0x0009e40000100800 */
.L_x_2392:
[----:B---3--:R-:W3:Y:S04]  /*1e10*/  LDL R2, [R1] ;  /* 0x0000000001027983 */ /* 0x008ee80000100800 */
[----:B---3--:R3:W-:Y:S02]  /*1e20*/  STS [R0], R2 ;  /* 0x0000000200007388 */ /* 0x0087e40000000800 */
.L_x_2391:
[----:B------:R-:W-:Y:S05]  /*1e30*/  WARPSYNC.ALL ;  /* 0x0000000000007948 */ /* 0x000fea0003800000 */
[----:B------:R-:W-:Y:S01]  /*1e40*/  R2UR UR4, R5 ;  /* 0x00000000050472ca */ /* 0x000fe200000e0000 */
[----:B------:R-:W-:Y:S01]  /*1e50*/  ULDC.64 UR8, c[0x0][0x280] ;  /* 0x0000a00000087ab9 */ /* 0x000fe20000000a00 */
[----:B----4-:R-:W-:Y:S01]  /*1e60*/  IADD3 R4, R22, UR42, RZ ;  /* 0x0000002a16047c10 */ /* 0x010fe2000fffe0ff */
[----:B------:R-:W-:Y:S01]  /*1e70*/  UIMAD UR6, UR44, UR8, UR46 ;  /* 0x000000082c0672a4 */ /* 0x000fe2000f8e022e */
[----:B------:R-:W-:Y:S01]  /*1e80*/  BSSY B0, `(.L_x_2393) ;  /* 0x00002dc000007945 */ /* 0x000fe20003800000 */
[----:B------:R-:W-:Y:S01]  /*1e90*/  ULDC UR16, c[0x0][0x2a0] ;  /* 0x0000a80000107ab9 */ /* 0x000fe20000000800 */
[----:B------:R-:W-:Y:S01]  /*1ea0*/  ULDC UR8, c[0x0][0x284] ;  /* 0x0000a10000087ab9 */ /* 0x000fe20000000800 */
[----:B------:R-:W-:Y:S01]  /*1eb0*/  USHF.L.U32 UR6, UR6, 0x7, URZ ;  /* 0x0000000706067899 */ /* 0x000fe2000800063f */
[----:B------:R-:W-:Y:S01]  /*1ec0*/  ULDC.64 UR12, c[0x0][0x258] ;  /* 0x00009600000c7ab9 */ /* 0x000fe20000000a00 */
[----:B------:R-:W-:Y:S01]  /*1ed0*/  ULDC.64 UR10, c[0x0][0x2b0] ;  /* 0x0000ac00000a7ab9 */ /* 0x000fe20000000a00 */
[----:B------:R-:W-:Y:S01]  /*1ee0*/  ULDC.64 UR18, c[0x0][0x2c8] ;  /* 0x0000b20000127ab9 */ /* 0x000fe20000000a00 */
[----:B------:R-:W-:-:S02]  /*1ef0*/  ULDC.64 UR14, c[0x0][0x2d8] ;  /* 0x0000b600000e7ab9 */ /* 0x000fc40000000a00 */
[----:B------:R-:W-:-:S04]  /*1f00*/  UIADD3 UR4, UR4, 0x1f, URZ ;  /* 0x0000001f04047890 */ /* 0x000fc8000fffe03f */
[----:B------:R-:W-:-:S04]  /*1f10*/  USHF.R.S32.HI UR5, URZ, 0x1f, UR4 ;  /* 0x0000001f3f057899 */ /* 0x000fc80008011404 */
[----:B------:R-:W-:-:S04]  /*1f20*/  ULEA.HI UR5, UR5, UR4, URZ, 0x5 ;  /* 0x0000000405057291 */ /* 0x000fc8000f8f283f */
[----:B------:R-:W-:-:S04]  /*1f30*/  ULOP3.LUT UR5, UR5, 0xffffffe0, URZ, 0xc0, !UPT ;  /* 0xffffffe005057892 */ /* 0x000fc8000f8ec03f */
[----:B------:R-:W-:Y:S01]  /*1f40*/  UIADD3 UR7, UR42, UR5, URZ ;  /* 0x000000052a077290 */ /* 0x000fe2000fffe03f */
[----:B------:R-:W-:Y:S05]  /*1f50*/  BAR.SYNC.DEFER_BLOCKING 0x0 ;  /* 0x0000000000007b1d */ /* 0x000fea0000010000 */
[----:B------:R-:W-:-:S13]  /*1f60*/  ISETP.GE.AND P0, PT, R4, UR7, PT ;  /* 0x0000000704007c0c */ /* 0x000fda000bf06270 */
[----:B------:R-:W-:Y:S05]  /*1f70*/  @P0 BRA `(.L_x_2394) ;  /* 0x0000002c00300947 */ /* 0x000fea0003800000 */
[----:B------:R-:W-:Y:S01]  /*1f80*/  LEA R5, R7, R6, 0x18 ;  /* 0x0000000607057211 */ /* 0x000fe200078ec0ff */
[----:B---3--:R-:W-:Y:S01]  /*1f90*/  IMAD.U32 R2, RZ, RZ, UR9 ;  /* 0x00000009ff027e24 */ /* 0x008fe2000f8e00ff */
[----:B------:R-:W3:Y:S01]  /*1fa0*/  LDC R6, c[0x0][0x2c0] ;  /* 0x0000b000ff067b82 */ /* 0x000ee20000000800 */
[----:B------:R-:W-:Y:S02]  /*1fb0*/  ULDC UR4, c[0x0][0x298] ;  /* 0x0000a60000047ab9 */ /* 0x000fe40000000800 */
[----:B------:R-:W4:Y:S01]  /*1fc0*/  LDS.128 R20, [R5+0x40] ;  /* 0x0000400005147984 */ /* 0x000f220000000c00 */
[----:B------:R-:W-:-:S03]  /*1fd0*/  IABS R0, R2 ;  /* 0x0000000200007213 */ /* 0x000fc60000000000 */
[----:B-1----:R-:W1:Y:S02]  /*1fe0*/  LDS.128 R16, [R5+0x50] ;  /* 0x0000500005107984 */ /* 0x002e640000000c00 */
[----:B------:R-:W-:Y:S02]  /*1ff0*/  IMAD.MOV.U32 R8, RZ, RZ, R0 ;  /* 0x000000ffff087224 */ /* 0x000fe400078e0000 */
[----:B0-----:R-:W0:Y:S02]  /*2000*/  LDS.128 R12, [R5+0x60] ;  /* 0x00006000050c7984 */ /* 0x001e240000000c00 */
[----:B------:R-:W5:Y:S02]  /*2010*/  I2F.RP R0, R8 ;  /* 0x0000000800007306 */ /* 0x000f640000209400 */
[----:B------:R-:W-:Y:S04]  /*2020*/  LDS.128 R248, [R5+0xa0] ;  /* 0x0000a00005f87984 */ /* 0x000fe80000000c00 */
[----:B--2---:R-:W-:Y:S04]  /*2030*/  LDS.128 R24, [R5+0xc0] ;  /* 0x0000c00005187984 */ /* 0x004fe80000000c00 */
[----:B------:R-:W-:Y:S04]  /*2040*/  LDS.128 R28, [R5+0xd0] ;  /* 0x0000d000051c7984 */ /* 0x000fe80000000c00 */
[----:B------:R-:W-:Y:S01]  /*2050*/  LDS.128 R32, [R5+0xe0] ;  /* 0x0000e00005207984 */ /* 0x000fe20000000c00 */
[----:B-----5:R-:W2:Y:S03]  /*2060*/  MUFU.RCP R0, R0 ;  /* 0x0000000000007308 */ /* 0x020ea60000001000 */
[----:B------:R-:W-:Y:S04]  /*2070*/  LDS.128 R36, [R5+0xf0] ;  /* 0x0000f00005247984 */ /* 0x000fe80000000c00 */
[----:B------:R-:W-:Y:S04]  /*2080*/  LDS.128 R40, [R5+0x100] ;  /* 0x0001000005287984 */ /* 0x000fe80000000c00 */
[----:B------:R-:W-:Y:S04]  /*2090*/  LDS.128 R44, [R5+0x110] ;  /* 0x00011000052c7984 */ /* 0x000fe80000000c00 */
[----:B----4-:R-:W-:Y:S01]  /*20a0*/  STL.64 [R1+0x58], R20 ;  /* 0x0000581401007387 */ /* 0x010fe20000100a00 */
[----:B--2---:R-:W-:Y:S01]  /*20b0*/  IADD3 R3, R0, 0xffffffe, RZ ;  /* 0x0ffffffe00037810 */ /* 0x004fe20007ffe0ff */
[----:B------:R-:W-:-:S02]  /*20c0*/  IMAD R0, R2, UR6, RZ ;  /* 0x0000000602007c24 */ /* 0x000fc4000f8e02ff */
[----:B------:R-:W-:Y:S01]  /*20d0*/  STL.64 [R1+0x60], R22 ;  /* 0x0000601601007387 */ /* 0x000fe20000100a00 */
[----:B------:R-:W-:-:S03]  /*20e0*/  IMAD.MOV.U32 R2, RZ, RZ, RZ ;  /* 0x000000ffff027224 */ /* 0x000fc600078e00ff */
[----:B------:R-:W2:Y:S01]  /*20f0*/  LDS.128 R20, [R5+0x70] ;  /* 0x0000700005147984 */ /* 0x000ea20000000c00 */
[----:B------:R-:W4:Y:S03]  /*2100*/  F2I.FTZ.U32.TRUNC.NTZ R3, R3 ;  /* 0x0000000300037305 */ /* 0x000f26000021f000 */
[----:B-1----:R-:W-:Y:S04]  /*2110*/  STL.64 [R1+0x48], R16 ;  /* 0x0000481001007387 */ /* 0x002fe80000100a00 */
[----:B------:R-:W-:Y:S04]  /*2120*/  STL.64 [R1+0x50], R18 ;  /* 0x0000501201007387 */ /* 0x000fe80000100a00 */
[----:B------:R-:W1:Y:S04]  /*2130*/  LDS.128 R16, [R5+0x80] ;  /* 0x0000800005107984 */ /* 0x000e680000000c00 */
[----:B0-----:R-:W-:Y:S01]  /*2140*/  STL.64 [R1+0x38], R12 ;  /* 0x0000380c01007387 */ /* 0x001fe20000100a00 */
[----:B----4-:R-:W-:-:S03]  /*2150*/  IMAD.MOV R7, RZ, RZ, -R3 ;  /* 0x000000ffff077224 */ /* 0x010fc600078e0a03 */
[----:B------:R-:W-:Y:S01]  /*2160*/  STL.64 [R1+0x40], R14 ;  /* 0x0000400e01007387 */ /* 0x000fe20000100a00 */
[----:B------:R-:W-:-:S03]  /*2170*/  IMAD R7, R7, R8, RZ ;  /* 0x0000000807077224 */ /* 0x000fc600078e02ff */
[----:B------:R-:W0:Y:S01]  /*2180*/  LDS.128 R12, [R5+0x90] ;  /* 0x00009000050c7984 */ /* 0x000e220000000c00 */
[----:B------:R-:W-:Y:S01]  /*2190*/  IMAD.HI.U32 R3, R3, R7, R2 ;  /* 0x0000000703037227 */ /* 0x000fe200078e0002 */
[----:B------:R-:W-:Y:S02]  /*21a0*/  MOV R2, R4 ;  /* 0x0000000400027202 */ /* 0x000fe40000000f00 */
[----:B------:R-:W4:Y:S01]  /*21b0*/  LDS.128 R48, [R5+0x120] ;  /* 0x0001200005307984 */ /* 0x000f220000000c00 */
[----:B---3--:R-:W-:-:S03]  /*21c0*/  VIADD R4, R6, UR4 ;  /* 0x0000000406047c36 */ /* 0x008fc60008000000 */
[----:B------:R-:W3:Y:S04]  /*21d0*/  LDS.128 R52, [R5+0x130] ;  /* 0x0001300005347984 */ /* 0x000ee80000000c00 */
[----:B------:R-:W0:Y:S04]  /*21e0*/  LDS.128 R56, [R5+0x140] ;  /* 0x0001400005387984 */ /* 0x000e280000000c00 */
[----:B--2---:R-:W-:Y:S04]  /*21f0*/  STL.64 [R1+0x28], R20 ;  /* 0x0000281401007387 */ /* 0x004fe80000100a00 */
[----:B------:R-:W-:Y:S04]  /*2200*/  STL.64 [R1+0x30], R22 ;  /* 0x0000301601007387 */ /* 0x000fe80000100a00 */
[----:B------:R-:W2:Y:S04]  /*2210*/  LDS.128 R20, [R5+0xb0] ;  /* 0x0000b00005147984 */ /* 0x000ea80000000c00 */
[----:B------:R-:W0:Y:S04]  /*2220*/  LDS.128 R60, [R5+0x150] ;  /* 0x00015000053c7984 */ /* 0x000e280000000c00 */
[----:B------:R-:W0:Y:S04]  /*2230*/  LDS.128 R64, [R5+0x160] ;  /* 0x0001600005407984 */ /* 0x000e280000000c00 */
[----:B------:R-:W0:Y:S04]  /*2240*/  LDS.128 R68, [R5+0x170] ;  /* 0x0001700005447984 */ /* 0x000e280000000c00 */
[----:B------:R-:W0:Y:S04]  /*2250*/  LDS.128 R72, [R5+0x180] ;  /* 0x0001800005487984 */ /* 0x000e280000000c00 */
[----:B------:R-:W0:Y:S04]  /*2260*/  LDS.128 R76, [R5+0x190] ;  /* 0x00019000054c7984 */ /* 0x000e280000000c00 */
[----:B------:R-:W0:Y:S04]  /*2270*/  LDS.128 R80, [R5+0x1a0] ;  /* 0x0001a00005507984 */ /* 0x000e280000000c00 */
[----:B------:R-:W0:Y:S04]  /*2280*/  LDS.128 R84, [R5+0x1b0] ;  /* 0x0001b00005547984 */ /* 0x000e280000000c00 */
[----:B------:R-:W0:Y:S04]  /*2290*/  LDS.128 R88, [R5+0x1c0] ;  /* 0x0001c00005587984 */ /* 0x000e280000000c00 */
[----:B------:R-:W2:Y:S04]  /*22a0*/  LDS.128 R92, [R5+0x1d0] ;  /* 0x0001d000055c7984 */ /* 0x000ea80000000c00 */
[----:B------:R-:W2:Y:S04]  /*22b0*/  LDS.128 R96, [R5+0x1e0] ;  /* 0x0001e00005607984 */ /* 0x000ea80000000c00 */
[----:B------:R-:W2:Y:S04]  /*22c0*/  LDS.128 R100, [R5+0x1f0] ;  /* 0x0001f00005647984 */ /* 0x000ea80000000c00 */
[----:B------:R-:W2:Y:S04]  /*22d0*/  LDS.128 R104, [R5+0x200] ;  /* 0x0002000005687984 */ /* 0x000ea80000000c00 */
[----:B------:R-:W2:Y:S04]  /*22e0*/  LDS.128 R108, [R5+0x210] ;  /* 0x00021000056c7984 */ /* 0x000ea80000000c00 */
[----:B------:R-:W2:Y:S04]  /*22f0*/  LDS.128 R112, [R5+0x220] ;  /* 0x0002200005707984 */ /* 0x000ea80000000c00 */
[----:B------:R-:W2:Y:S04]  /*2300*/  LDS.128 R116, [R5+0x230] ;  /* 0x0002300005747984 */ /* 0x000ea80000000c00 */
[----:B-1----:R-:W-:Y:S04]  /*2310*/  STL.64 [R1+0x18], R16 ;  /* 0x0000181001007387 */ /* 0x002fe80000100a00 */
[----:B------:R-:W-:Y:S04]  /*2320*/  STL.64 [R1+0x20], R18 ;  /* 0x0000201201007387 */ /* 0x000fe80000100a00 */
[----:B0-----:R-:W-:Y:S04]  /*2330*/  STL.64 [R1+0x8], R12 ;  /* 0x0000080c01007387 */ /* 0x001fe80000100a00 */
[----:B------:R-:W-:Y:S04]  /*2340*/  STL.64 [R1+0x10], R14 ;  /* 0x0000100e01007387 */ /* 0x000fe80000100a00 */
[----:B------:R0:W-:Y:S02]  /*2350*/  STL [R1+0x4], R3 ;  /* 0x0000040301007387 */ /* 0x0001e40000100800 */
[----:B0--34-:R-:W-:-:S07]  /*2360*/  SHF.R.S32.HI R3, RZ, 0x1f, R0 ;  /* 0x0000001fff037819 */ /* 0x019fce0000011400 */
.L_x_2397:
[----:B0-----:R-:W3:Y:S01]  /*2370*/  LDL R6, [R1+0x4] ;  /* 0x0000040001067983 */ /* 0x001ee20000100800 */
[----:B------:R-:W-:Y:S01]  /*2380*/  IABS R4, R2 ;  /* 0x0000000200047213 */ /* 0x000fe20000000000 */
[----:B------:R-:W-:Y:S01]  /*2390*/  IMAD.U32 R7, RZ, RZ, UR9 ;  /* 0x00000009ff077e24 */ /* 0x000fe2000f8e00ff */
[----:B------:R-:W-:Y:S01]  /*23a0*/  IABS R5, UR8 ;  /* 0x0000000800057c13 */ /* 0x000fe20008000000 */
[----:B------:R-:W-:Y:S01]  /*23b0*/  UIMAD UR4, UR45, UR8, URZ ;  /* 0x000000082d0472a4 */ /* 0x000fe2000f8e023f */
[----:B------:R-:W-:Y:S01]  /*23c0*/  ISETP.GE.AND P1, PT, R2, RZ, PT ;  /* 0x000000ff0200720c */ /* 0x000fe20003f26270 */
[----:B--2--5:R0:W-:Y:S01]  /*23d0*/  STL [R1+0x68], R20 ;  /* 0x0000681401007387 */ /* 0x0241e20000100800 */
[----:B------:R-:W-:Y:S01]  /*23e0*/  IABS R7, R7 ;  /* 0x0000000700077213 */ /* 0x000fe20000000000 */
[----:B---3--:R-:W-:-:S05]  /*23f0*/  IMAD.HI.U32 R6, R6, R4, RZ ;  /* 0x0000000406067227 */ /* 0x008fca00078e00ff */
[----:B------:R-:W-:-:S05]  /*2400*/  IADD3 R6, -R6, RZ, RZ ;  /* 0x000000ff06067210 */ /* 0x000fca0007ffe1ff */
[----:B------:R-:W-:-:S05]  /*2410*/  IMAD R4, R5, R6, R4 ;  /* 0x0000000605047224 */ /* 0x000fca00078e0204 */
[----:B------:R-:W-:-:S13]  /*2420*/  ISETP.GT.U32.AND P0, PT, R7, R4, PT ;  /* 0x000000040700720c */ /* 0x000fda0003f04070 */
[----:B------:R-:W-:-:S05]  /*2430*/  @!P0 IMAD.IADD R4, R4, 0x1, -R5 ;  /* 0x0000000104048824 */ /* 0x000fca00078e0a05 */
[----:B------:R-:W-:Y:S01]  /*2440*/  ISETP.GT.U32.AND P0, PT, R7, R4, PT ;  /* 0x000000040700720c */ /* 0x000fe20003f04070 */
[----:B------:R-:W-:-:S12]  /*2450*/  IMAD.U32 R7, RZ, RZ, UR4 ;  /* 0x00000004ff077e24 */ /* 0x000fd8000f8e00ff */
[----:B------:R-:W-:Y:S01]  /*2460*/  @!P0 IMAD.IADD R4, R4, 0x1, -R5 ;  /* 0x0000000104048824 */ /* 0x000fe200078e0a05 */
[----:B------:R-:W-:-:S04]  /*2470*/  ISETP.NE.AND P0, PT, RZ, UR8, PT ;  /* 0x00000008ff007c0c */ /* 0x000fc8000bf05270 */
[----:B------:R-:W-:Y:S02]  /*2480*/  @!P1 IADD3 R4, -R4, RZ, RZ ;  /* 0x000000ff04049210 */ /* 0x000fe40007ffe1ff */
[----:B------:R-:W-:-:S07]  /*2490*/  ISETP.GE.AND P1, PT, R2, UR40, PT ;  /* 0x0000002802007c0c */ /* 0x000fce000bf26270 */
[----:B------:R-:W-:-:S04]  /*24a0*/  @!P0 LOP3.LUT R4, RZ, UR8, RZ, 0x33, !PT ;  /* 0x00000008ff048c12 */ /* 0x000fc8000f8e33ff */
[----:B------:R-:W-:Y:S02]  /*24b0*/  SHF.R.S32.HI R6, RZ, 0x1f, R4 ;  /* 0x0000001fff067819 */ /* 0x000fe40000011404 */
[----:B------:R-:W-:Y:S01]  /*24c0*/  IADD3 R5, P0, R4, UR4, RZ ;  /* 0x0000000404057c10 */ /* 0x000fe2000ff1e0ff */
[----:B------:R-:W1:Y:S03]  /*24d0*/  @!P1 LDC R238, c[0x0][0x288] ;  /* 0x0000a200ffee9b82 */ /* 0x000e660000000800 */
[----:B------:R-:W-:Y:S02]  /*24e0*/  LEA.HI.X.SX32 R7, R7, R6, 0x1, P0 ;  /* 0x0000000607077211 */ /* 0x000fe400000f0eff */
[----:B------:R-:W-:-:S03]  /*24f0*/  LEA R6, P0, R5, UR12, 0x2 ;  /* 0x0000000c05067c11 */ /* 0x000fc6000f8010ff */
[----:B------:R-:W2:Y:S01]  /*2500*/  @!P1 LDC R242, c[0x0][0x288] ;  /* 0x0000a200fff29b82 */ /* 0x000ea20000000800 */
[----:B------:R-:W-:-:S05]  /*2510*/  LEA.HI.X R7, R5, UR13, R7, 0x2, P0 ;  /* 0x0000000d05077c11 */ /* 0x000fca00080f1407 */
[----:B------:R-:W1:Y:S02]  /*2520*/  @!P1 LDG.E R237, desc[UR36][R6.64] ;  /* 0x0000002406ed9981 */ /* 0x000e64000c1e1900 */
[----:B------:R-:W3:Y:S02]  /*2530*/  @!P1 LDC R244, c[0x0][0x288] ;  /* 0x0000a200fff49b82 */ /* 0x000ee40000000800 */
[----:B------:R-:W2:Y:S04]  /*2540*/  @!P1 LDG.E R236, desc[UR36][R6.64] ;  /* 0x0000002406ec9981 */ /* 0x000ea8000c1e1900 */
[----:B------:R-:W3:Y:S04]  /*2550*/  @!P1 LDG.E R241, desc[UR36][R6.64] ;  /* 0x0000002406f19981 */ /* 0x000ee8000c1e1900 */
[----:B------:R-:W4:Y:S04]  /*2560*/  @!P1 LDG.E R5, desc[UR36][R6.64] ;  /* 0x0000002406059981 */ /* 0x000f28000c1e1900 */
[----:B------:R-:W4:Y:S01]  /*2570*/  @!P1 LDG.E R252, desc[UR36][R6.64] ;  /* 0x0000002406fc9981 */ /* 0x000f22000c1e1900 */
[----:B------:R-:W-:-:S03]  /*2580*/  @!P1 SHF.L.U32 R240, R4, 0x2, RZ ;  /* 0x0000000204f09819 */ /* 0x000fc600000006ff */
[----:B0-----:R-:W4:Y:S01]  /*2590*/  @!P1 LDG.E R20, desc[UR36][R6.64] ;  /* 0x0000002406149981 */ /* 0x001f22000c1e1900 */
[----:B-1----:R-:W-:Y:S02]  /*25a0*/  @!P1 IMAD R237, R237, R238, RZ ;  /* 0x000000eeeded9224 */ /* 0x002fe400078e02ff */
[----:B------:R-:W0:Y:S02]  /*25b0*/  @!P1 LDC.64 R238, c[0x0][0x248] ;  /* 0x00009200ffee9b82 */ /* 0x000e240000000a00 */
[----:B------:R-:W-:Y:S02]  /*25c0*/  @!P1 IMAD.SHL.U32 R237, R237, 0x80, RZ ;  /* 0x00000080eded9824 */ /* 0x000fe400078e00ff */
[----:B--2---:R-:W-:Y:S02]  /*25d0*/  @!P1 IMAD R242, R236, R242, RZ ;  /* 0x000000f2ecf29224 */ /* 0x004fe400078e02ff */
[----:B------:R-:W-:Y:S02]  /*25e0*/  @!P1 IMAD R240, R237, UR8, R240 ;  /* 0x00000008edf09c24 */ /* 0x000fe4000f8e02f0 */
[----:B------:R-:W-:-:S02]  /*25f0*/  @!P1 IMAD.SHL.U32 R242, R242, 0x80, RZ ;  /* 0x00000080f2f29824 */ /* 0x000fc400078e00ff */
[----:B---3--:R-:W-:Y:S01]  /*2600*/  @!P1 IMAD R241, R241, R244, RZ ;  /* 0x000000f4f1f19224 */ /* 0x008fe200078e02ff */
[----:B------:R-:W-:-:S03]  /*2610*/  @!P1 IADD3 R237, P0, R0, R240, RZ ;  /* 0x000000f000ed9210 */ /* 0x000fc60007f1e0ff */
[----:B------:R-:W-:Y:S01]  /*2620*/  @!P1 IMAD.SHL.U32 R241, R241, 0x80, RZ ;  /* 0x00000080f1f19824 */ /* 0x000fe200078e00ff */
[----:B------:R-:W-:Y:S02]  /*2630*/  @!P1 LEA.HI.X.SX32 R240, R240, R3, 0x1, P0 ;  /* 0x00000003f0f09211 */ /* 0x000fe400000f0eff */
[----:B0-----:R-:W-:-:S04]  /*2640*/  @!P1 LEA R238, P0, R237, R238, 0x2 ;  /* 0x000000eeedee9211 */ /* 0x001fc800078010ff */
[----:B------:R-:W-:Y:S01]  /*2650*/  @!P1 LEA.HI.X R239, R237, R239, R240, 0x2, P0 ;  /* 0x000000efedef9211 */ /* 0x000fe200000f14f0 */
[----:B------:R-:W-:Y:S01]  /*2660*/  VIADD R240, R4, UR8 ;  /* 0x0000000804f07c36 */ /* 0x000fe20008000000 */
[----:B------:R-:W0:Y:S03]  /*2670*/  @!P1 LDC.64 R236, c[0x0][0x248] ;  /* 0x00009200ffec9b82 */ /* 0x000e260000000a00 */
[----:B------:R1:W5:Y:S01]  /*2680*/  @!P1 LDG.E.128 R120, desc[UR36][R238.64] ;  /* 0x00000024ee789981 */ /* 0x000362000c1e1d00 */
[C---:B------:R-:W-:Y:S01]  /*2690*/  @!P1 SHF.L.U32 R243, R240.reuse, 0x2, RZ ;  /* 0x00000002f0f39819 */ /* 0x040fe200000006ff */
[----:B------:R-:W-:-:S04]  /*26a0*/  VIADD R240, R240, UR8 ;  /* 0x00000008f0f07c36 */ /* 0x000fc80008000000 */
[----:B------:R-:W-:Y:S01]  /*26b0*/  @!P1 IMAD R243, R242, UR8, R243 ;  /* 0x00000008f2f39c24 */ /* 0x000fe2000f8e02f3 */
[----:B------:R-:W-:Y:S01]  /*26c0*/  @!P1 SHF.L.U32 R244, R240, 0x2, RZ ;  /* 0x00000002f0f49819 */ /* 0x000fe200000006ff */
[----:B-1----:R-:W1:Y:S03]  /*26d0*/  @!P1 LDC.64 R238, c[0x0][0x248] ;  /* 0x00009200ffee9b82 */ /* 0x002e660000000a00 */
[----:B------:R-:W-:Y:S01]  /*26e0*/  @!P1 IADD3 R242, P0, R0, R243, RZ ;  /* 0x000000f300f29210 */ /* 0x000fe20007f1e0ff */
[----:B------:R-:W-:-:S03]  /*26f0*/  @!P1 IMAD R244, R241, UR8, R244 ;  /* 0x00000008f1f49c24 */ /* 0x000fc6000f8e02f4 */
[----:B------:R-:W-:Y:S02]  /*2700*/  @!P1 LEA.HI.X.SX32 R243, R243, R3, 0x1, P0 ;  /* 0x00000003f3f39211 */ /* 0x000fe400000f0eff */
[----:B0-----:R-:W-:-:S04]  /*2710*/  @!P1 LEA R236, P0, R242, R236, 0x2 ;  /* 0x000000ecf2ec9211 */ /* 0x001fc800078010ff */
[----:B------:R-:W-:Y:S02]  /*2720*/  @!P1 LEA.HI.X R237, R242, R237, R243, 0x2, P0 ;  /* 0x000000edf2ed9211 */ /* 0x000fe400000f14f3 */
[----:B------:R-:W0:Y:S01]  /*2730*/  @!P1 LDC.64 R242, c[0x0][0x248] ;  /* 0x00009200fff29b82 */ /* 0x000e220000000a00 */
[----:B------:R-:W-:Y:S02]  /*2740*/  @!P1 IADD3 R241, P0, R0, R244, RZ ;  /* 0x000000f400f19210 */ /* 0x000fe40007f1e0ff */
[----:B------:R2:W5:Y:S02]  /*2750*/  @!P1 LDG.E.128 R124, desc[UR36][R236.64] ;  /* 0x00000024ec7c9981 */ /* 0x000564000c1e1d00 */
[----:B------:R-:W-:-:S03]  /*2760*/  @!P1 LEA.HI.X.SX32 R244, R244, R3, 0x1, P0 ;  /* 0x00000003f4f49211 */ /* 0x000fc600000f0eff */
[----:B--2---:R-:W2:Y:S01]  /*2770*/  @!P1 LDC.64 R236, c[0x0][0x248] ;  /* 0x00009200ffec9b82 */ /* 0x004ea20000000a00 */
[----:B0-----:R-:W-:-:S04]  /*2780*/  @!P1 LEA R242, P0, R241, R242, 0x2 ;  /* 0x000000f2f1f29211 */ /* 0x001fc800078010ff */
[----:B------:R-:W-:-:S03]  /*2790*/  @!P1 LEA.HI.X R243, R241, R243, R244, 0x2, P0 ;  /* 0x000000f3f1f39211 */ /* 0x000fc600000f14f4 */
[----:B------:R-:W4:Y:S02]  /*27a0*/  @!P1 LDC R241, c[0x0][0x288] ;  /* 0x0000a200fff19b82 */ /* 0x000f240000000800 */
[----:B------:R0:W5:Y:S06]  /*27b0*/  @!P1 LDG.E.128 R16, desc[UR36][R242.64] ;  /* 0x00000024f2109981 */ /* 0x00016c000c1e1d00 */
[----:B0-----:R-:W0:Y:S01]  /*27c0*/  @!P1 LDC.64 R242, c[0x0][0x248] ;  /* 0x00009200fff29b82 */ /* 0x001e220000000a00 */
[----:B----4-:R-:W-:Y:S02]  /*27d0*/  @!P1 IMAD R241, R5, R241, RZ ;  /* 0x000000f105f19224 */ /* 0x010fe400078e02ff */
[----:B------:R-:W-:-:S02]  /*27e0*/  VIADD R5, R240, UR8 ;  /* 0x00000008f0057c36 */ /* 0x000fc40008000000 */
[----:B------:R-:W-:-:S03]  /*27f0*/  @!P1 IMAD.SHL.U32 R241, R241, 0x80, RZ ;  /* 0x00000080f1f19824 */ /* 0x000fc600078e00ff */
[----:B------:R-:W-:-:S05]  /*2800*/  @!P1 SHF.L.U32 R240, R5, 0x2, RZ ;  /* 0x0000000205f09819 */ /* 0x000fca00000006ff */
[----:B------:R-:W-:Y:S02]  /*2810*/  @!P1 IMAD R247, R241, UR8, R240 ;  /* 0x00000008f1f79c24 */ /* 0x000fe4000f8e02f0 */
[----:B------:R-:W3:Y:S03]  /*2820*/  @!P1 LDC.64 R240, c[0x0][0x248] ;  /* 0x00009200fff09b82 */ /* 0x000ee60000000a00 */
[----:B------:R-:W-:-:S04]  /*2830*/  @!P1 IADD3 R245, P0, R0, R247, RZ ;  /* 0x000000f700f59210 */ /* 0x000fc80007f1e0ff */
[----:B------:R-:W-:Y:S02]  /*2840*/  @!P1 LEA.HI.X.SX32 R247, R247, R3, 0x1, P0 ;  /* 0x00000003f7f79211 */ /* 0x000fe400000f0eff */
[C---:B---3--:R-:W-:Y:S02]  /*2850*/  @!P1 LEA R244, P0, R245.reuse, R240, 0x2 ;  /* 0x000000f0f5f49211 */ /* 0x048fe400078010ff */
[----:B------:R-:W3:Y:S02]  /*2860*/  @!P1 LDC R240, c[0x0][0x288] ;  /* 0x0000a200fff09b82 */ /* 0x000ee40000000800 */
[----:B------:R-:W-:Y:S02]  /*2870*/  @!P1 LEA.HI.X R245, R245, R241, R247, 0x2, P0 ;  /* 0x000000f1f5f59211 */ /* 0x000fe400000f14f7 */
[----:B------:R-:W4:Y:S01]  /*2880*/  @!P1 LDG.E R247, desc[UR36][R6.64] ;  /* 0x0000002406f79981 */ /* 0x000f22000c1e1900 */
[----:B------:R-:W-:-:S03]  /*2890*/  VIADD R5, R5, UR8 ;  /* 0x0000000805057c36 */ /* 0x000fc60008000000 */
[----:B------:R-:W5:Y:S01]  /*28a0*/  @!P1 LDG.E.128 R12, desc[UR36][R244.64] ;  /* 0x00000024f40c9981 */ /* 0x000f62000c1e1d00 */
[----:B---3--:R-:W-:-:S03]  /*28b0*/  @!P1 IMAD R240, R252, R240, RZ ;  /* 0x000000f0fcf09224 */ /* 0x008fc600078e02ff */
[----:B------:R-:W3:Y:S01]  /*28c0*/  @!P1 LDG.E R252, desc[UR36][R6.64] ;  /* 0x0000002406fc9981 */ /* 0x000ee2000c1e1900 */
[----:B------:R-:W-:Y:S01]  /*28d0*/  @!P1 SHF.L.U32 R241, R5, 0x2, RZ ;  /* 0x0000000205f19819 */ /* 0x000fe200000006ff */
[----:B------:R-:W-:-:S04]  /*28e0*/  @!P1 IMAD.SHL.U32 R240, R240, 0x80, RZ ;  /* 0x00000080f0f09824 */ /* 0x000fc800078e00ff */
[----:B------:R-:W-:-:S05]  /*28f0*/  @!P1 IMAD R241, R240, UR8, R241 ;  /* 0x00000008f0f19c24 */ /* 0x000fca000f8e02f1 */
[----:B------:R-:W-:-:S04]  /*2900*/  @!P1 IADD3 R240, P0, R0, R241, RZ ;  /* 0x000000f100f09210 */ /* 0x000fc80007f1e0ff */
[----:B------:R-:W-:Y:S02]  /*2910*/  @!P1 LEA.HI.X.SX32 R241, R241, R3, 0x1, P0 ;  /* 0x00000003f1f19211 */ /* 0x000fe400000f0eff */
[----:B-1----:R-:W-:-:S04]  /*2920*/  @!P1 LEA R238, P0, R240, R238, 0x2 ;  /* 0x000000eef0ee9211 */ /* 0x002fc800078010ff */
[----:B------:R-:W-:Y:S02]  /*2930*/  @!P1 LEA.HI.X R239, R240, R239, R241, 0x2, P0 ;  /* 0x000000eff0ef9211 */ /* 0x000fe400000f14f1 */
[----:B------:R-:W1:Y:S01]  /*2940*/  @!P1 LDC R240, c[0x0][0x288] ;  /* 0x0000a200fff09b82 */ /* 0x000e620000000800 */
[----:B------:R-:W-:Y:S02]  /*2950*/  VIADD R5, R5, UR8 ;  /* 0x0000000805057c36 */ /* 0x000fe40008000000 */
[----:B------:R2:W5:Y:S03]  /*2960*/  @!P1 LDG.E.128 R8, desc[UR36][R238.64] ;  /* 0x00000024ee089981 */ /* 0x000566000c1e1d00 */
[C---:B------:R-:W-:Y:S01]  /*2970*/  @!P1 SHF.L.U32 R241, R5.reuse, 0x2, RZ ;  /* 0x0000000205f19819 */ /* 0x040fe200000006ff */
[----:B-1----:R-:W-:Y:S01]  /*2980*/  @!P1 IMAD R240, R20, R240, RZ ;  /* 0x000000f014f09224 */ /* 0x002fe200078e02ff */
[----:B--2---:R-:W1:Y:S01]  /*2990*/  @!P1 LDC.64 R238, c[0x0][0x248] ;  /* 0x00009200ffee9b82 */ /* 0x004e620000000a00 */
[----:B------:R-:W-:Y:S01]  /*29a0*/  VIADD R5, R5, UR8 ;  /* 0x0000000805057c36 */ /* 0x000fe20008000000 */
[----:B------:R-:W2:Y:S01]  /*29b0*/  @!P1 LDG.E R20, desc[UR36][R6.64] ;  /* 0x0000002406149981 */ /* 0x000ea2000c1e1900 */
[----:B------:R-:W-:-:S04]  /*29c0*/  @!P1 IMAD.SHL.U32 R240, R240, 0x80, RZ ;  /* 0x00000080f0f09824 */ /* 0x000fc800078e00ff */
[----:B------:R-:W-:-:S05]  /*29d0*/  @!P1 IMAD R241, R240, UR8, R241 ;  /* 0x00000008f0f19c24 */ /* 0x000fca000f8e02f1 */
[----:B------:R-:W-:-:S04]  /*29e0*/  @!P1 IADD3 R240, P0, R0, R241, RZ ;  /* 0x000000f100f09210 */ /* 0x000fc80007f1e0ff */
[----:B------:R-:W-:Y:S02]  /*29f0*/  @!P1 LEA.HI.X.SX32 R241, R241, R3, 0x1, P0 ;  /* 0x00000003f1f19211 */ /* 0x000fe400000f0eff */
[----:B------:R-:W-:-:S04]  /*2a00*/  @!P1 LEA R236, P0, R240, R236, 0x2 ;  /* 0x000000ecf0ec9211 */ /* 0x000fc800078010ff */
[----:B------:R-:W-:Y:S02]  /*2a10*/  @!P1 LEA.HI.X R237, R240, R237, R241, 0x2, P0 ;  /* 0x000000edf0ed9211 */ /* 0x000fe400000f14f1 */
[----:B------:R-:W3:Y:S01]  /*2a20*/  @!P1 LDC R240, c[0x0][0x288] ;  /* 0x0000a200fff09b82 */ /* 0x000ee20000000800 */
[----:B------:R-:W-:Y:S02]  /*2a30*/  @!P1 IMAD.SHL.U32 R5, R5, 0x4, RZ ;  /* 0x0000000405059824 */ /* 0x000fe400078e00ff */
[----:B------:R0:W5:Y:S05]  /*2a40*/  @!P1 LDG.E.128 R128, desc[UR36][R236.64] ;  /* 0x00000024ec809981 */ /* 0x00016a000c1e1d00 */
[----:B0-----:R-:W0:Y:S01]  /*2a50*/  @!P1 LDC.64 R236, c[0x0][0x248] ;  /* 0x00009200ffec9b82 */ /* 0x001e220000000a00 */
[----:B---3--:R-:W-:-:S05]  /*2a60*/  @!P1 IMAD R240, R252, R240, RZ ;  /* 0x000000f0fcf09224 */ /* 0x008fca00078e02ff */
[----:B------:R-:W-:-:S05]  /*2a70*/  @!P1 SHF.L.U32 R240, R240, 0x7, RZ ;  /* 0x00000007f0f09819 */ /* 0x000fca00000006ff */
[----:B------:R-:W-:Y:S02]  /*2a80*/  @!P1 IMAD R252, R240, UR8, R5 ;  /* 0x00000008f0fc9c24 */ /* 0x000fe4000f8e0205 */
[----:B------:R-:W3:Y:S03]  /*2a90*/  @!P1 LDC.64 R240, c[0x0][0x248] ;  /* 0x00009200fff09b82 */ /* 0x000ee60000000a00 */
[----:B------:R-:W-:-:S04]  /*2aa0*/  @!P1 IADD3 R5, P0, R0, R252, RZ ;  /* 0x000000fc00059210 */ /* 0x000fc80007f1e0ff */
[----:B------:R-:W-:Y:S02]  /*2ab0*/  @!P1 LEA.HI.X.SX32 R252, R252, R3, 0x1, P0 ;  /* 0x00000003fcfc9211 */ /* 0x000fe400000f0eff */
[----:B---3--:R-:W-:-:S04]  /*2ac0*/  @!P1 LEA R240, P0, R5, R240, 0x2 ;  /* 0x000000f005f09211 */ /* 0x008fc800078010ff */
[----:B------:R-:W-:Y:S02]  /*2ad0*/  @!P1 LEA.HI.X R241, R5, R241, R252, 0x2, P0 ;  /* 0x000000f105f19211 */ /* 0x000fe400000f14fc */
[----:B------:R-:W3:Y:S01]  /*2ae0*/  @!P1 LDG.E R252, desc[UR36][R6.64] ;  /* 0x0000002406fc9981 */ /* 0x000ee2000c1e1900 */
[----:B------:R-:W4:Y:S03]  /*2af0*/  @!P1 LDC R5, c[0x0][0x288] ;  /* 0x0000a200ff059b82 */ /* 0x000f260000000800 */
[----:B------:R1:W5:Y:S05]  /*2b00*/  @!P1 LDG.E.128 R132, desc[UR36][R240.64] ;  /* 0x00000024f0849981 */ /* 0x00036a000c1e1d00 */
[----:B-1----:R-:W1:Y:S01]  /*2b10*/  @!P1 LDC.64 R240, c[0x0][0x248] ;  /* 0x00009200fff09b82 */ /* 0x002e620000000a00 */
[----:B----4-:R-:W-:-:S02]  /*2b20*/  @!P1 IMAD R244, R247, R5, RZ ;  /* 0x00000005f7f49224 */ /* 0x010fc400078e02ff */
[----:B------:R-:W4:Y:S01]  /*2b30*/  @!P1 LDG.E R247, desc[UR36][R6.64] ;  /* 0x0000002406f79981 */ /* 0x000f22000c1e1900 */
[----:B------:R-:W-:-:S04]  /*2b40*/  IMAD.U32 R5, RZ, RZ, UR8 ;  /* 0x00000008ff057e24 */ /* 0x000fc8000f8e00ff */
[----:B------:R-:W-:Y:S02]  /*2b50*/  IMAD R5, R5, 0x7, R4 ;  /* 0x0000000705057824 */ /* 0x000fe400078e0204 */
[----:B------:R-:W-:-:S03]  /*2b60*/  @!P1 IMAD.SHL.U32 R244, R244, 0x80, RZ ;  /* 0x00000080f4f49824 */ /* 0x000fc600078e00ff */
[----:B------:R-:W-:-:S05]  /*2b70*/  @!P1 SHF.L.U32 R245, R5, 0x2, RZ ;  /* 0x0000000205f59819 */ /* 0x000fca00000006ff */
[----:B------:R-:W-:-:S05]  /*2b80*/  @!P1 IMAD R245, R244, UR8, R245 ;  /* 0x00000008f4f59c24 */ /* 0x000fca000f8e02f5 */
[----:B------:R-:W-:-:S04]  /*2b90*/  @!P1 IADD3 R244, P0, R0, R245, RZ ;  /* 0x000000f500f49210 */ /* 0x000fc80007f1e0ff */
[----:B------:R-:W-:Y:S02]  /*2ba0*/  @!P1 LEA.HI.X.SX32 R245, R245, R3, 0x1, P0 ;  /* 0x00000003f5f59211 */ /* 0x000fe400000f0eff */
[----:B------:R-:W-:-:S04]  /*2bb0*/  @!P1 LEA R242, P0, R244, R242, 0x2 ;  /* 0x000000f2f4f29211 */ /* 0x000fc800078010ff */
[----:B------:R-:W-:Y:S02]  /*2bc0*/  @!P1 LEA.HI.X R243, R244, R243, R245, 0x2, P0 ;  /* 0x000000f3f4f39211 */ /* 0x000fe400000f14f5 */
[----:B------:R-:W3:Y:S01]  /*2bd0*/  @!P1 LDC R244, c[0x0][0x288] ;  /* 0x0000a200fff49b82 */ /* 0x000ee20000000800 */
[----:B------:R-:W-:Y:S02]  /*2be0*/  VIADD R5, R5, UR8 ;  /* 0x0000000805057c36 */ /* 0x000fe40008000000 */
[----:B------:R0:W5:Y:S03]  /*2bf0*/  @!P1 LDG.E.128 R136, desc[UR36][R242.64] ;  /* 0x00000024f2889981 */ /* 0x000166000c1e1d00 */
[C---:B------:R-:W-:Y:S01]  /*2c00*/  @!P1 SHF.L.U32 R245, R5.reuse, 0x2, RZ ;  /* 0x0000000205f59819 */ /* 0x040fe200000006ff */
[----:B------:R-:W-:Y:S01]  /*2c10*/  VIADD R5, R5, UR8 ;  /* 0x0000000805057c36 */ /* 0x000fe20008000000 */
[----:B0-----:R-:W0:Y:S01]  /*2c20*/  @!P1 LDC R242, c[0x0][0x288] ;  /* 0x0000a200fff29b82 */ /* 0x001e220000000800 */
[----:B---3--:R-:W-:-:S02]  /*2c30*/  @!P1 IMAD R244, R252, R244, RZ ;  /* 0x000000f4fcf49224 */ /* 0x008fc400078e02ff */
[----:B------:R-:W3:Y:S02]  /*2c40*/  @!P1 LDG.E R252, desc[UR36][R6.64] ;  /* 0x0000002406fc9981 */ /* 0x000ee4000c1e1900 */
[----:B------:R-:W-:-:S04]  /*2c50*/  @!P1 IMAD.SHL.U32 R244, R244, 0x80, RZ ;  /* 0x00000080f4f49824 */ /* 0x000fc800078e00ff */
[----:B------:R-:W-:-:S05]  /*2c60*/  @!P1 IMAD R245, R244, UR8, R245 ;  /* 0x00000008f4f59c24 */ /* 0x000fca000f8e02f5 */
[----:B------:R-:W-:-:S04]  /*2c70*/  @!P1 IADD3 R244, P0, R0, R245, RZ ;  /* 0x000000f500f49210 */ /* 0x000fc80007f1e0ff */
[----:B------:R-:W-:Y:S02]  /*2c80*/  @!P1 LEA.HI.X.SX32 R245, R245, R3, 0x1, P0 ;  /* 0x00000003f5f59211 */ /* 0x000fe400000f0eff */
[----:B------:R-:W-:-:S04]  /*2c90*/  @!P1 LEA R238, P0, R244, R238, 0x2 ;  /* 0x000000eef4ee9211 */ /* 0x000fc800078010ff */
[----:B------:R-:W-:Y:S02]  /*2ca0*/  @!P1 LEA.HI.X R239, R244, R239, R245, 0x2, P0 ;  /* 0x000000eff4ef9211 */ /* 0x000fe400000f14f5 */
[----:B------:R-:W4:Y:S03]  /*2cb0*/  @!P1 LDC R244, c[0x0][0x288] ;  /* 0x0000a200fff49b82 */ /* 0x000f260000000800 */
[----:B------:R2:W5:Y:S05]  /*2cc0*/  @!P1 LDG.E.128 R140, desc[UR36][R238.64] ;  /* 0x00000024ee8c9981 */ /* 0x00056a000c1e1d00 */
[----:B--2---:R-:W2:Y:S01]  /*2cd0*/  @!P1 LDC.64 R238, c[0x0][0x248] ;  /* 0x00009200ffee9b82 */ /* 0x004ea20000000a00 */
[----:B----4-:R-:W-:-:S02]  /*2ce0*/  @!P1 IMAD R247, R247, R244, RZ ;  /* 0x000000f4f7f79224 */ /* 0x010fc400078e02ff */
[----:B------:R-:W-:-:S03]  /*2cf0*/  @!P1 IMAD.SHL.U32 R244, R5, 0x4, RZ ;  /* 0x0000000405f49824 */ /* 0x000fc600078e00ff */
[----:B------:R-:W-:-:S05]  /*2d00*/  @!P1 SHF.L.U32 R247, R247, 0x7, RZ ;  /* 0x00000007f7f79819 */ /* 0x000fca00000006ff */
[----:B------:R-:W-:-:S05]  /*2d10*/  @!P1 IMAD R247, R247, UR8, R244 ;  /* 0x00000008f7f79c24 */ /* 0x000fca000f8e02f4 */
[----:B------:R-:W-:-:S04]  /*2d20*/  @!P1 IADD3 R244, P0, R0, R247, RZ ;  /* 0x000000f700f49210 */ /* 0x000fc80007f1e0ff */
[----:B------:R-:W-:Y:S02]  /*2d30*/  @!P1 LEA.HI.X.SX32 R245, R247, R3, 0x1, P0 ;  /* 0x00000003f7f59211 */ /* 0x000fe400000f0eff */
[----:B------:R-:W4:Y:S01]  /*2d40*/  @!P1 LDG.E R247, desc[UR36][R6.64] ;  /* 0x0000002406f79981 */ /* 0x000f22000c1e1900 */
[----:B------:R-:W-:-:S04]  /*2d50*/  @!P1 LEA R236, P0, R244, R236, 0x2 ;  /* 0x000000ecf4ec9211 */ /* 0x000fc800078010ff */
[----:B------:R-:W-:Y:S02]  /*2d60*/  @!P1 LEA.HI.X R237, R244, R237, R245, 0x2, P0 ;  /* 0x000000edf4ed9211 */ /* 0x000fe400000f14f5 */
[----:B------:R-:W3:Y:S01]  /*2d70*/  @!P1 LDC R244, c[0x0][0x288] ;  /* 0x0000a200fff49b82 */ /* 0x000ee20000000800 */
[----:B------:R-:W-:Y:S02]  /*2d80*/  IADD3 R5, R5, UR8, RZ ;  /* 0x0000000805057c10 */ /* 0x000fe4000fffe0ff */
[----:B------:R1:W5:Y:S02]  /*2d90*/  @!P1 LDG.E.128 R144, desc[UR36][R236.64] ;  /* 0x00000024ec909981 */ /* 0x000364000c1e1d00 */
[C---:B------:R-:W-:Y:S01]  /*2da0*/  @!P1 SHF.L.U32 R245, R5.reuse, 0x2, RZ ;  /* 0x0000000205f59819 */ /* 0x040fe200000006ff */
[----:B------:R-:W-:-:S05]  /*2db0*/  VIADD R5, R5, UR8 ;  /* 0x0000000805057c36 */ /* 0x000fca0008000000 */
[----:B------:R-:W-:Y:S01]  /*2dc0*/  @!P1 SHF.L.U32 R5, R5, 0x2, RZ ;  /* 0x0000000205059819 */ /* 0x000fe200000006ff */
[----:B-1----:R-:W1:Y:S01]  /*2dd0*/  @!P1 LDC.64 R236, c[0x0][0x248] ;  /* 0x00009200ffec9b82 */ /* 0x002e620000000a00 */
[----:B---3--:R-:W-:Y:S02]  /*2de0*/  @!P1 IMAD R244, R252, R244, RZ ;  /* 0x000000f4fcf49224 */ /* 0x008fe400078e02ff */
        /* <DEDUP_REMOVED lines=9> */
[----:B0-----:R-:W0:Y:S01]  /*2e80*/  @!P1 LDC.64 R240, c[0x0][0x248] ;  /* 0x00009200fff09b82 */ /* 0x001e220000000a00 */
[----:B----4-:R-:W-:-:S07]  /*2e90*/  @!P1 IMAD R247, R247, R244, RZ ;  /* 0x000000f4f7f79224 */ /* 0x010fce00078e02ff */
[----:B------:R-:W4:Y:S01]  /*2ea0*/  @!P1 LDC.64 R244, c[0x0][0x248] ;  /* 0x00009200fff49b82 */ /* 0x000f220000000a00 */
[----:B------:R-:W-:-:S04]  /*2eb0*/  @!P1 IMAD.SHL.U32 R247, R247, 0x80, RZ ;  /* 0x00000080f7f79824 */ /* 0x000fc800078e00ff */
[----:B------:R-:W-:-:S05]  /*2ec0*/  @!P1 IMAD R247, R247, UR8, R5 ;  /* 0x00000008f7f79c24 */ /* 0x000fca000f8e0205 */
[----:B------:R-:W-:-:S04]  /*2ed0*/  @!P1 IADD3 R5, P0, R0, R247, RZ ;  /* 0x000000f700059210 */ /* 0x000fc80007f1e0ff */
[----:B------:R-:W-:Y:S02]  /*2ee0*/  @!P1 LEA.HI.X.SX32 R247, R247, R3, 0x1, P0 ;  /* 0x00000003f7f79211 */ /* 0x000fe400000f0eff */
[----:B----4-:R-:W-:-:S04]  /*2ef0*/  @!P1 LEA R244, P0, R5, R244, 0x2 ;  /* 0x000000f405f49211 */ /* 0x010fc800078010ff */
[----:B------:R-:W-:Y:S02]  /*2f00*/  @!P1 LEA.HI.X R245, R5, R245, R247, 0x2, P0 ;  /* 0x000000f505f59211 */ /* 0x000fe400000f14f7 */
[----:B------:R-:W4:Y:S04]  /*2f10*/  @!P1 LDG.E R5, desc[UR36][R6.64] ;  /* 0x0000002406059981 */ /* 0x000f28000c1e1900 */
[----:B------:R-:W3:Y:S04]  /*2f20*/  @!P1 LDG.E R247, desc[UR36][R6.64] ;  /* 0x0000002406f79981 */ /* 0x000ee8000c1e1900 */
[----:B------:R-:W5:Y:S01]  /*2f30*/  @!P1 LDG.E.128 R152, desc[UR36][R244.64] ;  /* 0x00000024f4989981 */ /* 0x000f62000c1e1d00 */
[----:B----4-:R-:W-:Y:S01]  /*2f40*/  @!P1 IMAD R242, R5, R242, RZ ;  /* 0x000000f205f29224 */ /* 0x010fe200078e02ff */
[----:B------:R-:W-:-:S05]  /*2f50*/  MOV R5, UR8 ;  /* 0x0000000800057c02 */ /* 0x000fca0008000f00 */
[----:B------:R-:W-:Y:S02]  /*2f60*/  IMAD R5, R5, 0xc, R4 ;  /* 0x0000000c05057824 */ /* 0x000fe400078e0204 */
[----:B------:R-:W-:-:S03]  /*2f70*/  @!P1 IMAD.SHL.U32 R242, R242, 0x80, RZ ;  /* 0x00000080f2f29824 */ /* 0x000fc600078e00ff */
[----:B------:R-:W-:-:S05]  /*2f80*/  @!P1 SHF.L.U32 R243, R5, 0x2, RZ ;  /* 0x0000000205f39819 */ /* 0x000fca00000006ff */
[----:B------:R-:W-:-:S05]  /*2f90*/  @!P1 IMAD R243, R242, UR8, R243 ;  /* 0x00000008f2f39c24 */ /* 0x000fca000f8e02f3 */
[----:B------:R-:W-:-:S04]  /*2fa0*/  @!P1 IADD3 R242, P0, R0, R243, RZ ;  /* 0x000000f300f29210 */ /* 0x000fc80007f1e0ff */
[----:B------:R-:W-:Y:S02]  /*2fb0*/  @!P1 LEA.HI.X.SX32 R243, R243, R3, 0x1, P0 ;  /* 0x00000003f3f39211 */ /* 0x000fe400000f0eff */
[----:B--2---:R-:W-:-:S04]  /*2fc0*/  @!P1 LEA R238, P0, R242, R238, 0x2 ;  /* 0x000000eef2ee9211 */ /* 0x004fc800078010ff */
[----:B------:R-:W-:Y:S02]  /*2fd0*/  @!P1 LEA.HI.X R239, R242, R239, R243, 0x2, P0 ;  /* 0x000000eff2ef9211 */ /* 0x000fe400000f14f3 */
[----:B------:R-:W3:Y:S01]  /*2fe0*/  @!P1 LDC R242, c[0x0][0x288] ;  /* 0x0000a200fff29b82 */ /* 0x000ee20000000800 */
[----:B------:R-:W-:Y:S02]  /*2ff0*/  VIADD R5, R5, UR8 ;  /* 0x0000000805057c36 */ /* 0x000fe40008000000 */
[----:B------:R2:W5:Y:S01]  /*3000*/  @!P1 LDG.E.128 R156, desc[UR36][R238.64] ;  /* 0x00000024ee9c9981 */ /* 0x000562000c1e1d00 */
[----:B---3--:R-:W-:-:S04]  /*3010*/  @!P1 IMAD R242, R247, R242, RZ ;  /* 0x000000f2f7f29224 */ /* 0x008fc800078e02ff */
[----:B--2---:R-:W2:Y:S01]  /*3020*/  @!P1 LDC R238, c[0x0][0x288] ;  /* 0x0000a200ffee9b82 */ /* 0x004ea20000000800 */
[----:B------:R-:W3:Y:S01]  /*3030*/  @!P1 LDG.E R247, desc[UR36][R6.64] ;  /* 0x0000002406f79981 */ /* 0x000ee2000c1e1900 */
[----:B------:R-:W-:Y:S01]  /*3040*/  @!P1 IMAD.SHL.U32 R243, R5, 0x4, RZ ;  /* 0x0000000405f39824 */ /* 0x000fe200078e00ff */
[----:B------:R-:W-:-:S05]  /*3050*/  @!P1 SHF.L.U32 R242, R242, 0x7, RZ ;  /* 0x00000007f2f29819 */ /* 0x000fca00000006ff */
[----:B------:R-:W-:-:S05]  /*3060*/  @!P1 IMAD R243, R242, UR8, R243 ;  /* 0x00000008f2f39c24 */ /* 0x000fca000f8e02f3 */
[----:B------:R-:W-:-:S04]  /*3070*/  @!P1 IADD3 R242, P0, R0, R243, RZ ;  /* 0x000000f300f29210 */ /* 0x000fc80007f1e0ff */
[----:B------:R-:W-:Y:S02]  /*3080*/  @!P1 LEA.HI.X.SX32 R243, R243, R3, 0x1, P0 ;  /* 0x00000003f3f39211 */ /* 0x000fe400000f0eff */
[----:B-1----:R-:W-:-:S04]  /*3090*/  @!P1 LEA R236, P0, R242, R236, 0x2 ;  /* 0x000000ecf2ec9211 */ /* 0x002fc800078010ff */
[----:B------:R-:W-:Y:S02]  /*30a0*/  @!P1 LEA.HI.X R237, R242, R237, R243, 0x2, P0 ;  /* 0x000000edf2ed9211 */ /* 0x000fe400000f14f3 */
[----:B------:R-:W1:Y:S01]  /*30b0*/  @!P1 LDC R242, c[0x0][0x288] ;  /* 0x0000a200fff29b82 */ /* 0x000e620000000800 */
[----:B------:R-:W-:Y:S02]  /*30c0*/  IADD3 R5, R5, UR8, RZ ;  /* 0x0000000805057c10 */ /* 0x000fe4000fffe0ff */
[----:B------:R4:W5:Y:S02]  /*30d0*/  @!P1 LDG.E.128 R160, desc[UR36][R236.64] ;  /* 0x00000024eca09981 */ /* 0x000964000c1e1d00 */
[C---:B------:R-:W-:Y:S01]  /*30e0*/  @!P1 SHF.L.U32 R243, R5.reuse, 0x2, RZ ;  /* 0x0000000205f39819 */ /* 0x040fe200000006ff */
[----:B-1----:R-:W-:Y:S02]  /*30f0*/  @!P1 IMAD R242, R20, R242, RZ ;  /* 0x000000f214f29224 */ /* 0x002fe400078e02ff */
[----:B----4-:R-:W1:Y:S01]  /*3100*/  @!P1 LDC.64 R236, c[0x0][0x248] ;  /* 0x00009200ffec9b82 */ /* 0x010e620000000a00 */
[----:B------:R-:W-:Y:S01]  /*3110*/  VIADD R5, R5, UR8 ;  /* 0x0000000805057c36 */ /* 0x000fe20008000000 */
[----:B------:R-:W4:Y:S01]  /*3120*/  @!P1 LDG.E R20, desc[UR36][R6.64] ;  /* 0x0000002406149981 */ /* 0x000f22000c1e1900 */
[----:B------:R-:W-:-:S04]  /*3130*/  @!P1 IMAD.SHL.U32 R242, R242, 0x80, RZ ;  /* 0x00000080f2f29824 */ /* 0x000fc800078e00ff */
[----:B------:R-:W-:-:S05]  /*3140*/  @!P1 IMAD R243, R242, UR8, R243 ;  /* 0x00000008f2f39c24 */ /* 0x000fca000f8e02f3 */
[----:B------:R-:W-:-:S04]  /*3150*/  @!P1 IADD3 R242, P0, R0, R243, RZ ;  /* 0x000000f300f29210 */ /* 0x000fc80007f1e0ff */
[----:B------:R-:W-:Y:S02]  /*3160*/  @!P1 LEA.HI.X.SX32 R243, R243, R3, 0x1, P0 ;  /* 0x00000003f3f39211 */ /* 0x000fe400000f0eff */
[----:B0-----:R-:W-:-:S04]  /*3170*/  @!P1 LEA R240, P0, R242, R240, 0x2 ;  /* 0x000000f0f2f09211 */ /* 0x001fc800078010ff */
[----:B------:R-:W-:Y:S02]  /*3180*/  @!P1 LEA.HI.X R241, R242, R241, R243, 0x2, P0 ;  /* 0x000000f1f2f19211 */ /* 0x000fe400000f14f3 */
[----:B------:R-:W0:Y:S01]  /*3190*/  @!P1 LDC R242, c[0x0][0x288] ;  /* 0x0000a200fff29b82 */ /* 0x000e220000000800 */
[----:B------:R-:W-:Y:S02]  /*31a0*/  @!P1 IMAD.SHL.U32 R245, R5, 0x4, RZ ;  /* 0x0000000405f59824 */ /* 0x000fe400078e00ff */
[----:B------:R1:W5:Y:S01]  /*31b0*/  @!P1 LDG.E.128 R164, desc[UR36][R240.64] ;  /* 0x00000024f0a49981 */ /* 0x000362000c1e1d00 */
[----:B0-----:R-:W-:-:S04]  /*31c0*/  @!P1 IMAD R244, R252, R242, RZ ;  /* 0x000000f2fcf49224 */ /* 0x001fc800078e02ff */
[----:B------:R-:W0:Y:S01]  /*31d0*/  @!P1 LDC.64 R242, c[0x0][0x248] ;  /* 0x00009200fff29b82 */ /* 0x000e220000000a00 */
[----:B------:R-:W-:Y:S01]  /*31e0*/  IADD3 R5, R5, UR8, RZ ;  /* 0x0000000805057c10 */ /* 0x000fe2000fffe0ff */
[----:B------:R-:W4:Y:S01]  /*31f0*/  @!P1 LDG.E R252, desc[UR36][R6.64] ;  /* 0x0000002406fc9981 */ /* 0x000f22000c1e1900 */
[----:B------:R-:W-:-:S05]  /*3200*/  @!P1 SHF.L.U32 R244, R244, 0x7, RZ ;  /* 0x00000007f4f49819 */ /* 0x000fca00000006ff */
[----:B------:R-:W-:-:S05]  /*3210*/  @!P1 IMAD R245, R244, UR8, R245 ;  /* 0x00000008f4f59c24 */ /* 0x000fca000f8e02f5 */
[----:B------:R-:W-:-:S04]  /*3220*/  @!P1 IADD3 R244, P0, R0, R245, RZ ;  /* 0x000000f500f49210 */ /* 0x000fc80007f1e0ff */
[----:B------:R-:W-:Y:S02]  /*3230*/  @!P1 LEA.HI.X.SX32 R245, R245, R3, 0x1, P0 ;  /* 0x00000003f5f59211 */ /* 0x000fe400000f0eff */
[----:B0-----:R-:W-:-:S04]  /*3240*/  @!P1 LEA R242, P0, R244, R242, 0x2 ;  /* 0x000000f2f4f29211 */ /* 0x001fc800078010ff */
[----:B------:R-:W-:Y:S02]  /*3250*/  @!P1 LEA.HI.X R243, R244, R243, R245, 0x2, P0 ;  /* 0x000000f3f4f39211 */ /* 0x000fe400000f14f5 */
[----:B------:R-:W3:Y:S01]  /*3260*/  @!P1 LDC R244, c[0x0][0x288] ;  /* 0x0000a200fff49b82 */ /* 0x000ee20000000800 */
[----:B------:R-:W-:Y:S02]  /*3270*/  @!P1 IMAD.SHL.U32 R5, R5, 0x4, RZ ;  /* 0x0000000405059824 */ /* 0x000fe400078e00ff */
[----:B------:R-:W5:Y:S01]  /*3280*/  @!P1 LDG.E.128 R168, desc[UR36][R242.64] ;  /* 0x00000024f2a89981 */ /* 0x000f62000c1e1d00 */
[----:B---3--:R-:W-:-:S04]  /*3290*/  @!P1 IMAD R247, R247, R244, RZ ;  /* 0x000000f4f7f79224 */ /* 0x008fc800078e02ff */
[----:B------:R-:W0:Y:S01]  /*32a0*/  @!P1 LDC.64 R244, c[0x0][0x248] ;  /* 0x00009200fff49b82 */ /* 0x000e220000000a00 */
[----:B------:R-:W-:-:S05]  /*32b0*/  @!P1 SHF.L.U32 R247, R247, 0x7, RZ ;  /* 0x00000007f7f79819 */ /* 0x000fca00000006ff */
[----:B------:R-:W-:-:S05]  /*32c0*/  @!P1 IMAD R247, R247, UR8, R5 ;  /* 0x00000008f7f79c24 */ /* 0x000fca000f8e0205 */
[----:B------:R-:W-:-:S04]  /*32d0*/  @!P1 IADD3 R5, P0, R0, R247, RZ ;  /* 0x000000f700059210 */ /* 0x000fc80007f1e0ff */
[----:B------:R-:W-:Y:S02]  /*32e0*/  @!P1 LEA.HI.X.SX32 R247, R247, R3, 0x1, P0 ;  /* 0x00000003f7f79211 */ /* 0x000fe400000f0eff */
[----:B0-----:R-:W-:-:S04]  /*32f0*/  @!P1 LEA R244, P0, R5, R244, 0x2 ;  /* 0x000000f405f49211 */ /* 0x001fc800078010ff */
[----:B------:R-:W-:Y:S02]  /*3300*/  @!P1 LEA.HI.X R245, R5, R245, R247, 0x2, P0 ;  /* 0x000000f505f59211 */ /* 0x000fe400000f14f7 */
[----:B------:R-:W2:Y:S04]  /*3310*/  @!P1 LDG.E R5, desc[UR36][R6.64] ;  /* 0x0000002406059981 */ /* 0x000ea8000c1e1900 */
[----:B------:R-:W3:Y:S04]  /*3320*/  @!P1 LDG.E R247, desc[UR36][R6.64] ;  /* 0x0000002406f79981 */ /* 0x000ee8000c1e1900 */
[----:B------:R-:W5:Y:S01]  /*3330*/  @!P1 LDG.E.128 R172, desc[UR36][R244.64] ;  /* 0x00000024f4ac9981 */ /* 0x000f62000c1e1d00 */
[----:B--2---:R-:W-:-:S02]  /*3340*/  @!P1 IMAD R238, R5, R238, RZ ;  /* 0x000000ee05ee9224 */ /* 0x004fc400078e02ff */
[----:B------:R-:W-:-:S04]  /*3350*/  IMAD.U32 R5, RZ, RZ, UR8 ;  /* 0x00000008ff057e24 */ /* 0x000fc8000f8e00ff */
[----:B------:R-:W-:Y:S01]  /*3360*/  IMAD R5, R5, 0x11, R4 ;  /* 0x0000001105057824 */ /* 0x000fe200078e0204 */
[----:B------:R-:W-:-:S03]  /*3370*/  @!P1 SHF.L.U32 R238, R238, 0x7, RZ ;  /* 0x00000007eeee9819 */ /* 0x000fc600000006ff */
[----:B------:R-:W-:-:S04]  /*3380*/  @!P1 IMAD.SHL.U32 R239, R5, 0x4, RZ ;  /* 0x0000000405ef9824 */ /* 0x000fc800078e00ff */
[----:B------:R-:W-:-:S05]  /*3390*/  @!P1 IMAD R239, R238, UR8, R239 ;  /* 0x00000008eeef9c24 */ /* 0x000fca000f8e02ef */
[----:B------:R-:W-:-:S04]  /*33a0*/  @!P1 IADD3 R238, P0, R0, R239, RZ ;  /* 0x000000ef00ee9210 */ /* 0x000fc80007f1e0ff */
[----:B------:R-:W-:Y:S02]  /*33b0*/  @!P1 LEA.HI.X.SX32 R239, R239, R3, 0x1, P0 ;  /* 0x00000003efef9211 */ /* 0x000fe400000f0eff */
[----:B-1----:R-:W-:-:S04]  /*33c0*/  @!P1 LEA R236, P0, R238, R236, 0x2 ;  /* 0x000000eceeec9211 */ /* 0x002fc800078010ff */
[----:B------:R-:W-:Y:S02]  /*33d0*/  @!P1 LEA.HI.X R237, R238, R237, R239, 0x2, P0 ;  /* 0x000000edeeed9211 */ /* 0x000fe400000f14ef */
[----:B------:R-:W3:Y:S01]  /*33e0*/  @!P1 LDC R238, c[0x0][0x288] ;  /* 0x0000a200ffee9b82 */ /* 0x000ee20000000800 */
[----:B------:R-:W-:Y:S02]  /*33f0*/  IADD3 R5, R5, UR8, RZ ;  /* 0x0000000805057c10 */ /* 0x000fe4000fffe0ff */
[----:B------:R0:W5:Y:S01]  /*3400*/  @!P1 LDG.E.128 R176, desc[UR36][R236.64] ;  /* 0x00000024ecb09981 */ /* 0x000162000c1e1d00 */
[----:B---3--:R-:W-:Y:S01]  /*3410*/  @!P1 IMAD R240, R247, R238, RZ ;  /* 0x000000eef7f09224 */ /* 0x008fe200078e02ff */
[----:B------:R-:W-:Y:S02]  /*3420*/  @!P1 SHF.L.U32 R241, R5, 0x2, RZ ;  /* 0x0000000205f19819 */ /* 0x000fe400000006ff */
[----:B------:R-:W2:Y:S01]  /*3430*/  @!P1 LDG.E R247, desc[UR36][R6.64] ;  /* 0x0000002406f79981 */ /* 0x000ea2000c1e1900 */
[----:B------:R-:W1:Y:S01]  /*3440*/  @!P1 LDC.64 R238, c[0x0][0x248] ;  /* 0x00009200ffee9b82 */ /* 0x000e620000000a00 */
[----:B------:R-:W-:-:S04]  /*3450*/  @!P1 IMAD.SHL.U32 R240, R240, 0x80, RZ ;  /* 0x00000080f0f09824 */ /* 0x000fc800078e00ff */
[----:B------:R-:W-:-:S03]  /*3460*/  @!P1 IMAD R241, R240, UR8, R241 ;  /* 0x00000008f0f19c24 */ /* 0x000fc6000f8e02f1 */
[----:B0-----:R-:W0:Y:S02]  /*3470*/  @!P1 LDC R236, c[0x0][0x288] ;  /* 0x0000a200ffec9b82 */ /* 0x001e240000000800 */
[----:B------:R-:W-:-:S04]  /*3480*/  @!P1 IADD3 R240, P0, R0, R241, RZ ;  /* 0x000000f100f09210 */ /* 0x000fc80007f1e0ff */
[----:B------:R-:W-:Y:S02]  /*3490*/  @!P1 LEA.HI.X.SX32 R241, R241, R3, 0x1, P0 ;  /* 0x00000003f1f19211 */ /* 0x000fe400000f0eff */
[----:B-1----:R-:W-:-:S04]  /*34a0*/  @!P1 LEA R238, P0, R240, R238, 0x2 ;  /* 0x000000eef0ee9211 */ /* 0x002fc800078010ff */
[----:B------:R-:W-:Y:S02]  /*34b0*/  @!P1 LEA.HI.X R239, R240, R239, R241, 0x2, P0 ;  /* 0x000000eff0ef9211 */ /* 0x000fe400000f14f1 */
[----:B------:R-:W4:Y:S01]  /*34c0*/  @!P1 LDC R240, c[0x0][0x288] ;  /* 0x0000a200fff09b82 */ /* 0x000f220000000800 */
[----:B------:R-:W-:Y:S02]  /*34d0*/  VIADD R5, R5, UR8 ;  /* 0x0000000805057c36 */ /* 0x000fe40008000000 */
[----:B------:R0:W5:Y:S02]  /*34e0*/  @!P1 LDG.E.128 R180, desc[UR36][R238.64] ;  /* 0x00000024eeb49981 */ /* 0x000164000c1e1d00 */
[C---:B------:R-:W-:Y:S02]  /*34f0*/  @!P1 IMAD.SHL.U32 R243, R5.reuse, 0x4, RZ ;  /* 0x0000000405f39824 */ /* 0x040fe400078e00ff */
[----:B----4-:R-:W-:Y:S02]  /*3500*/  @!P1 IMAD R242, R20, R240, RZ ;  /* 0x000000f014f29224 */ /* 0x010fe400078e02ff */
[----:B------:R-:W1:Y:S01]  /*3510*/  @!P1 LDC.64 R240, c[0x0][0x248] ;  /* 0x00009200fff09b82 */ /* 0x000e620000000a00 */
[----:B------:R-:W-:Y:S01]  /*3520*/  IADD3 R5, R5, UR8, RZ ;  /* 0x0000000805057c10 */ /* 0x000fe2000fffe0ff */
[----:B------:R-:W3:Y:S01]  /*3530*/  @!P1 LDG.E R20, desc[UR36][R6.64] ;  /* 0x0000002406149981 */ /* 0x000ee2000c1e1900 */
[----:B------:R-:W-:-:S05]  /*3540*/  @!P1 SHF.L.U32 R242, R242, 0x7, RZ ;  /* 0x00000007f2f29819 */ /* 0x000fca00000006ff */
[----:B------:R-:W-:-:S05]  /*3550*/  @!P1 IMAD R243, R242, UR8, R243 ;  /* 0x00000008f2f39c24 */ /* 0x000fca000f8e02f3 */
[----:B------:R-:W-:-:S04]  /*3560*/  @!P1 IADD3 R242, P0, R0, R243, RZ ;  /* 0x000000f300f29210 */ /* 0x000fc80007f1e0ff */
[----:B------:R-:W-:Y:S02]  /*3570*/  @!P1 LEA.HI.X.SX32 R243, R243, R3, 0x1, P0 ;  /* 0x00000003f3f39211 */ /* 0x000fe400000f0eff */
[----:B-1----:R-:W-:-:S04]  /*3580*/  @!P1 LEA R240, P0, R242, R240, 0x2 ;  /* 0x000000f0f2f09211 */ /* 0x002fc800078010ff */
[----:B------:R-:W-:Y:S02]  /*3590*/  @!P1 LEA.HI.X R241, R242, R241, R243, 0x2, P0 ;  /* 0x000000f1f2f19211 */ /* 0x000fe400000f14f3 */
[----:B------:R-:W1:Y:S01]  /*35a0*/  @!P1 LDC R242, c[0x0][0x288] ;  /* 0x0000a200fff29b82 */ /* 0x000e620000000800 */
[----:B------:R-:W-:Y:S02]  /*35b0*/  @!P1 SHF.L.U32 R245, R5, 0x2, RZ ;  /* 0x0000000205f59819 */ /* 0x000fe400000006ff */
[----:B------:R4:W5:Y:S01]  /*35c0*/  @!P1 LDG.E.128 R184, desc[UR36][R240.64] ;  /* 0x00000024f0b89981 */ /* 0x000962000c1e1d00 */
[----:B-1----:R-:W-:-:S04]  /*35d0*/  @!P1 IMAD R244, R252, R242, RZ ;  /* 0x000000f2fcf49224 */ /* 0x002fc800078e02ff */
[----:B------:R-:W1:Y:S01]  /*35e0*/  @!P1 LDC.64 R242, c[0x0][0x248] ;  /* 0x00009200fff29b82 */ /* 0x000e620000000a00 */
[----:B------:R-:W-:Y:S01]  /*35f0*/  VIADD R5, R5, UR8 ;  /* 0x0000000805057c36 */ /* 0x000fe20008000000 */
[----:B------:R-:W3:Y:S01]  /*3600*/  @!P1 LDG.E R252, desc[UR36][R6.64] ;  /* 0x0000002406fc9981 */ /* 0x000ee2000c1e1900 */
[----:B------:R-:W-:-:S04]  /*3610*/  @!P1 IMAD.SHL.U32 R244, R244, 0x80, RZ ;  /* 0x00000080f4f49824 */ /* 0x000fc800078e00ff */
[----:B------:R-:W-:-:S05]  /*3620*/  @!P1 IMAD R245, R244, UR8, R245 ;  /* 0x00000008f4f59c24 */ /* 0x000fca000f8e02f5 */
[----:B------:R-:W-:-:S04]  /*3630*/  @!P1 IADD3 R244, P0, R0, R245, RZ ;  /* 0x000000f500f49210 */ /* 0x000fc80007f1e0ff */
[----:B------:R-:W-:Y:S02]  /*3640*/  @!P1 LEA.HI.X.SX32 R245, R245, R3, 0x1, P0 ;  /* 0x00000003f5f59211 */ /* 0x000fe400000f0eff */
[----:B-1----:R-:W-:-:S04]  /*3650*/  @!P1 LEA R242, P0, R244, R242, 0x2 ;  /* 0x000000f2f4f29211 */ /* 0x002fc800078010ff */
[----:B------:R-:W-:Y:S02]  /*3660*/  @!P1 LEA.HI.X R243, R244, R243, R245, 0x2, P0 ;  /* 0x000000f3f4f39211 */ /* 0x000fe400000f14f5 */
[----:B------:R-:W2:Y:S01]  /*3670*/  @!P1 LDC R244, c[0x0][0x288] ;  /* 0x0000a200fff49b82 */ /* 0x000ea20000000800 */
[----:B------:R-:W-:Y:S02]  /*3680*/  @!P1 SHF.L.U32 R5, R5, 0x2, RZ ;  /* 0x0000000205059819 */ /* 0x000fe400000006ff */
[----:B------:R-:W5:Y:S01]  /*3690*/  @!P1 LDG.E.128 R188, desc[UR36][R242.64] ;  /* 0x00000024f2bc9981 */ /* 0x000f62000c1e1d00 */
[----:B--2---:R-:W-:-:S04]  /*36a0*/  @!P1 IMAD R247, R247, R244, RZ ;  /* 0x000000f4f7f79224 */ /* 0x004fc800078e02ff */
[----:B------:R-:W1:Y:S01]  /*36b0*/  @!P1 LDC.64 R244, c[0x0][0x248] ;  /* 0x00009200fff49b82 */ /* 0x000e620000000a00 */
[----:B------:R-:W-:-:S04]  /*36c0*/  @!P1 IMAD.SHL.U32 R247, R247, 0x80, RZ ;  /* 0x00000080f7f79824 */ /* 0x000fc800078e00ff */
[----:B------:R-:W-:-:S05]  /*36d0*/  @!P1 IMAD R247, R247, UR8, R5 ;  /* 0x00000008f7f79c24 */ /* 0x000fca000f8e0205 */
[----:B------:R-:W-:-:S04]  /*36e0*/  @!P1 IADD3 R5, P0, R0, R247, RZ ;  /* 0x000000f700059210 */ /* 0x000fc80007f1e0ff */
[----:B------:R-:W-:Y:S02]  /*36f0*/  @!P1 LEA.HI.X.SX32 R247, R247, R3, 0x1, P0 ;  /* 0x00000003f7f79211 */ /* 0x000fe400000f0eff */
[----:B-1----:R-:W-:-:S04]  /*3700*/  @!P1 LEA R244, P0, R5, R244, 0x2 ;  /* 0x000000f405f49211 */ /* 0x002fc800078010ff */
[----:B------:R-:W-:Y:S02]  /*3710*/  @!P1 LEA.HI.X R245, R5, R245, R247, 0x2, P0 ;  /* 0x000000f505f59211 */ /* 0x000fe400000f14f7 */
[----:B------:R-:W0:Y:S04]  /*3720*/  @!P1 LDG.E R5, desc[UR36][R6.64] ;  /* 0x0000002406059981 */ /* 0x000e28000c1e1900 */
[----:B------:R-:W4:Y:S04]  /*3730*/  @!P1 LDG.E R247, desc[UR36][R6.64] ;  /* 0x0000002406f79981 */ /* 0x000f28000c1e1900 */
[----:B------:R-:W5:Y:S01]  /*3740*/  @!P1 LDG.E.128 R192, desc[UR36][R244.64] ;  /* 0x00000024f4c09981 */ /* 0x000f62000c1e1d00 */
[----:B0-----:R-:W-:Y:S01]  /*3750*/  @!P1 IMAD R238, R5, R236, RZ ;  /* 0x000000ec05ee9224 */ /* 0x001fe200078e02ff */
[----:B------:R-:W-:Y:S01]  /*3760*/  MOV R5, UR8 ;  /* 0x0000000800057c02 */ /* 0x000fe20008000f00 */
[----:B------:R-:W0:Y:S04]  /*3770*/  @!P1 LDC.64 R236, c[0x0][0x248] ;  /* 0x00009200ffec9b82 */ /* 0x000e280000000a00 */
[----:B------:R-:W-:-:S02]  /*3780*/  IMAD R5, R5, 0x16, R4 ;  /* 0x0000001605057824 */ /* 0x000fc400078e0204 */
[----:B------:R-:W-:-:S03]  /*3790*/  @!P1 IMAD.SHL.U32 R238, R238, 0x80, RZ ;  /* 0x00000080eeee9824 */ /* 0x000fc600078e00ff */
[----:B------:R-:W-:-:S05]  /*37a0*/  @!P1 SHF.L.U32 R239, R5, 0x2, RZ ;  /* 0x0000000205ef9819 */ /* 0x000fca00000006ff */
[----:B------:R-:W-:-:S05]  /*37b0*/  @!P1 IMAD R239, R238, UR8, R239 ;  /* 0x00000008eeef9c24 */ /* 0x000fca000f8e02ef */
[----:B------:R-:W-:-:S04]  /*37c0*/  @!P1 IADD3 R238, P0, R0, R239, RZ ;  /* 0x000000ef00ee9210 */ /* 0x000fc80007f1e0ff */
[----:B------:R-:W-:Y:S02]  /*37d0*/  @!P1 LEA.HI.X.SX32 R239, R239, R3, 0x1, P0 ;  /* 0x00000003efef9211 */ /* 0x000fe400000f0eff */
[----:B0-----:R-:W-:-:S04]  /*37e0*/  @!P1 LEA R236, P0, R238, R236, 0x2 ;  /* 0x000000eceeec9211 */ /* 0x001fc800078010ff */
[----:B------:R-:W-:Y:S02]  /*37f0*/  @!P1 LEA.HI.X R237, R238, R237, R239, 0x2, P0 ;  /* 0x000000edeeed9211 */ /* 0x000fe400000f14ef */
[----:B------:R-:W4:Y:S01]  /*3800*/  @!P1 LDC R238, c[0x0][0x288] ;  /* 0x0000a200ffee9b82 */ /* 0x000f220000000800 */
[----:B------:R-:W-:Y:S02]  /*3810*/  VIADD R5, R5, UR8 ;  /* 0x0000000805057c36 */ /* 0x000fe40008000000 */
[----:B------:R0:W5:Y:S01]  /*3820*/  @!P1 LDG.E.128 R196, desc[UR36][R236.64] ;  /* 0x00000024ecc49981 */ /* 0x000162000c1e1d00 */
[----:B----4-:R-:W-:-:S03]  /*3830*/  @!P1 IMAD R240, R247, R238, RZ ;  /* 0x000000eef7f09224 */ /* 0x010fc600078e02ff */
[----:B------:R-:W2:Y:S01]  /*3840*/  @!P1 LDG.E R247, desc[UR36][R6.64] ;  /* 0x0000002406f79981 */ /* 0x000ea2000c1e1900 */
[----:B------:R-:W1:Y:S01]  /*3850*/  @!P1 LDC.64 R238, c[0x0][0x248] ;  /* 0x00009200ffee9b82 */ /* 0x000e620000000a00 */
[----:B------:R-:W-:Y:S01]  /*3860*/  @!P1 IMAD.SHL.U32 R241, R5, 0x4, RZ ;  /* 0x0000000405f19824 */ /* 0x000fe200078e00ff */
[----:B------:R-:W-:-:S05]  /*3870*/  @!P1 SHF.L.U32 R240, R240, 0x7, RZ ;  /* 0x00000007f0f09819 */ /* 0x000fca00000006ff */
[----:B------:R-:W-:-:S05]  /*3880*/  @!P1 IMAD R241, R240, UR8, R241 ;  /* 0x00000008f0f19c24 */ /* 0x000fca000f8e02f1 */
[----:B------:R-:W-:-:S04]  /*3890*/  @!P1 IADD3 R240, P0, R0, R241, RZ ;  /* 0x000000f100f09210 */ /* 0x000fc80007f1e0ff */
[----:B------:R-:W-:Y:S02]  /*38a0*/  @!P1 LEA.HI.X.SX32 R241, R241, R3, 0x1, P0 ;  /* 0x00000003f1f19211 */ /* 0x000fe400000f0eff */
[----:B-1----:R-:W-:-:S04]  /*38b0*/  @!P1 LEA R238, P0, R240, R238, 0x2 ;  /* 0x000000eef0ee9211 */ /* 0x002fc800078010ff */
[----:B------:R-:W-:Y:S02]  /*38c0*/  @!P1 LEA.HI.X R239, R240, R239, R241, 0x2, P0 ;  /* 0x000000eff0ef9211 */ /* 0x000fe400000f14f1 */
[----:B------:R-:W3:Y:S01]  /*38d0*/  @!P1 LDC R240, c[0x0][0x288] ;  /* 0x0000a200fff09b82 */ /* 0x000ee20000000800 */
[----:B------:R-:W-:Y:S01]  /*38e0*/  IADD3 R5, R5, UR8, RZ ;  /* 0x0000000805057c10 */ /* 0x000fe2000fffe0ff */
[----:B0-----:R-:W-:Y:S01]  /*38f0*/  IMAD.U32 R236, RZ, RZ, UR8 ;  /* 0x00000008ffec7e24 */ /* 0x001fe2000f8e00ff */
[----:B------:R-:W5:Y:S02]  /*3900*/  @!P1 LDG.E.128 R200, desc[UR36][R238.64] ;  /* 0x00000024eec89981 */ /* 0x000f64000c1e1d00 */
[C---:B------:R-:W-:Y:S01]  /*3910*/  @!P1 SHF.L.U32 R243, R5.reuse, 0x2, RZ ;  /* 0x0000000205f39819 */ /* 0x040fe200000006ff */
[----:B---3--:R-:W-:Y:S02]  /*3920*/  @!P1 IMAD R242, R20, R240, RZ ;  /* 0x000000f014f29224 */ /* 0x008fe400078e02ff */
[----:B------:R-:W0:Y:S01]  /*3930*/  @!P1 LDC.64 R240, c[0x0][0x248] ;  /* 0x00009200fff09b82 */ /* 0x000e220000000a00 */
[----:B------:R-:W-:Y:S01]  /*3940*/  VIADD R5, R5, UR8 ;  /* 0x0000000805057c36 */ /* 0x000fe20008000000 */
[----:B------:R-:W-:Y:S01]  /*3950*/  UISETP.NE.U32.AND UP0, UPT, UR10, URZ, UPT ;  /* 0x0000003f0a00728c */ /* 0x000fe2000bf05070 */
[----:B------:R-:W-:Y:S01]  /*3960*/  @!P1 IMAD.SHL.U32 R242, R242, 0x80, RZ ;  /* 0x00000080f2f29824 */ /* 0x000fe200078e00ff */
[----:B------:R-:W5:Y:S03]  /*3970*/  LDL.LU R20, [R1+0x68] ;  /* 0x0000680001147983 */ /* 0x000f660000300800 */
[----:B------:R-:W-:-:S05]  /*3980*/  @!P1 IMAD R243, R242, UR8, R243 ;  /* 0x00000008f2f39c24 */ /* 0x000fca000f8e02f3 */
[----:B------:R-:W-:-:S04]  /*3990*/  @!P1 IADD3 R242, P0, R0, R243, RZ ;  /* 0x000000f300f29210 */ /* 0x000fc80007f1e0ff */
[----:B------:R-:W-:Y:S02]  /*39a0*/  @!P1 LEA.HI.X.SX32 R243, R243, R3, 0x1, P0 ;  /* 0x00000003f3f39211 */ /* 0x000fe400000f0eff */
[----:B0-----:R-:W-:-:S04]  /*39b0*/  @!P1 LEA R240, P0, R242, R240, 0x2 ;  /* 0x000000f0f2f09211 */ /* 0x001fc800078010ff */
[----:B------:R-:W-:Y:S02]  /*39c0*/  @!P1 LEA.HI.X R241, R242, R241, R243, 0x2, P0 ;  /* 0x000000f1f2f19211 */ /* 0x000fe400000f14f3 */
[----:B------:R-:W0:Y:S01]  /*39d0*/  @!P1 LDC R242, c[0x0][0x288] ;  /* 0x0000a200fff29b82 */ /* 0x000e220000000800 */
[----:B------:R-:W-:Y:S02]  /*39e0*/  @!P1 IMAD.SHL.U32 R245, R5, 0x4, RZ ;  /* 0x0000000405f59824 */ /* 0x000fe400078e00ff */
[----:B------:R-:W5:Y:S01]  /*39f0*/  @!P1 LDG.E.128 R204, desc[UR36][R240.64] ;  /* 0x00000024f0cc9981 */ /* 0x000f62000c1e1d00 */
[----:B0-----:R-:W-:-:S04]  /*3a00*/  @!P1 IMAD R244, R252, R242, RZ ;  /* 0x000000f2fcf49224 */ /* 0x001fc800078e02ff */
[----:B------:R-:W0:Y:S01]  /*3a10*/  @!P1 LDC.64 R242, c[0x0][0x248] ;  /* 0x00009200fff29b82 */ /* 0x000e220000000a00 */
[----:B------:R-:W-:-:S05]  /*3a20*/  @!P1 SHF.L.U32 R244, R244, 0x7, RZ ;  /* 0x00000007f4f49819 */ /* 0x000fca00000006ff */
[----:B------:R-:W-:Y:S01]  /*3a30*/  @!P1 IMAD R245, R244, UR8, R245 ;  /* 0x00000008f4f59c24 */ /* 0x000fe2000f8e02f5 */
[----:B------:R-:W-:Y:S01]  /*3a40*/  IADD3 R5, R5, UR8, RZ ;  /* 0x0000000805057c10 */ /* 0x000fe2000fffe0ff */
[----:B------:R-:W1:Y:S03]  /*3a50*/  @!P1 LDC R252, c[0x0][0x288] ;  /* 0x0000a200fffc9b82 */ /* 0x000e660000000800 */
[----:B------:R-:W-:-:S04]  /*3a60*/  @!P1 IADD3 R244, P0, R0, R245, RZ ;  /* 0x000000f500f49210 */ /* 0x000fc80007f1e0ff */
[----:B------:R-:W-:Y:S02]  /*3a70*/  @!P1 LEA.HI.X.SX32 R245, R245, R3, 0x1, P0 ;  /* 0x00000003f5f59211 */ /* 0x000fe400000f0eff */
[----:B0-----:R-:W-:-:S04]  /*3a80*/  @!P1 LEA R242, P0, R244, R242, 0x2 ;  /* 0x000000f2f4f29211 */ /* 0x001fc800078010ff */
[----:B------:R-:W-:Y:S02]  /*3a90*/  @!P1 LEA.HI.X R243, R244, R243, R245, 0x2, P0 ;  /* 0x000000f3f4f39211 */ /* 0x000fe400000f14f5 */
[----:B------:R-:W2:Y:S01]  /*3aa0*/  @!P1 LDC R244, c[0x0][0x288] ;  /* 0x0000a200fff49b82 */ /* 0x000ea20000000800 */
[----:B------:R-:W-:Y:S02]  /*3ab0*/  @!P1 IMAD.SHL.U32 R5, R5, 0x4, RZ ;  /* 0x0000000405059824 */ /* 0x000fe400078e00ff */
[----:B------:R0:W5:Y:S05]  /*3ac0*/  @!P1 LDG.E.128 R208, desc[UR36][R242.64] ;  /* 0x00000024f2d09981 */ /* 0x00016a000c1e1d00 */
[----:B0-----:R-:W0:Y:S01]  /*3ad0*/  @!P1 LDC R242, c[0x0][0x288] ;  /* 0x0000a200fff29b82 */ /* 0x001e220000000800 */
[----:B--2---:R-:W-:-:S07]  /*3ae0*/  @!P1 IMAD R247, R247, R244, RZ ;  /* 0x000000f4f7f79224 */ /* 0x004fce00078e02ff */
[----:B------:R-:W2:Y:S01]  /*3af0*/  @!P1 LDC.64 R244, c[0x0][0x248] ;  /* 0x00009200fff49b82 */ /* 0x000ea20000000a00 */
[----:B------:R-:W-:-:S05]  /*3b00*/  @!P1 SHF.L.U32 R247, R247, 0x7, RZ ;  /* 0x00000007f7f79819 */ /* 0x000fca00000006ff */
[----:B------:R-:W-:-:S05]  /*3b10*/  @!P1 IMAD R247, R247, UR8, R5 ;  /* 0x00000008f7f79c24 */ /* 0x000fca000f8e0205 */
[----:B------:R-:W-:-:S04]  /*3b20*/  @!P1 IADD3 R5, P0, R0, R247, RZ ;  /* 0x000000f700059210 */ /* 0x000fc80007f1e0ff */
[----:B------:R-:W-:Y:S02]  /*3b30*/  @!P1 LEA.HI.X.SX32 R247, R247, R3, 0x1, P0 ;  /* 0x00000003f7f79211 */ /* 0x000fe400000f0eff */
[----:B--2---:R-:W-:-:S04]  /*3b40*/  @!P1 LEA R244, P0, R5, R244, 0x2 ;  /* 0x000000f405f49211 */ /* 0x004fc800078010ff */
[----:B------:R-:W-:Y:S02]  /*3b50*/  @!P1 LEA.HI.X R245, R5, R245, R247, 0x2, P0 ;  /* 0x000000f505f59211 */ /* 0x000fe400000f14f7 */
[----:B------:R-:W1:Y:S01]  /*3b60*/  @!P1 LDG.E R5, desc[UR36][R6.64] ;  /* 0x0000002406059981 */ /* 0x000e62000c1e1900 */
[----:B------:R-:W-:Y:S01]  /*3b70*/  IMAD R247, R236, 0x1b, R4 ;  /* 0x0000001becf77824 */ /* 0x000fe200078e0204 */
[----:B------:R-:W-:Y:S02]  /*3b80*/  UISETP.NE.AND.EX UP0, UPT, UR11, URZ, UPT, UP0 ;  /* 0x0000003f0b00728c */ /* 0x000fe4000bf05300 */
[----:B------:R2:W5:Y:S01]  /*3b90*/  @!P1 LDG.E.128 R212, desc[UR36][R244.64] ;  /* 0x00000024f4d49981 */ /* 0x000562000c1e1d00 */
[----:B------:R-:W-:Y:S02]  /*3ba0*/  @!P1 IMAD.SHL.U32 R237, R247, 0x4, RZ ;  /* 0x00000004f7ed9824 */ /* 0x000fe400078e00ff */
[----:B-1----:R-:W-:Y:S02]  /*3bb0*/  @!P1 IMAD R236, R5, R252, RZ ;  /* 0x000000fc05ec9224 */ /* 0x002fe400078e02ff */
[----:B------:R-:W1:Y:S03]  /*3bc0*/  @!P1 LDC.64 R4, c[0x0][0x248] ;  /* 0x00009200ff049b82 */ /* 0x000e660000000a00 */
[----:B------:R-:W-:-:S05]  /*3bd0*/  @!P1 SHF.L.U32 R236, R236, 0x7, RZ ;  /* 0x00000007ecec9819 */ /* 0x000fca00000006ff */
[----:B------:R-:W-:-:S05]  /*3be0*/  @!P1 IMAD R237, R236, UR8, R237 ;  /* 0x00000008eced9c24 */ /* 0x000fca000f8e02ed */
[----:B------:R-:W-:-:S04]  /*3bf0*/  @!P1 IADD3 R236, P0, R0, R237, RZ ;  /* 0x000000ed00ec9210 */ /* 0x000fc80007f1e0ff */
[----:B------:R-:W-:Y:S02]  /*3c00*/  @!P1 LEA.HI.X.SX32 R237, R237, R3, 0x1, P0 ;  /* 0x00000003eded9211 */ /* 0x000fe400000f0eff */
[----:B-1----:R-:W-:-:S04]  /*3c10*/  @!P1 LEA R4, P0, R236, R4, 0x2 ;  /* 0x00000004ec049211 */ /* 0x002fc800078010ff */
[----:B------:R-:W-:Y:S02]  /*3c20*/  @!P1 LEA.HI.X R5, R236, R5, R237, 0x2, P0 ;  /* 0x00000005ec059211 */ /* 0x000fe400000f14ed */
[----:B------:R-:W3:Y:S01]  /*3c30*/  @!P1 LDG.E R236, desc[UR36][R6.64] ;  /* 0x0000002406ec9981 */ /* 0x000ee2000c1e1900 */
[----:B------:R-:W3:Y:S01]  /*3c40*/  @!P1 LDC R237, c[0x0][0x288] ;  /* 0x0000a200ffed9b82 */ /* 0x000ee20000000800 */
[----:B------:R-:W-:Y:S01]  /*3c50*/  IADD3 R247, R247, UR8, RZ ;  /* 0x00000008f7f77c10 */ /* 0x000fe2000fffe0ff */
[----:B------:R-:W-:Y:S01]  /*3c60*/  @UP0 USHF.R.S32.HI UR5, URZ, 0x1f, UR4 ;  /* 0x0000001f3f050899 */ /* 0x000fe20008011404 */
[----:B--2---:R-:W-:Y:S01]  /*3c70*/  IMAD.U32 R245, RZ, RZ, UR11 ;  /* 0x0000000bfff57e24 */ /* 0x004fe2000f8e00ff */
[----:B------:R-:W5:Y:S01]  /*3c80*/  @!P1 LDG.E.128 R216, desc[UR36][R4.64] ;  /* 0x0000002404d89981 */ /* 0x000f62000c1e1d00 */
[----:B------:R-:W-:Y:S01]  /*3c90*/  @!P1 SHF.L.U32 R239, R247, 0x2, RZ ;  /* 0x00000002f7ef9819 */ /* 0x000fe200000006ff */
[----:B---3--:R-:W-:Y:S02]  /*3ca0*/  @!P1 IMAD R238, R236, R237, RZ ;  /* 0x000000edecee9224 */ /* 0x008fe400078e02ff */
[----:B------:R-:W1:Y:S02]  /*3cb0*/  @!P1 LDC.64 R236, c[0x0][0x248] ;  /* 0x00009200ffec9b82 */ /* 0x000e640000000a00 */
[----:B------:R-:W-:-:S04]  /*3cc0*/  @!P1 IMAD.SHL.U32 R238, R238, 0x80, RZ ;  /* 0x00000080eeee9824 */ /* 0x000fc800078e00ff */
[----:B------:R-:W-:-:S05]  /*3cd0*/  @!P1 IMAD R239, R238, UR8, R239 ;  /* 0x00000008eeef9c24 */ /* 0x000fca000f8e02ef */
[----:B------:R-:W-:-:S04]  /*3ce0*/  @!P1 IADD3 R238, P0, R0, R239, RZ ;  /* 0x000000ef00ee9210 */ /* 0x000fc80007f1e0ff */
[----:B------:R-:W-:Y:S02]  /*3cf0*/  @!P1 LEA.HI.X.SX32 R239, R239, R3, 0x1, P0 ;  /* 0x00000003efef9211 */ /* 0x000fe400000f0eff */
[----:B-1----:R-:W-:-:S04]  /*3d00*/  @!P1 LEA R236, P0, R238, R236, 0x2 ;  /* 0x000000eceeec9211 */ /* 0x002fc800078010ff */
[----:B------:R-:W-:Y:S02]  /*3d10*/  @!P1 LEA.HI.X R237, R238, R237, R239, 0x2, P0 ;  /* 0x000000edeeed9211 */ /* 0x000fe400000f14ef */
[----:B------:R-:W2:Y:S01]  /*3d20*/  @!P1 LDG.E R238, desc[UR36][R6.64] ;  /* 0x0000002406ee9981 */ /* 0x000ea2000c1e1900 */
[----:B------:R-:W2:Y:S01]  /*3d30*/  @!P1 LDC R239, c[0x0][0x288] ;  /* 0x0000a200ffef9b82 */ /* 0x000ea20000000800 */
[----:B------:R-:W-:Y:S02]  /*3d40*/  VIADD R240, R247, UR8 ;  /* 0x00000008f7f07c36 */ /* 0x000fe40008000000 */
[----:B------:R-:W5:Y:S02]  /*3d50*/  @!P1 LDG.E.128 R220, desc[UR36][R236.64] ;  /* 0x00000024ecdc9981 */ /* 0x000f64000c1e1d00 */
[----:B------:R-:W-:Y:S02]  /*3d60*/  @!P1 IMAD.SHL.U32 R247, R240, 0x4, RZ ;  /* 0x00000004f0f79824 */ /* 0x000fe400078e00ff */
[----:B--2---:R-:W-:-:S02]  /*3d70*/  @!P1 IMAD R241, R238, R239, RZ ;  /* 0x000000efeef19224 */ /* 0x004fc400078e02ff */
[----:B------:R-:W1:Y:S03]  /*3d80*/  @!P1 LDC.64 R238, c[0x0][0x248] ;  /* 0x00009200ffee9b82 */ /* 0x000e660000000a00 */
[----:B------:R-:W-:-:S05]  /*3d90*/  @!P1 SHF.L.U32 R241, R241, 0x7, RZ ;  /* 0x00000007f1f19819 */ /* 0x000fca00000006ff */
[----:B------:R-:W-:-:S05]  /*3da0*/  @!P1 IMAD R247, R241, UR8, R247 ;  /* 0x00000008f1f79c24 */ /* 0x000fca000f8e02f7 */
[----:B------:R-:W-:-:S04]  /*3db0*/  @!P1 IADD3 R241, P0, R0, R247, RZ ;  /* 0x000000f700f19210 */ /* 0x000fc80007f1e0ff */
[----:B------:R-:W-:Y:S02]  /*3dc0*/  @!P1 LEA.HI.X.SX32 R247, R247, R3, 0x1, P0 ;  /* 0x00000003f7f79211 */ /* 0x000fe400000f0eff */
[----:B-1----:R-:W-:-:S04]  /*3dd0*/  @!P1 LEA R238, P0, R241, R238, 0x2 ;  /* 0x000000eef1ee9211 */ /* 0x002fc800078010ff */
[----:B------:R-:W-:Y:S02]  /*3de0*/  @!P1 LEA.HI.X R239, R241, R239, R247, 0x2, P0 ;  /* 0x000000eff1ef9211 */ /* 0x000fe400000f14f7 */
[----:B------:R-:W2:Y:S01]  /*3df0*/  @!P1 LDG.E R241, desc[UR36][R6.64] ;  /* 0x0000002406f19981 */ /* 0x000ea2000c1e1900 */
[----:B------:R-:W-:-:S03]  /*3e00*/  PLOP3.LUT P0, PT, PT, PT, UP0, 0x80, 0x0 ;  /* 0x000000000000781c */ /* 0x000fc60003f0f008 */
[----:B------:R-:W5:Y:S04]  /*3e10*/  @!P1 LDG.E.128 R224, desc[UR36][R238.64] ;  /* 0x00000024eee09981 */ /* 0x000f68000c1e1d00 */
[----:B------:R1:W0:Y:S02]  /*3e20*/  @!P1 LDG.E R6, desc[UR36][R6.64] ;  /* 0x0000002406069981 */ /* 0x000224000c1e1900 */
[----:B-1----:R-:W2:Y:S04]  /*3e30*/  @!P1 LDC R7, c[0x0][0x288] ;  /* 0x0000a200ff079b82 */ /* 0x002ea80000000800 */
[----:B------:R-:W-:Y:S01]  /*3e40*/  @P0 SHF.R.S32.HI R243, RZ, 0x1f, R2 ;  /* 0x0000001ffff30819 */ /* 0x000fe20000011402 */
[----:B--2---:R-:W-:Y:S01]  /*3e50*/  @!P1 IMAD R241, R241, R7, RZ ;  /* 0x00000007f1f19224 */ /* 0x004fe200078e02ff */
[----:B------:R-:W-:-:S03]  /*3e60*/  IADD3 R7, R240, UR8, RZ ;  /* 0x00000008f0077c10 */ /* 0x000fc6000fffe0ff */
[----:B------:R-:W-:Y:S01]  /*3e70*/  @!P1 IMAD.SHL.U32 R241, R241, 0x80, RZ ;  /* 0x00000080f1f19824 */ /* 0x000fe200078e00ff */
[----:B------:R-:W-:-:S05]  /*3e80*/  @!P1 SHF.L.U32 R240, R7, 0x2, RZ ;  /* 0x0000000207f09819 */ /* 0x000fca00000006ff */
[----:B------:R-:W-:Y:S02]  /*3e90*/  @!P1 IMAD R244, R241, UR8, R240 ;  /* 0x00000008f1f49c24 */ /* 0x000fe4000f8e02f0 */
[----:B0-----:R-:W-:Y:S02]  /*3ea0*/  @!P1 IMAD R240, R6, R242, RZ ;  /* 0x000000f206f09224 */ /* 0x001fe400078e02ff */
[----:B------:R-:W-:Y:S01]  /*3eb0*/  IMAD.U32 R6, RZ, RZ, UR10 ;  /* 0x0000000aff067e24 */ /* 0x000fe2000f8e00ff */
[----:B------:R-:W-:-:S04]  /*3ec0*/  IADD3 R241, R7, UR8, RZ ;  /* 0x0000000807f17c10 */ /* 0x000fc8000fffe0ff */
[----:B------:R-:W-:Y:S02]  /*3ed0*/  @P0 IADD3 R242, P2, P3, R2, UR4, R6 ;  /* 0x0000000402f20c10 */ /* 0x000fe4000fb5e006 */
[----:B------:R-:W0:Y:S01]  /*3ee0*/  @!P1 LDC.64 R6, c[0x0][0x248] ;  /* 0x00009200ff069b82 */ /* 0x000e220000000a00 */
[----:B------:R-:W-:Y:S01]  /*3ef0*/  @!P1 IMAD.SHL.U32 R247, R240, 0x80, RZ ;  /* 0x00000080f0f79824 */ /* 0x000fe200078e00ff */
[----:B------:R-:W-:Y:S02]  /*3f00*/  @P0 IADD3.X R243, R243, UR5, R245, P2, P3 ;  /* 0x00000005f3f30c10 */ /* 0x000fe400097e64f5 */
[----:B------:R-:W-:-:S03]  /*3f10*/  @!P1 SHF.L.U32 R245, R241, 0x2, RZ ;  /* 0x00000002f1f59819 */ /* 0x000fc600000006ff */
[----:B------:R1:W2:Y:S01]  /*3f20*/  @P0 LDG.E.U8 R242, desc[UR36][R242.64] ;  /* 0x00000024f2f20981 */ /* 0x0002a2000c1e1100 */
[----:B------:R-:W3:Y:S01]  /*3f30*/  @!P1 LDC.64 R240, c[0x0][0x248] ;  /* 0x00009200fff09b82 */ /* 0x000ee20000000a00 */
[----:B-1----:R-:W-:Y:S01]  /*3f40*/  @!P1 IMAD R243, R247, UR8, R245 ;  /* 0x00000008f7f39c24 */ /* 0x002fe2000f8e02f5 */
[----:B------:R-:W-:-:S04]  /*3f50*/  @!P1 IADD3 R245, P2, R0, R244, RZ ;  /* 0x000000f400f59210 */ /* 0x000fc80007f5e0ff */
[----:B------:R-:W-:Y:S02]  /*3f60*/  @!P1 LEA.HI.X.SX32 R244, R244, R3, 0x1, P2 ;  /* 0x00000003f4f49211 */ /* 0x000fe400010f0eff */
[----:B0-----:R-:W-:-:S04]  /*3f70*/  @!P1 LEA R6, P2, R245, R6, 0x2 ;  /* 0x00000006f5069211 */ /* 0x001fc800078410ff */
[----:B------:R-:W-:Y:S02]  /*3f80*/  @!P1 LEA.HI.X R7, R245, R7, R244, 0x2, P2 ;  /* 0x00000007f5079211 */ /* 0x000fe400010f14f4 */
[----:B------:R-:W-:-:S03]  /*3f90*/  @!P1 IADD3 R244, P2, R0, R243, RZ ;  /* 0x000000f300f49210 */ /* 0x000fc60007f5e0ff */
[----:B------:R0:W5:Y:S01]  /*3fa0*/  @!P1 LDG.E.128 R228, desc[UR36][R6.64] ;  /* 0x0000002406e49981 */ /* 0x000162000c1e1d00 */
[----:B------:R-:W-:Y:S02]  /*3fb0*/  @!P1 LEA.HI.X.SX32 R243, R243, R3, 0x1, P2 ;  /* 0x00000003f3f39211 */ /* 0x000fe400010f0eff */
[----:B---3--:R-:W-:-:S04]  /*3fc0*/  @!P1 LEA R240, P2, R244, R240, 0x2 ;  /* 0x000000f0f4f09211 */ /* 0x008fc800078410ff */
[----:B------:R-:W-:-:S05]  /*3fd0*/  @!P1 LEA.HI.X R241, R244, R241, R243, 0x2, P2 ;  /* 0x000000f1f4f19211 */ /* 0x000fca00010f14f3 */
[----:B------:R0:W5:Y:S01]  /*3fe0*/  @!P1 LDG.E.128 R232, desc[UR36][R240.64] ;  /* 0x00000024f0e89981 */ /* 0x000162000c1e1d00 */
[----:B------:R-:W-:Y:S01]  /*3ff0*/  BSSY B1, `(.L_x_2395) ;  /* 0x00000c1000017945 */ /* 0x000fe20003800000 */
[----:B--2---:R-:W-:-:S03]  /*4000*/  ISETP.NE.AND P0, PT, R242, RZ, P0 ;  /* 0x000000fff200720c */ /* 0x004fc60000705270 */
[----:B0-----:R-:W-:Y:S10]  /*4010*/  @P1 BRA `(.L_x_2396) ;  /* 0x0000000800f81947 */ /* 0x001ff40003800000 */
[----:B------:R-:W2:Y:S04]  /*4020*/  LDL R5, [R1+0x48] ;  /* 0x0000480001057983 */ /* 0x000ea80000100800 */
[----:B------:R-:W3:Y:S04]  /*4030*/  LDL R7, [R1+0x58] ;  /* 0x0000580001077983 */ /* 0x000ee80000100800 */
        /* <DEDUP_REMOVED lines=11> */
[----:B------:R-:W-:Y:S01]  /*40f0*/  UISETP.NE.U32.AND UP0, UPT, UR18, URZ, UPT ;  /* 0x0000003f1200728c */ /* 0x000fe2000bf05070 */
[----:B------:R-:W-:Y:S01]  /*4100*/  ULDC UR17, c[0x0][0x298] ;  /* 0x0000a60000117ab9 */ /* 0x000fe20000000800 */
[----:B--2--5:R-:W-:-:S04]  /*4110*/  FMUL.FTZ R5, R5, R124 ;  /* 0x0000007c05057220 */ /* 0x024fc80000410000 */
[----:B---3--:R-:W-:Y:S02]  /*4120*/  FFMA.FTZ R5, R7, R120, R5 ;  /* 0x0000007807057223 */ /* 0x008fe40000010005 */
[----:B------:R-:W2:Y:S01]  /*4130*/  LDL R7, [R1+0x20] ;  /* 0x0000200001077983 */ /* 0x000ea20000100800 */
[----:B----4-:R-:W-:Y:S01]  /*4140*/  FMUL.FTZ R4, R4, R125 ;  /* 0x0000007d04047220 */ /* 0x010fe20000410000 */
[----:B------:R-:W-:Y:S02]  /*4150*/  FFMA.FTZ R5, R239, R16, R5 ;  /* 0x00000010ef057223 */ /* 0x000fe40000010005 */
[----:B------:R-:W3:Y:S01]  /*4160*/  LDL R239, [R1+0x50] ;  /* 0x0000500001ef7983 */ /* 0x000ee20000100800 */
[----:B------:R-:W-:-:S03]  /*4170*/  FFMA.FTZ R4, R238, R121, R4 ;  /* 0x00000079ee047223 */ /* 0x000fc60000010004 */
[----:B------:R-:W4:Y:S01]  /*4180*/  LDL R238, [R1+0x60] ;  /* 0x0000600001ee7983 */ /* 0x000f220000100800 */
[----:B------:R-:W-:-:S03]  /*4190*/  FFMA.FTZ R5, R237, R12, R5 ;  /* 0x0000000ced057223 */ /* 0x000fc60000010005 */
[----:B------:R-:W2:Y:S01]  /*41a0*/  LDL R237, [R1+0x40] ;  /* 0x0000400001ed7983 */ /* 0x000ea20000100800 */
[----:B------:R-:W-:-:S03]  /*41b0*/  FFMA.FTZ R4, R236, R17, R4 ;  /* 0x00000011ec047223 */ /* 0x000fc60000010004 */
[----:B------:R-:W2:Y:S01]  /*41c0*/  LDL R236, [R1+0x30] ;  /* 0x0000300001ec7983 */ /* 0x000ea20000100800 */
        /* <DEDUP_REMOVED lines=56> */
[----:B------:R-:W-:-:S04]  /*4550*/  FFMA.FTZ R4, R117, R233, R4 ;  /* 0x000000e975047223 */ /* 0x000fc80000010004 */
[----:B------:R-:W-:Y:S01]  /*4560*/  FADD.FTZ R4, R5, R4 ;  /* 0x0000000405047221 */ /* 0x000fe20000010000 */
[----:B---3--:R-:W-:Y:S02]  /*4570*/  FMUL.FTZ R5, R239, R126 ;  /* 0x0000007eef057220 */ /* 0x008fe40000410000 */
[----:B------:R-:W3:Y:S02]  /*4580*/  LDL R239, [R1+0x54] ;  /* 0x0000540001ef7983 */ /* 0x000ee40000100800 */
[----:B----4-:R-:W-:Y:S02]  /*4590*/  FFMA.FTZ R5, R238, R122, R5 ;  /* 0x0000007aee057223 */ /* 0x010fe40000010005 */
[----:B------:R-:W4:Y:S02]  /*45a0*/  LDL R238, [R1+0x64] ;  /* 0x0000640001ee7983 */ /* 0x000f240000100800 */
[----:B--2---:R-:W-:Y:S02]  /*45b0*/  FFMA.FTZ R5, R237, R18, R5 ;  /* 0x00000012ed057223 */ /* 0x004fe40000010005 */
[----:B------:R-:W2:Y:S02]  /*45c0*/  LDL R237, [R1+0x44] ;  /* 0x0000440001ed7983 */ /* 0x000ea40000100800 */
[----:B------:R-:W-:-:S02]  /*45d0*/  FFMA.FTZ R5, R236, R14, R5 ;  /* 0x0000000eec057223 */ /* 0x000fc40000010005 */
[----:B------:R-:W2:Y:S02]  /*45e0*/  LDL R236, [R1+0x34] ;  /* 0x0000340001ec7983 */ /* 0x000ea40000100800 */
[----:B------:R-:W-:Y:S02]  /*45f0*/  FFMA.FTZ R5, R7, R10, R5 ;  /* 0x0000000a07057223 */ /* 0x000fe40000010005 */
[----:B------:R-:W2:Y:S02]  /*4600*/  LDL R7, [R1+0x24] ;  /* 0x0000240001077983 */ /* 0x000ea40000100800 */
[----:B------:R-:W-:Y:S02]  /*4610*/  FFMA.FTZ R5, R6, R130, R5 ;  /* 0x0000008206057223 */ /* 0x000fe40000010005 */
[----:B------:R-:W2:Y:S02]  /*4620*/  LDL R6, [R1+0x14] ;  /* 0x0000140001067983 */ /* 0x000ea40000100800 */
        /* <DEDUP_REMOVED lines=26> */
[----:B------:R-:W-:Y:S01]  /*47d0*/  FADD.FTZ R4, R5, R4 ;  /* 0x0000000405047221 */ /* 0x000fe20000010000 */
[----:B------:R-:W-:-:S06]  /*47e0*/  UISETP.NE.AND.EX UP0, UPT, UR19, URZ, UPT, UP0 ;  /* 0x0000003f1300728c */ /* 0x000fcc000bf05300 */
[----:B------:R-:W-:-:S05]  /*47f0*/  PLOP3.LUT P1, PT, PT, PT, UP0, 0x80, 0x0 ;  /* 0x000000000000781c */ /* 0x000fca0003f2f008 */
[----:B------:R-:W-:Y:S02]  /*4800*/  @UP0 ULDC UR5, c[0x0][0x2d0] ;  /* 0x0000b40000050ab9 */ /* 0x000fe40000000800 */
[----:B------:R-:W-:Y:S01]  /*4810*/  @UP0 UIMAD UR4, UR46, UR5, UR40 ;  /* 0x000000052e0402a4 */ /* 0x000fe2000f8e0228 */
[----:B---3--:R-:W-:-:S04]  /*4820*/  FMUL.FTZ R5, R239, R127 ;  /* 0x0000007fef057220 */ /* 0x008fc80000410000 */
[----:B----4-:R-:W-:-:S04]  /*4830*/  FFMA.FTZ R5, R238, R123, R5 ;  /* 0x0000007bee057223 */ /* 0x010fc80000010005 */
[----:B--2---:R-:W-:-:S04]  /*4840*/  FFMA.FTZ R5, R237, R19, R5 ;  /* 0x00000013ed057223 */ /* 0x004fc80000010005 */
[----:B------:R-:W-:Y:S02]  /*4850*/  FFMA.FTZ R5, R236, R15, R5 ;  /* 0x0000000fec057223 */ /* 0x000fe40000010005 */
[----:B------:R-:W0:Y:S02]  /*4860*/  LDC R236, c[0x0][0x2c0] ;  /* 0x0000b000ffec7b82 */ /* 0x000e240000000800 */
[----:B------:R-:W-:Y:S02]  /*4870*/  FFMA.FTZ R5, R7, R11, R5 ;  /* 0x0000000b07057223 */ /* 0x000fe40000010005 */
[----:B------:R-:W2:Y:S02]  /*4880*/  LDL R7, [R1] ;  /* 0x0000000001077983 */ /* 0x000ea40000100800 */
        /* <DEDUP_REMOVED lines=28> */
[----:B------:R-:W-:Y:S01]  /*4a50*/  MOV R4, UR4 ;  /* 0x0000000400047c02 */ /* 0x000fe20008000f00 */
[----:B------:R-:W-:-:S04]  /*4a60*/  IMAD.MOV.U32 R5, RZ, RZ, 0x4 ;  /* 0x00000004ff057424 */ /* 0x000fc800078e00ff */
[----:B------:R-:W-:Y:S01]  /*4a70*/  @P1 IMAD R4, R4, UR5, R2 ;  /* 0x0000000504041c24 */ /* 0x000fe2000f8e0202 */
[----:B------:R-:W-:-:S03]  /*4a80*/  @UP0 ULDC.64 UR4, c[0x0][0x2c8] ;  /* 0x0000b20000040ab9 */ /* 0x000fc60000000a00 */
[----:B------:R-:W-:-:S06]  /*4a90*/  @P1 IMAD.WIDE R4, R4, R5, UR4 ;  /* 0x0000000404041e25 */ /* 0x000fcc000f8e0205 */
[----:B------:R1:W3:Y:S01]  /*4aa0*/  @P1 LDG.E R4, desc[UR36][R4.64] ;  /* 0x0000002404041981 */ /* 0x0002e2000c1e1900 */
[----:B------:R-:W-:-:S04]  /*4ab0*/  UISETP.NE.U32.AND UP0, UPT, UR14, URZ, UPT ;  /* 0x0000003f0e00728c */ /* 0x000fc8000bf05070 */
[----:B------:R-:W-:Y:S01]  /*4ac0*/  UISETP.NE.AND.EX UP0, UPT, UR15, URZ, UPT, UP0 ;  /* 0x0000003f0f00728c */ /* 0x000fe2000bf05300 */
[----:B------:R-:W-:-:S05]  /*4ad0*/  FMUL.FTZ R6, R6, UR16 ;  /* 0x0000001006067c20 */ /* 0x000fca0008410000 */
[----:B------:R-:W-:-:S05]  /*4ae0*/  PLOP3.LUT P2, PT, PT, PT, UP0, 0x80, 0x0 ;  /* 0x000000000000781c */ /* 0x000fca0003f4f008 */
[----:B------:R-:W-:Y:S02]  /*4af0*/  @UP0 ULDC.64 UR4, c[0x0][0x2d8] ;  /* 0x0000b60000040ab9 */ /* 0x000fe40000000a00 */
[----:B------:R-:W-:-:S06]  /*4b00*/  @UP0 UIMAD.WIDE UR4, UR46, 0x4, UR4 ;  /* 0x000000042e0408a5 */ /* 0x000fcc000f8e0204 */
[----:B-1----:R-:W-:Y:S01]  /*4b10*/  MOV R5, UR5 ;  /* 0x0000000500057c02 */ /* 0x002fe20008000f00 */
[----:B---3--:R-:W-:Y:S01]  /*4b20*/  @P1 FADD.FTZ R6, R6, R4 ;  /* 0x0000000406061221 */ /* 0x008fe20000010000 */
[----:B------:R-:W-:-:S06]  /*4b30*/  IMAD.U32 R4, RZ, RZ, UR4 ;  /* 0x00000004ff047e24 */ /* 0x000fcc000f8e00ff */
[----:B------:R1:W3:Y:S01]  /*4b40*/  @P2 LDG.E R4, desc[UR36][R4.64] ;  /* 0x0000002404042981 */ /* 0x0002e2000c1e1900 */
[----:B0-----:R-:W-:-:S04]  /*4b50*/  IADD3 R236, R236, UR17, RZ ;  /* 0x00000011ecec7c10 */ /* 0x001fc8000fffe0ff */
[----:B------:R-:W-:-:S04]  /*4b60*/  @P2 ISETP.GE.AND P1, PT, R2, R236, PT ;  /* 0x000000ec0200220c */ /* 0x000fc80003f26270 */
[----:B-1----:R-:W-:-:S04]  /*4b70*/  @P2 SEL R5, RZ, UR39, P1 ;  /* 0x00000027ff052c07 */ /* 0x002fc80008800000 */
[----:B------:R-:W-:-:S04]  /*4b80*/  @P2 IADD3 R5, R5, -UR40, R2 ;  /* 0x8000002805052c10 */ /* 0x000fc8000fffe002 */
[----:B------:R-:W-:-:S05]  /*4b90*/  @P2 I2FP.F32.S32 R5, R5 ;  /* 0x0000000500052245 */ /* 0x000fca0000201400 */
[----:B---3--:R-:W-:Y:S01]  /*4ba0*/  @P2 FFMA.FTZ R6, R5, R4, R6 ;  /* 0x0000000405062223 */ /* 0x008fe20000010006 */
[----:B------:R-:W-:-:S04]  /*4bb0*/  VIADD R4, R2, -UR42 ;  /* 0x8000002a02047c36 */ /* 0x000fc80008000000 */
[----:B--2---:R-:W-:Y:S02]  /*4bc0*/  @!P0 FMNMX.FTZ R7, R7, R6, !PT ;  /* 0x0000000607078209 */ /* 0x004fe40007810000 */
[----:B------:R-:W-:-:S03]  /*4bd0*/  LEA R4, R4, R246, 0x2 ;  /* 0x000000f604047211 */ /* 0x000fc600078e10ff */
[----:B------:R0:W-:Y:S04]  /*4be0*/  @!P0 STL [R1], R7 ;  /* 0x0000000701008387 */ /* 0x0001e80000100800 */
[----:B------:R0:W-:Y:S02]  /*4bf0*/  STS [R4], R6 ;  /* 0x0000000604007388 */ /* 0x0001e40000000800 */
.L_x_2396:
[----:B------:R-:W-:Y:S05]  /*4c00*/  BSYNC B1 ;  /* 0x0000000000017941 */ /* 0x000fea0003800000 */
.L_x_2395:
[----:B------:R-:W-:-:S05]  /*4c10*/  VIADD R2, R2, 0x100 ;  /* 0x0000010002027836 */ /* 0x000fca0000000000 */
[----:B------:R-:W-:-:S13]  /*4c20*/  ISETP.GE.AND P0, PT, R2, UR7, PT ;  /* 0x0000000702007c0c */ /* 0x000fda000bf06270 */
[----:B------:R-:W-:Y:S05]  /*4c30*/  @!P0 BRA `(.L_x_2397) ;  /* 0xffffffd400cc8947 */ /* 0x000fea000383ffff */
.L_x_2394:
[----:B------:R-:W-:Y:S05]  /*4c40*/  BSYNC B0 ;  /* 0x0000000000007941 */ /* 0x000fea0003800000 */
.L_x_2393:
[----:B0-----:R-:W3:Y:S01]  /*4c50*/  LDL.LU R4, [R1] ;  /* 0x0000000001047983 */ /* 0x001ee20000300800 */
[----:B------:R-:W-:Y:S01]  /*4c60*/  ULDC UR7, c[0x0][0x284] ;  /* 0x0000a10000077ab9 */ /* 0x000fe20000000800 */
[----:B------:R-:W-:Y:S01]  /*4c70*/  ULDC.64 UR8, c[0x0][0x2b0] ;  /* 0x0000ac0000087ab9 */ /* 0x000fe20000000a00 */
[----:B------:R-:W-:Y:S01]  /*4c80*/  BSSY B0, `(.L_x_2398) ;  /* 0x0000047000007945 */ /* 0x000fe20003800000 */
[----:B-----5:R-:W0:Y:S01]  /*4c90*/  S2R R9, SR_TID.X ;  /* 0x0000000000097919 */ /* 0x020e220000002100 */
[----:B---3--:R-:W3:Y:S02]  /*4ca0*/  SHFL.BFLY PT, R0, R4, 0x10, 0x1f ;  /* 0x0e001f0004007f89 */ /* 0x008ee400000e0000 */
[----:B---3--:R-:W-:Y:S02]  /*4cb0*/  FMNMX.FTZ R0, R0, R4, !PT ;  /* 0x0000000400007209 */ /* 0x008fe40007810000 */
        /* <DEDUP_REMOVED lines=8> */
[----:B------:R-:W0:Y:S02]  /*4d40*/  @!P0 S2R R8, SR_CgaCtaId ;  /* 0x0000000000088919 */ /* 0x000e240000008800 */
[----:B------:R-:W-:Y:S01]  /*4d50*/  @!P1 MOV R7, 0x400 ;  /* 0x0000040000079802 */ /* 0x000fe20000000f00 */
[----:B------:R-:W3:Y:S01]  /*4d60*/  SHFL.BFLY PT, R2, R3, 0x4, 0x1f ;  /* 0x0c801f0003027f89 */ /* 0x000ee200000e0000 */
[----:B------:R-:W4:Y:S01]  /*4d70*/  @!P1 S2R R10, SR_CgaCtaId ;  /* 0x00000000000a9919 */ /* 0x000f220000008800 */
[----:B---3--:R-:W-:Y:S02]  /*4d80*/  FMNMX.FTZ R2, R3, R2, !PT ;  /* 0x0000000203027209 */ /* 0x008fe40007810000 */
[----:B------:R-:W-:-:S03]  /*4d90*/  @!P0 MOV R3, 0x400 ;  /* 0x0000040000038802 */ /* 0x000fc60000000f00 */
[----:B------:R-:W3:Y:S01]  /*4da0*/  SHFL.BFLY PT, R5, R2, 0x2, 0x1f ;  /* 0x0c401f0002057f89 */ /* 0x000ee200000e0000 */
[----:B0-----:R-:W-:Y:S02]  /*4db0*/  @!P0 LEA R8, R8, R3, 0x18 ;  /* 0x0000000308088211 */ /* 0x001fe400078ec0ff */
[----:B------:R-:W-:Y:S02]  /*4dc0*/  @!P0 SHF.R.S32.HI R3, RZ, 0x5, R4 ;  /* 0x00000005ff038819 */ /* 0x000fe40000011404 */
[----:B----4-:R-:W-:-:S03]  /*4dd0*/  @!P1 LEA R7, R10, R7, 0x18 ;  /* 0x000000070a079211 */ /* 0x010fc600078ec0ff */
[----:B------:R-:W-:Y:S01]  /*4de0*/  @!P0 IMAD R3, R3, 0x4, R8 ;  /* 0x0000000403038824 */ /* 0x000fe200078e0208 */
[----:B---3--:R-:W-:Y:S01]  /*4df0*/  FMNMX.FTZ R5, R2, R5, !PT ;  /* 0x0000000502057209 */ /* 0x008fe20007810000 */
        /* <DEDUP_REMOVED lines=8> */
[----:B0-----:R-:W-:-:S02]  /*4e80*/  FMNMX.FTZ R5, R5, R0, !PT ;  /* 0x0000000005057209 */ /* 0x001fc40007810000 */
[----:B------:R-:W-:Y:S01]  /*4e90*/  IADD3 R0, R9, UR42, RZ ;  /* 0x0000002a09007c10 */ /* 0x000fe2000fffe0ff */
[----:B------:R-:W-:Y:S02]  /*4ea0*/  IMAD.MOV.U32 R9, RZ, RZ, RZ ;  /* 0x000000ffff097224 */ /* 0x000fe400078e00ff */
[----:B------:R-:W0:Y:S01]  /*4eb0*/  SHFL.BFLY PT, R8, R5, 0x2, 0x1f ;  /* 0x0c401f0005087f89 */ /* 0x000e2200000e0000 */
[----:B------:R-:W-:Y:S02]  /*4ec0*/  ISETP.GT.AND P1, PT, R0, UR40, PT ;  /* 0x0000002800007c0c */ /* 0x000fe4000bf24270 */
[----:B0-----:R-:W-:-:S05]  /*4ed0*/  FMNMX.FTZ R8, R5, R8, !PT ;  /* 0x0000000805087209 */ /* 0x001fca0007810000 */
[----:B------:R-:W0:Y:S02]  /*4ee0*/  SHFL.BFLY PT, R7, R8, 0x1, 0x1f ;  /* 0x0c201f0008077f89 */ /* 0x000e2400000e0000 */
[----:B0-----:R-:W-:-:S06]  /*4ef0*/  FMNMX.FTZ R7, R8, R7, !PT ;  /* 0x0000000708077209 */ /* 0x001fcc0007810000 */
[----:B------:R-:W0:Y:S01]  /*4f00*/  SHFL.IDX PT, R7, R7, RZ, 0x1f ;  /* 0x00001fff07077589 */ /* 0x000e2200000e0000 */
[----:B------:R-:W-:Y:S05]  /*4f10*/  @P1 BRA `(.L_x_2399) ;  /* 0x0000000000741947 */ /* 0x000fea0003800000 */
[----:B------:R-:W-:Y:S01]  /*4f20*/  ULDC.64 UR4, c[0x0][0x2b0] ;  /* 0x0000ac0000047ab9 */ /* 0x000fe20000000a00 */
[----:B------:R-:W-:Y:S01]  /*4f30*/  HFMA2.MMA R9, -RZ, RZ, 0, 0 ;  /* 0x00000000ff097435 */ /* 0x000fe200000001ff */
[----:B------:R-:W-:-:S04]  /*4f40*/  ISETP.NE.U32.AND P0, PT, RZ, UR4, PT ;  /* 0x00000004ff007c0c */ /* 0x000fc8000bf05070 */
[----:B------:R-:W-:-:S13]  /*4f50*/  ISETP.NE.AND.EX P0, PT, RZ, UR5, PT, P0 ;  /* 0x00000005ff007c0c */ /* 0x000fda000bf05300 */
.L_x_2403:
[----:B------:R-:W-:Y:S01]  /*4f60*/  VIADD R3, R0, -UR42 ;  /* 0x8000002a00037c36 */ /* 0x000fe20008000000 */
[----:B------:R-:W-:Y:S04]  /*4f70*/  BSSY B1, `(.L_x_2400) ;  /* 0x0000012000017945 */ /* 0x000fe80003800000 */
[----:B------:R-:W-:Y:S01]  /*4f80*/  LEA R5, R3, R246, 0x2 ;  /* 0x000000f603057211 */ /* 0x000fe200078e10ff */
[----:B---3--:R-:W-:Y:S06]  /*4f90*/  @!P0 BRA `(.L_x_2401) ;  /* 0x00000000002c8947 */ /* 0x008fec0003800000 */
[----:B------:R-:W-:Y:S01]  /*4fa0*/  UIMAD UR4, UR45, UR7, URZ ;  /* 0x000000072d0472a4 */ /* 0x000fe2000f8e023f */
[----:B------:R-:W-:-:S03]  /*4fb0*/  SHF.R.S32.HI R3, RZ, 0x1f, R0 ;  /* 0x0000001fff037819 */ /* 0x000fc60000011400 */
[----:B------:R-:W-:Y:S02]  /*4fc0*/  USHF.R.S32.HI UR5, URZ, 0x1f, UR4 ;  /* 0x0000001f3f057899 */ /* 0x000fe40008011404 */
[----:B------:R-:W-:-:S04]  /*4fd0*/  IMAD.U32 R11, RZ, RZ, UR4 ;  /* 0x00000004ff0b7e24 */ /* 0x000fc8000f8e00ff */
[----:B------:R-:W-:Y:S02]  /*4fe0*/  MOV R8, UR5 ;  /* 0x0000000500087c02 */ /* 0x000fe40008000f00 */
[----:B------:R-:W-:-:S04]  /*4ff0*/  IADD3 R2, P2, P3, R0, UR8, R11 ;  /* 0x0000000800027c10 */ /* 0x000fc8000fb5e00b */
[----:B------:R-:W-:-:S05]  /*5000*/  IADD3.X R3, R3, UR9, R8, P2, P3 ;  /* 0x0000000903037c10 */ /* 0x000fca00097e6408 */
[----:B------:R-:W3:Y:S02]  /*5010*/  LDG.E.U8 R2, desc[UR36][R2.64] ;  /* 0x0000002402027981 */ /* 0x000ee4000c1e1100 */
[----:B---3--:R-:W-:-:S13]  /*5020*/  ISETP.NE.AND P2, PT, R2, RZ, PT ;  /* 0x000000ff0200720c */ /* 0x008fda0003f45270 */
[----:B------:R-:W-:Y:S01]  /*5030*/  @P2 IMAD.MOV.U32 R8, RZ, RZ, RZ ;  /* 0x000000ffff082224 */ /* 0x000fe200078e00ff */
[----:B------:R-:W-:Y:S06]  /*5040*/  @P2 BRA `(.L_x_2402) ;  /* 0x0000000000102947 */ /* 0x000fec0003800000 */
.L_x_2401:
[----:B------:R-:W0:Y:S02]  /*5050*/  LDS R2, [R5] ;  /* 0x0000000005027984 */ /* 0x000e240000000800 */
[----:B0-----:R-:W-:-:S04]  /*5060*/  FADD.FTZ R2, -R7, R2 ;  /* 0x0000000207027221 */ /* 0x001fc80000010100 */
[----:B------:R-:W-:-:S04]  /*5070*/  FMUL.FTZ R2, R2, 1.4426950216293334961 ;  /* 0x3fb8aa3b02027820 */ /* 0x000fc80000410000 */
[----:B------:R3:W4:Y:S03]  /*5080*/  MUFU.EX2 R8, R2 ;  /* 0x0000000200087308 */ /* 0x0007260000000800 */
.L_x_2402:
[----:B------:R-:W-:Y:S05]  /*5090*/  BSYNC B1 ;  /* 0x0000000000017941 */ /* 0x000fea0003800000 */
.L_x_2400:
[----:B----4-:R4:W-:Y:S01]  /*50a0*/  STS [R5], R8 ;  /* 0x0000000805007388 */ /* 0x0109e20000000800 */
[----:B------:R-:W-:Y:S01]  /*50b0*/  IADD3 R0, R0, 0x100, RZ ;  /* 0x0000010000007810 */ /* 0x000fe20007ffe0ff */
[----:B------:R-:W-:-:S03]  /*50c0*/  FADD.FTZ R9, R8, R9 ;  /* 0x0000000908097221 */ /* 0x000fc60000010000 */
[----:B------:R-:W-:-:S13]  /*50d0*/  ISETP.GT.AND P2, PT, R0, UR40, PT ;  /* 0x0000002800007c0c */ /* 0x000fda000bf44270 */
[----:B----4-:R-:W-:Y:S05]  /*50e0*/  @!P2 BRA `(.L_x_2403) ;  /* 0xfffffffc009ca947 */ /* 0x010fea000383ffff */
.L_x_2399:
[----:B------:R-:W-:Y:S05]  /*50f0*/  BSYNC B0 ;  /* 0x0000000000007941 */ /* 0x000fea0003800000 */
.L_x_2398:
[----:B------:R-:W4:Y:S01]  /*5100*/  SHFL.BFLY PT, R0, R9, 0x10, 0x1f ;  /* 0x0e001f0009007f89 */ /* 0x000f2200000e0000 */
[----:B------:R-:W-:Y:S01]  /*5110*/  ULDC.U8 UR4, c[0x0][0x31c] ;  /* 0x0000c70000047ab9 */ /* 0x000fe20000000000 */
[----:B------:R-:W-:Y:S01]  /*5120*/  ULDC UR7, c[0x0][0x288] ;  /* 0x0000a20000077ab9 */ /* 0x000fe20000000800 */
[----:B------:R-:W-:Y:S01]  /*5130*/  UMOV UR5, URZ ;  /* 0x0000003f00057c82 */ /* 0x000fe20008000000 */
[----:B------:R-:W0:Y:S01]  /*5140*/  S2R R10, SR_TID.X ;  /* 0x00000000000a7919 */ /* 0x000e220000002100 */
[----:B------:R-:W-:Y:S01]  /*5150*/  UIMAD UR7, UR45, UR7, UR46 ;  /* 0x000000072d0772a4 */ /* 0x000fe2000f8e022e */
[----:B----4-:R-:W-:-:S05]  /*5160*/  FADD.FTZ R0, R0, R9 ;  /* 0x0000000900007221 */ /* 0x010fca0000010000 */
[----:B------:R-:W4:Y:S01]  /*5170*/  SHFL.BFLY PT, R3, R0, 0x8, 0x1f ;  /* 0x0d001f0000037f89 */ /* 0x000f2200000e0000 */
[----:B0-----:R-:W-:-:S04]  /*5180*/  LOP3.LUT P0, R7, R10, 0x1f, RZ, 0xc0, !PT ;  /* 0x0000001f0a077812 */ /* 0x001fc8000780c0ff */
[----:B------:R-:W-:-:S09]  /*5190*/  ISETP.GT.U32.AND P2, PT, R7, 0x7, PT ;  /* 0x000000070700780c */ /* 0x000fd20003f44070 */
[----:B------:R-:W0:Y:S01]  /*51a0*/  @!P0 S2R R12, SR_CgaCtaId ;  /* 0x00000000000c8919 */ /* 0x000e220000008800 */
[----:B------:R-:W-:Y:S02]  /*51b0*/  @!P0 MOV R9, 0x400 ;  /* 0x0000040000098802 */ /* 0x000fe40000000f00 */
[----:B------:R-:W-:Y:S01]  /*51c0*/  @!P0 SHF.R.U32.HI R8, RZ, 0x3, R10 ;  /* 0x00000003ff088819 */ /* 0x000fe2000001160a */
[----:B----4-:R-:W-:Y:S01]  /*51d0*/  FADD.FTZ R3, R0, R3 ;  /* 0x0000000300037221 */ /* 0x010fe20000010000 */
[----:B------:R-:W4:Y:S02]  /*51e0*/  @!P2 S2R R14, SR_CgaCtaId ;  /* 0x00000000000ea919 */ /* 0x000f240000008800 */
[----:B------:R-:W-:Y:S02]  /*51f0*/  @!P0 LOP3.LUT R8, R8, 0x1ffffffc, RZ, 0xc0, !PT ;  /* 0x1ffffffc08088812 */ /* 0x000fe400078ec0ff */
[----:B---3--:R-:W3:Y:S02]  /*5200*/  SHFL.BFLY PT, R2, R3, 0x4, 0x1f ;  /* 0x0c801f0003027f89 */ /* 0x008ee400000e0000 */
[----:B---3--:R-:W-:Y:S01]  /*5210*/  FADD.FTZ R2, R3, R2 ;  /* 0x0000000203027221 */ /* 0x008fe20000010000 */
[----:B0-----:R-:W-:-:S02]  /*5220*/  @!P0 LEA R3, R12, R9, 0x18 ;  /* 0x000000090c038211 */ /* 0x001fc400078ec0ff */
        /* <DEDUP_REMOVED lines=16> */
[----:B0-----:R-:W-:-:S05]  /*5330*/  FADD.FTZ R2, R5, R2 ;  /* 0x0000000205027221 */ /* 0x001fca0000010000 */
[----:B------:R-:W0:Y:S02]  /*5340*/  SHFL.BFLY PT, R9, R2, 0x1, 0x1f ;  /* 0x0c201f0002097f89 */ /* 0x000e2400000e0000 */
[----:B0-----:R-:W-:-:S06]  /*5350*/  FADD.FTZ R9, R2, R9 ;  /* 0x0000000902097221 */ /* 0x001fcc0000010000 */
[----:B------:R-:W0:Y:S01]  /*5360*/  SHFL.IDX PT, R9, R9, RZ, 0x1f ;  /* 0x00001fff09097589 */ /* 0x000e2200000e0000 */
[----:B------:R-:W-:Y:S05]  /*5370*/  @!P0 BRA `(.L_x_2404) ;  /* 0x0000000000188947 */ /* 0x000fea0003800000 */
[----:B------:R-:W-:Y:S01]  /*5380*/  ULDC UR4, c[0x0][0x318] ;  /* 0x0000c60000047ab9 */ /* 0x000fe20000000800 */
[----:B------:R-:W-:Y:S02]  /*5390*/  ULDC UR5, c[0x0][0x29c] ;  /* 0x0000a70000057ab9 */ /* 0x000fe40000000800 */
[----:B------:R-:W-:-:S03]  /*53a0*/  UIMAD UR4, UR7, UR4, UR5 ;  /* 0x00000004070472a4 */ /* 0x000fc6000f8e0205 */
[----:B------:R-:W-:Y:S02]  /*53b0*/  ULDC UR5, c[0x0][0x284] ;  /* 0x0000a10000057ab9 */ /* 0x000fe40000000800 */
[----:B------:R-:W-:-:S04]  /*53c0*/  UIMAD UR4, UR4, UR5, URZ ;  /* 0x00000005040472a4 */ /* 0x000fc8000f8e023f */
[----:B------:R-:W-:-:S12]  /*53d0*/  USHF.R.S32.HI UR5, URZ, 0x1f, UR4 ;  /* 0x0000001f3f057899 */ /* 0x000fd80008011404 */
.L_x_2404:
[----:B------:R-:W-:Y:S01]  /*53e0*/  ULDC.64 UR8, c[0x0][0x310] ;  /* 0x0000c40000087ab9 */ /* 0x000fe20000000a00 */
[----:B------:R-:W-:Y:S04]  /*53f0*/  BSSY B0, `(.L_x_2405) ;  /* 0x0000013000007945 */ /* 0x000fe80003800000 */
[----:B------:R-:W-:Y:S05]  /*5400*/  @P1 BRA `(.L_x_2406) ;  /* 0x0000000000441947 */ /* 0x000fea0003800000 */
[----:B0-----:R-:W-:Y:S01]  /*5410*/  FADD.FTZ R0, R9, 9.9999999747524270788e-07 ;  /* 0x358637bd09007421 */ /* 0x001fe20000010000 */
[----:B------:R-:W-:-:S03]  /*5420*/  VIADD R5, R10, UR42 ;  /* 0x0000002a0a057c36 */ /* 0x000fc60008000000 */
[----:B------:R0:W3:Y:S04]  /*5430*/  MUFU.RCP R7, R0 ;  /* 0x0000000000077308 */ /* 0x0000e80000001000 */
.L_x_2408:
[----:B0--3--:R-:W-:-:S05]  /*5440*/  IADD3 R3, R5, -UR42, RZ ;  /* 0x8000002a05037c10 */ /* 0x009fca000fffe0ff */
[----:B------:R-:W-:-:S05]  /*5450*/  IMAD R3, R3, 0x4, R246 ;  /* 0x0000000403037824 */ /* 0x000fca00078e02f6 */
[----:B0-----:R-:W3:Y:S02]  /*5460*/  LDS R0, [R3] ;  /* 0x0000000003007984 */ /* 0x001ee40000000800 */
[----:B---3--:R-:W-:-:S05]  /*5470*/  FMUL.FTZ R8, R0, R7 ;  /* 0x0000000700087220 */ /* 0x008fca0000410000 */
[----:B------:R0:W-:Y:S01]  /*5480*/  STS [R3], R8 ;  /* 0x0000000803007388 */ /* 0x0001e20000000800 */
[----:B------:R-:W-:Y:S05]  /*5490*/  @!P0 BRA `(.L_x_2407) ;  /* 0x0000000000148947 */ /* 0x000fea0003800000 */
[----:B------:R-:W-:-:S04]  /*54a0*/  IADD3 R0, P1, R5, UR4, RZ ;  /* 0x0000000405007c10 */ /* 0x000fc8000ff3e0ff */
[----:B0-----:R-:W-:Y:S02]  /*54b0*/  LEA.HI.X.SX32 R3, R5, UR5, 0x1, P1 ;  /* 0x0000000505037c11 */ /* 0x001fe400088f0eff */
[----:B------:R-:W-:-:S04]  /*54c0*/  LEA R2, P1, R0, UR8, 0x2 ;  /* 0x0000000800027c11 */ /* 0x000fc8000f8210ff */
[----:B------:R-:W-:-:S05]  /*54d0*/  LEA.HI.X R3, R0, UR9, R3, 0x2, P1 ;  /* 0x0000000900037c11 */ /* 0x000fca00088f1403 */
[----:B------:R3:W-:Y:S04]  /*54e0*/  STG.E desc[UR36][R2.64], R8 ;  /* 0x0000000802007986 */ /* 0x0007e8000c101924 */
.L_x_2407:
[----:B------:R-:W-:-:S04]  /*54f0*/  IADD3 R5, R5, 0x100, RZ ;  /* 0x0000010005057810 */ /* 0x000fc80007ffe0ff */
[----:B------:R-:W-:-:S13]  /*5500*/  ISETP.GT.AND P1, PT, R5, UR40, PT ;  /* 0x0000002805007c0c */ /* 0x000fda000bf24270 */
[----:B------:R-:W-:Y:S05]  /*5510*/  @!P1 BRA `(.L_x_2408) ;  /* 0xfffffffc00c89947 */ /* 0x000fea000383ffff */
.L_x_2406:
[----:B------:R-:W-:Y:S05]  /*5520*/  BSYNC B0 ;  /* 0x0000000000007941 */ /* 0x000fea0003800000 */
.L_x_2405:
[----:B------:R-:W-:Y:S01]  /*5530*/  USHF.R.S32.HI UR4, URZ, 0x1f, UR40 ;  /* 0x0000001f3f047899 */ /* 0x000fe20008011428 */
[----:B0--3--:R-:W-:Y:S01]  /*5540*/  SHF.R.S32.HI R3, RZ, 0x5, R4 ;  /* 0x00000005ff037819 */ /* 0x009fe20000011404 */
[----:B------:R-:W-:Y:S01]  /*5550*/  ULDC.64 UR8, c[0x0][0x240] ;  /* 0x0000900000087ab9 */ /* 0x000fe20000000a00 */
[----:B------:R-:W-:Y:S01]  /*5560*/  MOV R5, UR46 ;  /* 0x0000002e00057c02 */ /* 0x000fe20008000f00 */
[----:B------:R-:W-:Y:S01]  /*5570*/  ULEA.HI UR4, UR4, UR40, URZ, 0x3 ;  /* 0x0000002804047291 */ /* 0x000fe2000f8f183f */
[----:B------:R-:W-:Y:S01]  /*5580*/  ISETP.NE.U32.AND P0, PT, RZ, UR8, PT ;  /* 0x00000008ff007c0c */ /* 0x000fe2000bf05070 */
[----:B------:R-:W-:Y:S01]  /*5590*/  IMAD.SHL.U32 R0, R6, 0x4, RZ ;  /* 0x0000000406007824 */ /* 0x000fe200078e00ff */
[----:B------:R-:W-:Y:S01]  /*55a0*/  IADD3 R2, R3, UR42, RZ ;  /* 0x0000002a03027c10 */ /* 0x000fe2000fffe0ff */
[----:B------:R-:W-:Y:S01]  /*55b0*/  ULOP3.LUT UR4, UR4, 0xfffffff8, URZ, 0xc0, !UPT ;  /* 0xfffffff804047892 */ /* 0x000fe2000f8ec03f */
[----:B------:R-:W-:Y:S01]  /*55c0*/  ISETP.NE.AND.EX P0, PT, RZ, UR9, PT, P0 ;  /* 0x00000009ff007c0c */ /* 0x000fe2000bf05300 */
[----:B------:R-:W-:Y:S01]  /*55d0*/  ULDC UR9, c[0x0][0x284] ;  /* 0x0000a10000097ab9 */ /* 0x000fe20000000800 */
[----:B------:R-:W-:Y:S01]  /*55e0*/  CS2R R6, SRZ ;  /* 0x0000000000067805 */ /* 0x000fe2000001ff00 */
[----:B------:R-:W-:Y:S01]  /*55f0*/  UIADD3 UR4, -UR4, UR40, URZ ;  /* 0x0000002804047290 */ /* 0x000fe2000fffe13f */
[----:B------:R-:W-:Y:S01]  /*5600*/  ULDC UR14, c[0x0][0x288] ;  /* 0x0000a200000e7ab9 */ /* 0x000fe20000000800 */
[----:B------:R-:W-:Y:S01]  /*5610*/  ULDC.64 UR12, c[0x0][0x258] ;  /* 0x00009600000c7ab9 */ /* 0x000fe20000000a00 */
[----:B------:R-:W-:Y:S01]  /*5620*/  ULDC.64 UR10, c[0x0][0x250] ;  /* 0x00009400000a7ab9 */ /* 0x000fe20000000a00 */
[----:B------:R-:W-:-:S02]  /*5630*/  ULDC.64 UR18, c[0x0][0x250] ;  /* 0x0000940000127ab9 */ /* 0x000fc40000000a00 */
[----:B------:R-:W-:Y:S01]  /*5640*/  ISETP.NE.OR P0, PT, R3, UR4, !P0 ;  /* 0x0000000403007c0c */ /* 0x000fe2000c705670 */
[----:B------:R-:W-:-:S12]  /*5650*/  UISETP.LT.AND UP0, UPT, UR40, UR9, UPT ;  /* 0x000000092800728c */ /* 0x000fd8000bf01270 */
[----:B------:R-:W0:Y:S01]  /*5660*/  @!P0 LDC.64 R8, c[0x0][0x240] ;  /* 0x00009000ff088b82 */ /* 0x000e220000000a00 */
[----:B------:R-:W-:Y:S01]  /*5670*/  USEL UR5, UR40, UR9, UP0 ;  /* 0x0000000928057287 */ /* 0x000fe20008000000 */
[----:B------:R-:W-:-:S05]  /*5680*/  @!P0 IMAD R5, R5, 0x80, R0 ;  /* 0x0000008005058824 */ /* 0x000fca00078e0200 */
[----:B------:R-:W-:Y:S01]  /*5690*/  ISETP.GE.AND P1, PT, R2, UR5, PT ;  /* 0x0000000502007c0c */ /* 0x000fe2000bf26270 */
[----:B--2---:R-:W-:Y:S01]  /*56a0*/  IMAD.U32 R25, RZ, RZ, UR9 ;  /* 0x00000009ff197e24 */ /* 0x004fe2000f8e00ff */
[----:B------:R-:W-:Y:S01]  /*56b0*/  UIMAD UR8, UR7, UR9, URZ ;  /* 0x00000009070872a4 */ /* 0x000fe2000f8e023f */
[----:B------:R-:W-:Y:S02]  /*56c0*/  BSSY B0, `(.L_x_2409) ;  /* 0x0000082000007945 */ /* 0x000fe40003800000 */
[----:B------:R-:W-:Y:S01]  /*56d0*/  IMAD R12, R25, UR6, R0 ;  /* 0x00000006190c7c24 */ /* 0x000fe2000f8e0200 */
[----:B------:R-:W-:Y:S01]  /*56e0*/  CS2R R10, SRZ ;  /* 0x00000000000a7805 */ /* 0x000fe2000001ff00 */
[----:B0-----:R-:W-:Y:S01]  /*56f0*/  @!P0 IMAD.WIDE R8, R5, 0x4, R8 ;  /* 0x0000000405088825 */ /* 0x001fe200078e0208 */
[----:B------:R-:W-:Y:S02]  /*5700*/  CS2R R4, SRZ ;  /* 0x0000000000047805 */ /* 0x000fe4000001ff00 */
[----:B------:R-:W-:-:S04]  /*5710*/  SHF.R.S32.HI R13, RZ, 0x1f, R12 ;  /* 0x0000001fff0d7819 */ /* 0x000fc8000001140c */
[----:B------:R0:W5:Y:S01]  /*5720*/  @!P0 LDG.E.128 R4, desc[UR36][R8.64] ;  /* 0x0000002408048981 */ /* 0x000162000c1e1d00 */
[----:B------:R-:W-:Y:S01]  /*5730*/  BAR.SYNC.DEFER_BLOCKING 0x0 ;  /* 0x0000000000007b1d */ /* 0x000fe20000010000 */
[----:B------:R-:W-:Y:S02]  /*5740*/  ISETP.NE.AND P0, PT, R3, UR4, PT ;  /* 0x0000000403007c0c */ /* 0x000fe4000bf05270 */
[----:B0-----:R-:W-:-:S03]  /*5750*/  CS2R R8, SRZ ;  /* 0x0000000000087805 */ /* 0x001fc6000001ff00 */
[----:B------:R-:W-:Y:S08]  /*5760*/  @P1 BRA `(.L_x_2410) ;  /* 0x0000000400dc1947 */ /* 0x000ff00003800000 */
[----:B------:R-:W-:Y:S01]  /*5770*/  MOV R8, UR42 ;  /* 0x0000002a00087c02 */ /* 0x000fe20008000f00 */
[----:B------:R-:W-:Y:S01]  /*5780*/  ULOP3.LUT UR4, URZ, UR5, URZ, 0x33, !UPT ;  /* 0x000000053f047292 */ /* 0x000fe2000f8e333f */
[----:B------:R-:W-:Y:S01]  /*5790*/  BSSY B1, `(.L_x_2411) ;  /* 0x0000027000017945 */ /* 0x000fe20003800000 */
[----:B------:R-:W-:Y:S02]  /*57a0*/  MOV R24, R2 ;  /* 0x0000000200187202 */ /* 0x000fe40000000f00 */
[----:B------:R-:W-:Y:S02]  /*57b0*/  CS2R R10, SRZ ;  /* 0x00000000000a7805 */ /* 0x000fe4000001ff00 */
[----:B------:R-:W-:-:S05]  /*57c0*/  IADD3 R8, -R8, -0x2, -R3 ;  /* 0xfffffffe08087810 */ /* 0x000fca0007ffe903 */
[----:B------:R-:W-:-:S05]  /*57d0*/  VIADD R9, R8, -UR4 ;  /* 0x8000000408097c36 */ /* 0x000fca0008000000 */
[C---:B------:R-:W-:Y:S02]  /*57e0*/  LEA.HI R8, R9.reuse, 0x1, RZ, 0x1d ;  /* 0x0000000109087811 */ /* 0x040fe400078fe8ff */
[----:B------:R-:W-:Y:S02]  /*57f0*/  ISETP.GE.U32.AND P1, PT, R9, 0x18, PT ;  /* 0x000000180900780c */ /* 0x000fe40003f26070 */
[----:B------:R-:W-:Y:S02]  /*5800*/  LOP3.LUT P2, R14, R8, 0x3, RZ, 0xc0, !PT ;  /* 0x00000003080e7812 */ /* 0x000fe4000784c0ff */
[----:B------:R-:W-:-:S11]  /*5810*/  CS2R R8, SRZ ;  /* 0x0000000000087805 */ /* 0x000fd6000001ff00 */
[----:B------:R-:W-:Y:S05]  /*5820*/  @!P2 BRA `(.L_x_2412) ;  /* 0x000000000074a947 */ /* 0x000fea0003800000 */
[----:B-1----:R-:W-:Y:S01]  /*5830*/  IMAD.MOV.U32 R18, RZ, RZ, R14 ;  /* 0x000000ffff127224 */ /* 0x002fe200078e000e */
[----:B------:R-:W-:Y:S01]  /*5840*/  MOV R24, R2 ;  /* 0x0000000200187202 */ /* 0x000fe20000000f00 */
[----:B------:R-:W-:Y:S02]  /*5850*/  IMAD R25, R25, UR45, RZ ;  /* 0x0000002d19197c24 */ /* 0x000fe4000f8e02ff */
[----:B------:R-:W-:-:S07]  /*5860*/  IMAD.MOV.U32 R8, RZ, RZ, RZ ;  /* 0x000000ffff087224 */ /* 0x000fce00078e00ff */
.L_x_2413:
[----:B------:R-:W-:Y:S02]  /*5870*/  SHF.R.S32.HI R14, RZ, 0x1f, R24 ;  /* 0x0000001fff0e7819 */ /* 0x000fe40000011418 */
[----:B------:R-:W-:-:S04]  /*5880*/  IADD3 R15, P2, R25, R24, RZ ;  /* 0x00000018190f7210 */ /* 0x000fc80007f5e0ff */
[----:B------:R-:W-:Y:S02]  /*5890*/  LEA.HI.X.SX32 R16, R25, R14, 0x1, P2 ;  /* 0x0000000e19107211 */ /* 0x000fe400010f0eff */
[----:B------:R-:W-:-:S04]  /*58a0*/  LEA R14, P2, R15, UR12, 0x2 ;  /* 0x0000000c0f0e7c11 */ /* 0x000fc8000f8410ff */
[----:B------:R-:W-:-:S05]  /*58b0*/  LEA.HI.X R15, R15, UR13, R16, 0x2, P2 ;  /* 0x0000000d0f0f7c11 */ /* 0x000fca00090f1410 */
[----:B------:R-:W2:Y:S02]  /*58c0*/  LDG.E R14, desc[UR36][R14.64] ;  /* 0x000000240e0e7981 */ /* 0x000ea4000c1e1900 */
[----:B--2---:R-:W-:-:S04]  /*58d0*/  IMAD R17, R14, UR14, RZ ;  /* 0x0000000e0e117c24 */ /* 0x004fc8000f8e02ff */
[----:B------:R-:W-:-:S05]  /*58e0*/  IMAD R17, R17, UR9, R24 ;  /* 0x0000000911117c24 */ /* 0x000fca000f8e0218 */
[----:B------:R-:W-:-:S04]  /*58f0*/  SHF.L.U32 R17, R17, 0x7, RZ ;  /* 0x0000000711117819 */ /* 0x000fc800000006ff */
[----:B------:R-:W-:-:S04]  /*5900*/  IADD3 R19, P2, R12, R17, RZ ;  /* 0x000000110c137210 */ /* 0x000fc80007f5e0ff */
[----:B------:R-:W-:Y:S02]  /*5910*/  LEA.HI.X.SX32 R20, R17, R13, 0x1, P2 ;  /* 0x0000000d11147211 */ /* 0x000fe400010f0eff */
[----:B------:R-:W-:-:S04]  /*5920*/  LEA R16, P2, R19, UR10, 0x2 ;  /* 0x0000000a13107c11 */ /* 0x000fc8000f8410ff */
[----:B------:R-:W-:-:S05]  /*5930*/  LEA.HI.X R17, R19, UR11, R20, 0x2, P2 ;  /* 0x0000000b13117c11 */ /* 0x000fca00090f1414 */
[----:B------:R-:W2:Y:S01]  /*5940*/  LDG.E.128 R20, desc[UR36][R16.64] ;  /* 0x0000002410147981 */ /* 0x000ea2000c1e1d00 */
[C---:B------:R-:W-:Y:S01]  /*5950*/  VIADD R19, R24.reuse, -UR42 ;  /* 0x8000002a18137c36 */ /* 0x040fe20008000000 */
[----:B------:R-:W-:Y:S01]  /*5960*/  IADD3 R24, R24, 0x8, RZ ;  /* 0x0000000818187810 */ /* 0x000fe20007ffe0ff */
[----:B------:R-:W-:-:S03]  /*5970*/  VIADD R18, R18, 0xffffffff ;  /* 0xffffffff12127836 */ /* 0x000fc60000000000 */
[----:B------:R-:W-:Y:S02]  /*5980*/  LEA R19, R19, R246, 0x2 ;  /* 0x000000f613137211 */ /* 0x000fe400078e10ff */
[----:B------:R-:W-:-:S04]  /*5990*/  ISETP.NE.AND P2, PT, R18, RZ, PT ;  /* 0x000000ff1200720c */ /* 0x000fc80003f45270 */
[----:B------:R-:W2:Y:S02]  /*59a0*/  LDS R19, [R19] ;  /* 0x0000000013137984 */ /* 0x000ea40000000800 */
[-C--:B--2---:R-:W-:Y:S01]  /*59b0*/  FFMA.FTZ R8, R20, R19.reuse, R8 ;  /* 0x0000001314087223 */ /* 0x084fe20000010008 */
[-C--:B------:R-:W-:Y:S01]  /*59c0*/  FFMA.FTZ R9, R21, R19.reuse, R9 ;  /* 0x0000001315097223 */ /* 0x080fe20000010009 */
[-C--:B------:R-:W-:Y:S01]  /*59d0*/  FFMA.FTZ R10, R22, R19.reuse, R10 ;  /* 0x00000013160a7223 */ /* 0x080fe2000001000a */
[----:B------:R-:W-:-:S04]  /*59e0*/  FFMA.FTZ R11, R23, R19, R11 ;  /* 0x00000013170b7223 */ /* 0x000fc8000001000b */
[----:B------:R-:W-:Y:S05]  /*59f0*/  @P2 BRA `(.L_x_2413) ;  /* 0xfffffffc009c2947 */ /* 0x000fea000383ffff */
.L_x_2412:
[----:B------:R-:W-:Y:S05]  /*5a00*/  BSYNC B1 ;  /* 0x0000000000017941 */ /* 0x000fea0003800000 */
.L_x_2411:
[----:B------:R-:W-:Y:S05]  /*5a10*/  @!P1 BRA `(.L_x_2410) ;  /* 0x0000000400309947 */ /* 0x000fea0003800000 */
[----:B-1----:R-:W0:Y:S01]  /*5a20*/  LDC R19, c[0x0][0x288] ;  /* 0x0000a200ff137b82 */ /* 0x002e220000000800 */
[----:B------:R-:W-:Y:S01]  /*5a30*/  UIMAD UR4, UR45, UR9, URZ ;  /* 0x000000092d0472a4 */ /* 0x000fe2000f8e023f */
[----:B------:R-:W-:Y:S01]  /*5a40*/  SHF.R.S32.HI R15, RZ, 0x1f, R24 ;  /* 0x0000001fff0f7819 */ /* 0x000fe20000011418 */
[----:B------:R-:W-:Y:S01]  /*5a50*/  ULDC.64 UR16, c[0x0][0x258] ;  /* 0x0000960000107ab9 */ /* 0x000fe20000000a00 */
[C---:B------:R-:W-:Y:S01]  /*5a60*/  LEA R14, R24.reuse, 0x40, 0x2 ;  /* 0x00000040180e7811 */ /* 0x040fe200078e10ff */
[C---:B------:R-:W-:Y:S01]  /*5a70*/  IMAD.SHL.U32 R26, R24.reuse, 0x80, RZ ;  /* 0x00000080181a7824 */ /* 0x040fe200078e00ff */
[----:B------:R-:W-:Y:S01]  /*5a80*/  MOV R21, UR42 ;  /* 0x0000002a00157c02 */ /* 0x000fe20008000f00 */
[----:B------:R-:W-:Y:S01]  /*5a90*/  IMAD.U32 R18, RZ, RZ, UR4 ;  /* 0x00000004ff127e24 */ /* 0x000fe2000f8e00ff */
[----:B------:R-:W-:-:S04]  /*5aa0*/  IADD3 R17, P1, R24, UR4, RZ ;  /* 0x0000000418117c10 */ /* 0x000fc8000ff3e0ff */
[----:B------:R-:W-:Y:S01]  /*5ab0*/  LEA.HI.X.SX32 R18, R18, R15, 0x1, P1 ;  /* 0x0000000f12127211 */ /* 0x000fe200008f0eff */
[----:B------:R-:W-:Y:S01]  /*5ac0*/  IMAD R15, R21, -0x4, R14 ;  /* 0xfffffffc150f7824 */ /* 0x000fe200078e020e */
[----:B------:R-:W-:-:S04]  /*5ad0*/  LEA R16, P1, R17, UR16, 0x2 ;  /* 0x0000001011107c11 */ /* 0x000fc8000f8210ff */
[----:B------:R-:W-:Y:S02]  /*5ae0*/  LEA.HI.X R17, R17, UR17, R18, 0x2, P1 ;  /* 0x0000001111117c11 */ /* 0x000fe400088f1412 */
[----:B------:R-:W-:Y:S01]  /*5af0*/  IADD3 R27, R246, R15, RZ ;  /* 0x0000000ff61b7210 */ /* 0x000fe20007ffe0ff */
[----:B0-----:R-:W-:-:S04]  /*5b00*/  IMAD R14, R19, UR9, RZ ;  /* 0x00000009130e7c24 */ /* 0x001fc8000f8e02ff */
[----:B------:R-:W-:-:S07]  /*5b10*/  IMAD.SHL.U32 R25, R14, 0x80, RZ ;  /* 0x000000800e197824 */ /* 0x000fce00078e00ff */
.L_x_2414:
[----:B------:R-:W-:Y:S01]  /*5b20*/  MOV R14, R16 ;  /* 0x00000010000e7202 */ /* 0x000fe20000000f00 */
[----:B------:R-:W-:Y:S01]  /*5b30*/  IMAD.MOV.U32 R15, RZ, RZ, R17 ;  /* 0x000000ffff0f7224 */ /* 0x000fe200078e0011 */
[----:B------:R-:W-:Y:S04]  /*5b40*/  LDS R33, [R27+-0x20] ;  /* 0xffffe0001b217984 */ /* 0x000fe80000000800 */
[----:B------:R-:W2:Y:S04]  /*5b50*/  LDG.E R16, desc[UR36][R14.64] ;  /* 0x000000240e107981 */ /* 0x000ea8000c1e1900 */
[----:B------:R-:W3:Y:S04]  /*5b60*/  LDG.E R17, desc[UR36][R14.64+0x20] ;  /* 0x000020240e117981 */ /* 0x000ee8000c1e1900 */
[----:B------:R-:W4:Y:S04]  /*5b70*/  LDG.E R18, desc[UR36][R14.64+0x40] ;  /* 0x000040240e127981 */ /* 0x000f28000c1e1900 */
[----:B------:R-:W4:Y:S04]  /*5b80*/  LDG.E R20, desc[UR36][R14.64+0x60] ;  /* 0x000060240e147981 */ /* 0x000f28000c1e1900 */
[----:B------:R-:W-:Y:S04]  /*5b90*/  LDS R34, [R27] ;  /* 0x000000001b227984 */ /* 0x000fe80000000800 */
[----:B------:R-:W-:Y:S01]  /*5ba0*/  LDS R35, [R27+0x20] ;  /* 0x000020001b237984 */ /* 0x000fe20000000800 */
[----:B--2---:R-:W-:-:S02]  /*5bb0*/  IMAD R16, R25, R16, R26 ;  /* 0x0000001019107224 */ /* 0x004fc400078e021a */
[----:B---3--:R-:W-:-:S03]  /*5bc0*/  IMAD R17, R25, R17, R26 ;  /* 0x0000001119117224 */ /* 0x008fc600078e021a */
[----:B------:R-:W-:Y:S01]  /*5bd0*/  IADD3 R21, P1, R12, R16, RZ ;  /* 0x000000100c157210 */ /* 0x000fe20007f3e0ff */
[----:B----4-:R-:W-:-:S03]  /*5be0*/  IMAD R19, R25, R18, R26 ;  /* 0x0000001219137224 */ /* 0x010fc600078e021a */
[----:B------:R-:W-:Y:S02]  /*5bf0*/  LEA.HI.X.SX32 R22, R16, R13, 0x1, P1 ;  /* 0x0000000d10167211 */ /* 0x000fe400008f0eff */
[----:B------:R-:W-:Y:S01]  /*5c00*/  IADD3 R18, R17, 0x400, RZ ;  /* 0x0000040011127810 */ /* 0x000fe20007ffe0ff */
[----:B------:R-:W-:Y:S01]  /*5c10*/  VIADD R19, R19, 0x800 ;  /* 0x0000080013137836 */ /* 0x000fe20000000000 */
[----:B------:R-:W-:Y:S01]  /*5c20*/  LEA R16, P1, R21, UR18, 0x2 ;  /* 0x0000001215107c11 */ /* 0x000fe2000f8210ff */
[----:B------:R-:W-:Y:S01]  /*5c30*/  IMAD R20, R25, R20, R26 ;  /* 0x0000001419147224 */ /* 0x000fe200078e021a */
[C---:B------:R-:W-:Y:S02]  /*5c40*/  IADD3 R23, P2, R12.reuse, R18, RZ ;  /* 0x000000120c177210 */ /* 0x040fe40007f5e0ff */
[----:B------:R-:W-:Y:S02]  /*5c50*/  LEA.HI.X R17, R21, UR19, R22, 0x2, P1 ;  /* 0x0000001315117c11 */ /* 0x000fe400088f1416 */
[----:B------:R-:W-:-:S02]  /*5c60*/  IADD3 R21, P3, R12, R19, RZ ;  /* 0x000000130c157210 */ /* 0x000fc40007f7e0ff */
[-C--:B------:R-:W-:Y:S02]  /*5c70*/  LEA.HI.X.SX32 R30, R18, R13.reuse, 0x1, P2 ;  /* 0x0000000d121e7211 */ /* 0x080fe400010f0eff */
[----:B------:R-:W-:Y:S02]  /*5c80*/  IADD3 R22, R20, 0xc00, RZ ;  /* 0x00000c0014167810 */ /* 0x000fe40007ffe0ff */
[----:B------:R-:W-:Y:S02]  /*5c90*/  LEA R18, P1, R23, UR18, 0x2 ;  /* 0x0000001217127c11 */ /* 0x000fe4000f8210ff */
[----:B------:R-:W-:Y:S02]  /*5ca0*/  LEA.HI.X.SX32 R28, R19, R13, 0x1, P3 ;  /* 0x0000000d131c7211 */ /* 0x000fe400018f0eff */
[----:B------:R-:W-:Y:S02]  /*5cb0*/  LEA R20, P2, R21, UR18, 0x2 ;  /* 0x0000001215147c11 */ /* 0x000fe4000f8410ff */
[----:B------:R-:W-:-:S02]  /*5cc0*/  LEA.HI.X R19, R23, UR19, R30, 0x2, P1 ;  /* 0x0000001317137c11 */ /* 0x000fc400088f141e */
[----:B------:R-:W-:Y:S02]  /*5cd0*/  IADD3 R23, P1, R12, R22, RZ ;  /* 0x000000160c177210 */ /* 0x000fe40007f3e0ff */
[----:B------:R-:W-:Y:S01]  /*5ce0*/  LEA.HI.X R21, R21, UR19, R28, 0x2, P2 ;  /* 0x0000001315157c11 */ /* 0x000fe200090f141c */
[----:B------:R-:W2:Y:S01]  /*5cf0*/  LDG.E.128 R36, desc[UR36][R18.64] ;  /* 0x0000002412247981 */ /* 0x000ea2000c1e1d00 */
[----:B------:R-:W-:-:S03]  /*5d00*/  LEA.HI.X.SX32 R32, R22, R13, 0x1, P1 ;  /* 0x0000000d16207211 */ /* 0x000fc600008f0eff */
[----:B------:R0:W3:Y:S01]  /*5d10*/  LDG.E.128 R28, desc[UR36][R16.64] ;  /* 0x00000024101c7981 */ /* 0x0000e2000c1e1d00 */
[----:B------:R-:W-:-:S03]  /*5d20*/  LEA R22, P1, R23, UR18, 0x2 ;  /* 0x0000001217167c11 */ /* 0x000fc6000f8210ff */
[----:B------:R-:W4:Y:S01]  /*5d30*/  LDG.E.128 R40, desc[UR36][R20.64] ;  /* 0x0000002414287981 */ /* 0x000f22000c1e1d00 */
[----:B------:R-:W-:-:S03]  /*5d40*/  LEA.HI.X R23, R23, UR19, R32, 0x2, P1 ;  /* 0x0000001317177c11 */ /* 0x000fc600088f1420 */
[----:B------:R1:W3:Y:S04]  /*5d50*/  LDS R32, [R27+-0x40] ;  /* 0xffffc0001b207984 */ /* 0x0002e80000000800 */
[----:B------:R-:W4:Y:S01]  /*5d60*/  LDG.E.128 R44, desc[UR36][R22.64] ;  /* 0x00000024162c7981 */ /* 0x000f22000c1e1d00 */
[----:B0-----:R-:W-:Y:S02]  /*5d70*/  IADD3 R16, P1, R14, 0x80, RZ ;  /* 0x000000800e107810 */ /* 0x001fe40007f3e0ff */
[----:B------:R-:W-:-:S03]  /*5d80*/  IADD3 R24, R24, 0x20, RZ ;  /* 0x0000002018187810 */ /* 0x000fc60007ffe0ff */
[----:B------:R-:W-:Y:S01]  /*5d90*/  IMAD.X R17, RZ, RZ, R15, P1 ;  /* 0x000000ffff117224 */ /* 0x000fe200008e060f */
[----:B------:R-:W-:Y:S01]  /*5da0*/  ISETP.GE.AND P1, PT, R24, UR5, PT ;  /* 0x0000000518007c0c */ /* 0x000fe2000bf26270 */
[----:B-1----:R-:W-:Y:S01]  /*5db0*/  VIADD R27, R27, 0x80 ;  /* 0x000000801b1b7836 */ /* 0x002fe20000000000 */
[----:B------:R-:W-:Y:S01]  /*5dc0*/  IADD3 R26, R26, 0x1000, RZ ;  /* 0x000010001a1a7810 */ /* 0x000fe20007ffe0ff */
[-C--:B---3--:R-:W-:Y:S01]  /*5dd0*/  FFMA.FTZ R15, R28, R32.reuse, R8 ;  /* 0x000000201c0f7223 */ /* 0x088fe20000010008 */
[-C--:B------:R-:W-:Y:S01]  /*5de0*/  FFMA.FTZ R8, R29, R32.reuse, R9 ;  /* 0x000000201d087223 */ /* 0x080fe20000010009 */
[-C--:B------:R-:W-:Y:S01]  /*5df0*/  FFMA.FTZ R9, R30, R32.reuse, R10 ;  /* 0x000000201e097223 */ /* 0x080fe2000001000a */
[----:B------:R-:W-:Y:S02]  /*5e00*/  FFMA.FTZ R32, R31, R32, R11 ;  /* 0x000000201f207223 */ /* 0x000fe4000001000b */
[-C--:B--2---:R-:W-:Y:S01]  /*5e10*/  FFMA.FTZ R8, R37, R33.reuse, R8 ;  /* 0x0000002125087223 */ /* 0x084fe20000010008 */
[-C--:B------:R-:W-:Y:S01]  /*5e20*/  FFMA.FTZ R9, R38, R33.reuse, R9 ;  /* 0x0000002126097223 */ /* 0x080fe20000010009 */
[-C--:B------:R-:W-:Y:S01]  /*5e30*/  FFMA.FTZ R15, R36, R33.reuse, R15 ;  /* 0x00000021240f7223 */ /* 0x080fe2000001000f */
[----:B------:R-:W-:Y:S01]  /*5e40*/  FFMA.FTZ R32, R39, R33, R32 ;  /* 0x0000002127207223 */ /* 0x000fe20000010020 */
[-C--:B----4-:R-:W-:Y:S01]  /*5e50*/  FFMA.FTZ R10, R41, R34.reuse, R8 ;  /* 0x00000022290a7223 */ /* 0x090fe20000010008 */
[-C--:B------:R-:W-:Y:S01]  /*5e60*/  FFMA.FTZ R11, R42, R34.reuse, R9 ;  /* 0x000000222a0b7223 */ /* 0x080fe20000010009 */
[-C--:B------:R-:W-:Y:S01]  /*5e70*/  FFMA.FTZ R15, R40, R34.reuse, R15 ;  /* 0x00000022280f7223 */ /* 0x080fe2000001000f */
[----:B------:R-:W-:Y:S01]  /*5e80*/  FFMA.FTZ R32, R43, R34, R32 ;  /* 0x000000222b207223 */ /* 0x000fe20000010020 */
[-C--:B------:R-:W-:Y:S01]  /*5e90*/  FFMA.FTZ R9, R45, R35.reuse, R10 ;  /* 0x000000232d097223 */ /* 0x080fe2000001000a */
[-C--:B------:R-:W-:Y:S01]  /*5ea0*/  FFMA.FTZ R10, R46, R35.reuse, R11 ;  /* 0x000000232e0a7223 */ /* 0x080fe2000001000b */
[-C--:B------:R-:W-:Y:S01]  /*5eb0*/  FFMA.FTZ R8, R44, R35.reuse, R15 ;  /* 0x000000232c087223 */ /* 0x080fe2000001000f */
[----:B------:R-:W-:Y:S01]  /*5ec0*/  FFMA.FTZ R11, R47, R35, R32 ;  /* 0x000000232f0b7223 */ /* 0x000fe20000010020 */
[----:B------:R-:W-:Y:S06]  /*5ed0*/  @!P1 BRA `(.L_x_2414) ;  /* 0xfffffffc00109947 */ /* 0x000fec000383ffff */
.L_x_2410:
[----:B------:R-:W-:Y:S05]  /*5ee0*/  BSYNC B0 ;  /* 0x0000000000007941 */ /* 0x000fea0003800000 */
.L_x_2409:
[----:B------:R-:W-:Y:S01]  /*5ef0*/  ISETP.GE.AND P1, PT, R2, UR40, PT ;  /* 0x0000002802007c0c */ /* 0x000fe2000bf26270 */
[----:B------:R-:W-:Y:S01]  /*5f00*/  ULDC UR9, c[0x0][0x288] ;  /* 0x0000a20000097ab9 */ /* 0x000fe20000000800 */
[----:B------:R-:W-:Y:S01]  /*5f10*/  ULDC UR6, c[0x0][0x288] ;  /* 0x0000a20000067ab9 */ /* 0x000fe20000000800 */
[----:B------:R-:W-:Y:S01]  /*5f20*/  ULDC.64 UR4, c[0x0][0x258] ;  /* 0x0000960000047ab9 */ /* 0x000fe20000000a00 */
[----:B------:R-:W-:Y:S01]  /*5f30*/  ULDC.64 UR12, c[0x0][0x258] ;  /* 0x00009600000c7ab9 */ /* 0x000fe20000000a00 */
[----:B------:R-:W-:Y:S01]  /*5f40*/  ULDC.64 UR10, c[0x0][0x250] ;  /* 0x00009400000a7ab9 */ /* 0x000fe20000000a00 */
[----:B------:R-:W-:Y:S01]  /*5f50*/  ULDC.64 UR14, c[0x0][0x250] ;  /* 0x00009400000e7ab9 */ /* 0x000fe20000000a00 */
[----:B------:R-:W-:Y:S06]  /*5f60*/  BSSY B0, `(.L_x_2415) ;  /* 0x000010b000007945 */ /* 0x000fec0003800000 */
[----:B------:R-:W-:Y:S05]  /*5f70*/  @P1 BRA `(.L_x_2416) ;  /* 0x0000001000241947 */ /* 0x000fea0003800000 */
[----:B------:R-:W-:Y:S01]  /*5f80*/  IMAD.U32 R25, RZ, RZ, UR42 ;  /* 0x0000002aff197e24 */ /* 0x000fe2000f8e00ff */
[----:B------:R-:W-:Y:S01]  /*5f90*/  LOP3.LUT R14, RZ, R3, RZ, 0x33, !PT ;  /* 0x00000003ff0e7212 */ /* 0x000fe200078e33ff */
[----:B------:R-:W-:Y:S03]  /*5fa0*/  BSSY B1, `(.L_x_2417) ;  /* 0x000003c000017945 */ /* 0x000fe60003800000 */
[----:B------:R-:W-:-:S04]  /*5fb0*/  IADD3 R25, -R25, UR40, R14 ;  /* 0x0000002819197c10 */ /* 0x000fc8000fffe10e */
[----:B------:R-:W-:-:S04]  /*5fc0*/  LEA.HI R14, R25, 0x1, RZ, 0x1d ;  /* 0x00000001190e7811 */ /* 0x000fc800078fe8ff */
[----:B------:R-:W-:-:S13]  /*5fd0*/  LOP3.LUT P1, R14, R14, 0x3, RZ, 0xc0, !PT ;  /* 0x000000030e0e7812 */ /* 0x000fda000782c0ff */
[----:B------:R-:W-:Y:S05]  /*5fe0*/  @!P1 BRA `(.L_x_2418) ;  /* 0x0000000000dc9947 */ /* 0x000fea0003800000 */
[----:B-1----:R-:W-:Y:S01]  /*5ff0*/  MOV R18, R14 ;  /* 0x0000000e00127202 */ /* 0x002fe20000000f00 */
[----:B------:R-:W-:-:S07]  /*6000*/  IMAD R19, R3, 0x4, R246 ;  /* 0x0000000403137824 */ /* 0x000fce00078e02f6 */
.L_x_2421:
[----:B------:R-:W0:Y:S01]  /*6010*/  LDC R21, c[0x0][0x284] ;  /* 0x0000a100ff157b82 */ /* 0x000e220000000800 */
[----:B------:R-:W-:Y:S01]  /*6020*/  IADD3 R18, R18, -0x1, RZ ;  /* 0xffffffff12127810 */ /* 0x000fe20007ffe0ff */
[----:B------:R-:W-:Y:S03]  /*6030*/  BSSY B2, `(.L_x_2419) ;  /* 0x000002f000027945 */ /* 0x000fe60003800000 */
[----:B------:R-:W-:Y:S02]  /*6040*/  ISETP.NE.AND P1, PT, R18, RZ, PT ;  /* 0x000000ff1200720c */ /* 0x000fe40003f25270 */
[----:B0-----:R-:W-:-:S13]  /*6050*/  ISETP.GE.AND P2, PT, R2, R21, PT ;  /* 0x000000150200720c */ /* 0x001fda0003f46270 */
[----:B------:R-:W-:Y:S05]  /*6060*/  @!P2 BRA `(.L_x_2420) ;  /* 0x0000000000aca947 */ /* 0x000fea0003800000 */
[----:B------:R-:W-:Y:S01]  /*6070*/  IABS R17, R21 ;  /* 0x0000001500117213 */ /* 0x000fe20000000000 */
[----:B------:R-:W0:Y:S01]  /*6080*/  LDS R24, [R19] ;  /* 0x0000000013187984 */ /* 0x000e220000000800 */
        /* <DEDUP_REMOVED lines=19> */
[----:B------:R-:W-:-:S03]  /*61c0*/  IMAD R17, R21, UR45, RZ ;  /* 0x0000002d15117c24 */ /* 0x000fc6000f8e02ff */
        /* <DEDUP_REMOVED lines=15> */
[----:B------:R-:W-:-:S05]  /*62c0*/  LEA.HI.X R17, R20, UR11, R17, 0x2, P2 ;  /* 0x0000000b14117c11 */ /* 0x000fca00090f1411 */
[----:B------:R-:W0:Y:S02]  /*62d0*/  LDG.E.128 R20, desc[UR36][R16.64] ;  /* 0x0000002410147981 */ /* 0x000e24000c1e1d00 */
[-C--:B0-----:R-:W-:Y:S01]  /*62e0*/  FFMA.FTZ R8, R20, R24.reuse, R8 ;  /* 0x0000001814087223 */ /* 0x081fe20000010008 */
[-C--:B------:R-:W-:Y:S01]  /*62f0*/  FFMA.FTZ R9, R21, R24.reuse, R9 ;  /* 0x0000001815097223 */ /* 0x080fe20000010009 */
[-C--:B------:R-:W-:Y:S01]  /*6300*/  FFMA.FTZ R10, R22, R24.reuse, R10 ;  /* 0x00000018160a7223 */ /* 0x080fe2000001000a */
[----:B------:R-:W-:-:S07]  /*6310*/  FFMA.FTZ R11, R23, R24, R11 ;  /* 0x00000018170b7223 */ /* 0x000fce000001000b */
.L_x_2420:
[----:B------:R-:W-:Y:S05]  /*6320*/  BSYNC B2 ;  /* 0x0000000000027941 */ /* 0x000fea0003800000 */
.L_x_2419:
[----:B------:R-:W-:Y:S01]  /*6330*/  VIADD R2, R2, 0x8 ;  /* 0x0000000802027836 */ /* 0x000fe20000000000 */
[----:B------:R-:W-:Y:S01]  /*6340*/  IADD3 R19, R19, 0x20, RZ ;  /* 0x0000002013137810 */ /* 0x000fe20007ffe0ff */
[----:B------:R-:W-:Y:S06]  /*6350*/  @P1 BRA `(.L_x_2421) ;  /* 0xfffffffc002c1947 */ /* 0x000fec000383ffff */
.L_x_2418:
[----:B------:R-:W-:Y:S05]  /*6360*/  BSYNC B1 ;  /* 0x0000000000017941 */ /* 0x000fea0003800000 */
.L_x_2417:
[----:B------:R-:W-:-:S13]  /*6370*/  ISETP.GE.U32.AND P1, PT, R25, 0x18, PT ;  /* 0x000000181900780c */ /* 0x000fda0003f26070 */
[----:B------:R-:W-:Y:S05]  /*6380*/  @!P1 BRA `(.L_x_2416) ;  /* 0x0000000c00209947 */ /* 0x000fea0003800000 */
[----:B------:R-:W0:Y:S01]  /*6390*/  LDC R27, c[0x0][0x284] ;  /* 0x0000a100ff1b7b82 */ /* 0x000e220000000800 */
[----:B------:R-:W-:Y:S01]  /*63a0*/  LEA R14, R2, 0x40, 0x2 ;  /* 0x00000040020e7811 */ /* 0x000fe200078e10ff */
[----:B------:R-:W-:-:S04]  /*63b0*/  IMAD.U32 R15, RZ, RZ, UR42 ;  /* 0x0000002aff0f7e24 */ /* 0x000fc8000f8e00ff */
[----:B------:R-:W-:-:S05]  /*63c0*/  IMAD R15, R15, -0x4, R14 ;  /* 0xfffffffc0f0f7824 */ /* 0x000fca00078e020e */
[----:B-1----:R-:W-:-:S07]  /*63d0*/  IADD3 R18, R246, R15, RZ ;  /* 0x0000000ff6127210 */ /* 0x002fce0007ffe0ff */
.L_x_2430:
[CC--:B0-----:R-:W-:Y:S01]  /*63e0*/  ISETP.GE.AND P4, PT, R2.reuse, R27.reuse, PT ;  /* 0x0000001b0200720c */ /* 0x0c1fe20003f86270 */
[C---:B------:R-:W-:Y:S01]  /*63f0*/  VIADD R24, R2.reuse, 0x8 ;  /* 0x0000000802187836 */ /* 0x040fe20000000000 */
[C---:B------:R-:W-:Y:S01]  /*6400*/  IADD3 R25, R2.reuse, 0x10, RZ ;  /* 0x0000001002197810 */ /* 0x040fe20007ffe0ff */
[----:B------:R-:W-:Y:S01]  /*6410*/  VIADD R26, R2, 0x18 ;  /* 0x00000018021a7836 */ /* 0x000fe20000000000 */
[----:B------:R-:W-:Y:S02]  /*6420*/  BSSY B1, `(.L_x_2422) ;  /* 0x0000030000017945 */ /* 0x000fe40003800000 */
[-C--:B------:R-:W-:Y:S02]  /*6430*/  ISETP.GE.AND P1, PT, R24, R27.reuse, PT ;  /* 0x0000001b1800720c */ /* 0x080fe40003f26270 */
[-C--:B------:R-:W-:Y:S02]  /*6440*/  ISETP.GE.AND P2, PT, R25, R27.reuse, PT ;  /* 0x0000001b1900720c */ /* 0x080fe40003f46270 */
[----:B------:R-:W-:-:S03]  /*6450*/  ISETP.GE.AND P3, PT, R26, R27, PT ;  /* 0x0000001b1a00720c */ /* 0x000fc60003f66270 */
[----:B------:R-:W-:Y:S10]  /*6460*/  @!P4 BRA `(.L_x_2423) ;  /* 0x0000000000acc947 */ /* 0x000ff40003800000 */
        /* <DEDUP_REMOVED lines=19> */
[----:B------:R-:W-:Y:S01]  /*65a0*/  @!P4 IADD3 R14, R14, -R17, RZ ;  /* 0x800000110e0ec210 */ /* 0x000fe20007ffe0ff */
[----:B------:R-:W-:-:S04]  /*65b0*/  IMAD R17, R27, UR45, RZ ;  /* 0x0000002d1b117c24 */ /* 0x000fc8000f8e02ff */
        /* <DEDUP_REMOVED lines=15> */
[----:B------:R-:W-:Y:S02]  /*66b0*/  LEA.HI.X R17, R19, UR15, R20, 0x2, P4 ;  /* 0x0000000f13117c11 */ /* 0x000fe4000a0f1414 */
[----:B------:R-:W0:Y:S04]  /*66c0*/  LDS R19, [R18+-0x40] ;  /* 0xffffc00012137984 */ /* 0x000e280000000800 */
[----:B------:R-:W0:Y:S02]  /*66d0*/  LDG.E.128 R20, desc[UR36][R16.64] ;  /* 0x0000002410147981 */ /* 0x000e24000c1e1d00 */
[-C--:B0-----:R-:W-:Y:S01]  /*66e0*/  FFMA.FTZ R8, R20, R19.reuse, R8 ;  /* 0x0000001314087223 */ /* 0x081fe20000010008 */
[-C--:B------:R-:W-:Y:S01]  /*66f0*/  FFMA.FTZ R9, R21, R19.reuse, R9 ;  /* 0x0000001315097223 */ /* 0x080fe20000010009 */
[-C--:B------:R-:W-:Y:S01]  /*6700*/  FFMA.FTZ R10, R22, R19.reuse, R10 ;  /* 0x00000013160a7223 */ /* 0x080fe2000001000a */
[----:B------:R-:W-:-:S07]  /*6710*/  FFMA.FTZ R11, R23, R19, R11 ;  /* 0x00000013170b7223 */ /* 0x000fce000001000b */
.L_x_2423:
[----:B------:R-:W-:Y:S05]  /*6720*/  BSYNC B1 ;  /* 0x0000000000017941 */ /* 0x000fea0003800000 */
.L_x_2422:
        /* <DEDUP_REMOVED lines=45> */
.L_x_2425:
[----:B------:R-:W-:Y:S05]  /*6a00*/  BSYNC B1 ;  /* 0x0000000000017941 */ /* 0x000fea0003800000 */
.L_x_2424:
        /* <DEDUP_REMOVED lines=39> */
[----:B------:R-:W0:Y:S04]  /*6c80*/  LDS R19, [R18] ;  /* 0x0000000012137984 */ /* 0x000e280000000800 */
[----:B------:R-:W0:Y:S02]  /*6c90*/  LDG.E.128 R20, desc[UR36][R16.64] ;  /* 0x0000002410147981 */ /* 0x000e24000c1e1d00 */
[-C--:B0-----:R-:W-:Y:S01]  /*6ca0*/  FFMA.FTZ R8, R20, R19.reuse, R8 ;  /* 0x0000001314087223 */ /* 0x081fe20000010008 */
[-C--:B------:R-:W-:Y:S01]  /*6cb0*/  FFMA.FTZ R9, R21, R19.reuse, R9 ;  /* 0x0000001315097223 */ /* 0x080fe20000010009 */
[-C--:B------:R-:W-:Y:S01]  /*6cc0*/  FFMA.FTZ R10, R22, R19.reuse, R10 ;  /* 0x00000013160a7223 */ /* 0x080fe2000001000a */
[----:B------:R-:W-:-:S07]  /*6cd0*/  FFMA.FTZ R11, R23, R19, R11 ;  /* 0x00000013170b7223 */ /* 0x000fce000001000b */
.L_x_2427:
[----:B------:R-:W-:Y:S05]  /*6ce0*/  BSYNC B1 ;  /* 0x0000000000017941 */ /* 0x000fea0003800000 */
.L_x_2426:
        /* <DEDUP_REMOVED lines=39> */
[----:B------:R-:W0:Y:S04]  /*6f60*/  LDS R19, [R18+0x20] ;  /* 0x0000200012137984 */ /* 0x000e280000000800 */
[----:B------:R-:W0:Y:S02]  /*6f70*/  LDG.E.128 R20, desc[UR36][R16.64] ;  /* 0x0000002410147981 */ /* 0x000e24000c1e1d00 */
[-C--:B0-----:R-:W-:Y:S01]  /*6f80*/  FFMA.FTZ R8, R20, R19.reuse, R8 ;  /* 0x0000001314087223 */ /* 0x081fe20000010008 */
[-C--:B------:R-:W-:Y:S01]  /*6f90*/  FFMA.FTZ R9, R21, R19.reuse, R9 ;  /* 0x0000001315097223 */ /* 0x080fe20000010009 */
[-C--:B------:R-:W-:Y:S01]  /*6fa0*/  FFMA.FTZ R10, R22, R19.reuse, R10 ;  /* 0x00000013160a7223 */ /* 0x080fe2000001000a */
[----:B------:R-:W-:-:S07]  /*6fb0*/  FFMA.FTZ R11, R23, R19, R11 ;  /* 0x00000013170b7223 */ /* 0x000fce000001000b */
.L_x_2429:
[----:B------:R-:W-:Y:S05]  /*6fc0*/  BSYNC B1 ;  /* 0x0000000000017941 */ /* 0x000fea0003800000 */
.L_x_2428:
[----:B------:R-:W-:Y:S01]  /*6fd0*/  IADD3 R2, R2, 0x20, RZ ;  /* 0x0000002002027810 */ /* 0x000fe20007ffe0ff */
[----:B------:R-:W-:-:S03]  /*6fe0*/  VIADD R18, R18, 0x80 ;  /* 0x0000008012127836 */ /* 0x000fc60000000000 */
[----:B------:R-:W-:-:S13]  /*6ff0*/  ISETP.GE.AND P1, PT, R2, UR40, PT ;  /* 0x0000002802007c0c */ /* 0x000fda000bf26270 */
[----:B------:R-:W-:Y:S05]  /*7000*/  @!P1 BRA `(.L_x_2430) ;  /* 0xfffffff000f49947 */ /* 0x000fea000383ffff */
.L_x_2416:
[----:B------:R-:W-:Y:S05]  /*7010*/  BSYNC B0 ;  /* 0x0000000000007941 */ /* 0x000fea0003800000 */
.L_x_2415:
[----:B------:R-:W0:Y:S01]  /*7020*/  S2R R28, SR_TID.X ;  /* 0x00000000001c7919 */ /* 0x000e220000002100 */
[----:B------:R-:W-:Y:S01]  /*7030*/  USHF.L.U32 UR7, UR7, 0x7, URZ ;  /* 0x0000000707077899 */ /* 0x000fe2000800063f */
[----:B------:R-:W-:Y:S01]  /*7040*/  BSSY B0, `(.L_x_2431) ;  /* 0x0000050000007945 */ /* 0x000fe20003800000 */
[----:B-1----:R-:W-:Y:S02]  /*7050*/  LEA R19, R3, R0, 0x7 ;  /* 0x0000000003137211 */ /* 0x002fe400078e38ff */
[C---:B0-----:R-:W-:Y:S02]  /*7060*/  LOP3.LUT R2, R28.reuse, 0xffffff80, RZ, 0xc0, !PT ;  /* 0xffffff801c027812 */ /* 0x041fe400078ec0ff */
[----:B------:R-:W-:Y:S02]  /*7070*/  ISETP.GT.AND P1, PT, R28, 0x7f, PT ;  /* 0x0000007f1c00780c */ /* 0x000fe40003f24270 */
[----:B------:R-:W-:Y:S01]  /*7080*/  ISETP.NE.AND P2, PT, R2, 0x80, PT ;  /* 0x000000800200780c */ /* 0x000fe20003f45270 */
[----:B------:R-:W-:-:S12]  /*7090*/  @P0 BRA `(.L_x_2432) ;  /* 0x0000000400280947 */ /* 0x000fd80003800000 */
[----:B------:R-:W0:Y:S01]  /*70a0*/  LDC R2, c[0x0][0x308] ;  /* 0x0000c200ff027b82 */ /* 0x000e220000000800 */
[----:B------:R-:W-:Y:S01]  /*70b0*/  USHF.L.U32 UR4, UR46, 0x7, URZ ;  /* 0x000000072e047899 */ /* 0x000fe2000800063f */
[----:B------:R-:W-:-:S03]  /*70c0*/  ULDC UR5, c[0x0][0x278] ;  /* 0x00009e0000057ab9 */ /* 0x000fc60000000800 */
[----:B------:R-:W-:Y:S02]  /*70d0*/  UIMAD UR4, UR45, UR5, UR4 ;  /* 0x000000052d0472a4 */ /* 0x000fe4000f8e0204 */
[----:B------:R-:W-:-:S04]  /*70e0*/  UISETP.NE.AND UP0, UPT, UR5, URZ, UPT ;  /* 0x0000003f0500728c */ /* 0x000fc8000bf05270 */
[----:B------:R-:W-:-:S06]  /*70f0*/  USEL UR4, UR7, UR4, !UP0 ;  /* 0x0000000407047287 */ /* 0x000fcc000c000000 */
[----:B------:R-:W-:Y:S01]  /*7100*/  VIADD R17, R0, UR4 ;  /* 0x0000000400117c36 */ /* 0x000fe20008000000 */
[----:B------:R-:W-:Y:S01]  /*7110*/  ULDC.64 UR4, c[0x0][0x2f0] ;  /* 0x0000bc0000047ab9 */ /* 0x000fe20000000a00 */
[----:B0-----:R-:W-:-:S13]  /*7120*/  ISETP.NE.AND P3, PT, R2, 0x2, PT ;  /* 0x000000020200780c */ /* 0x001fda0003f65270 */
[----:B------:R-:W0:Y:S01]  /*7130*/  @!P3 LDC.64 R12, c[0x0][0x238] ;  /* 0x00008e00ff0cbb82 */ /* 0x000e220000000a00 */
[----:B------:R-:W-:-:S07]  /*7140*/  UISETP.NE.U32.AND UP0, UPT, UR4, URZ, UPT ;  /* 0x0000003f0400728c */ /* 0x000fce000bf05070 */
[----:B------:R-:W1:Y:S01]  /*7150*/  @P3 LDC.64 R2, c[0x0][0x238] ;  /* 0x00008e00ff023b82 */ /* 0x000e620000000a00 */
[----:B------:R-:W-:Y:S01]  /*7160*/  UISETP.NE.AND.EX UP0, UPT, UR5, URZ, UPT, UP0 ;  /* 0x0000003f0500728c */ /* 0x000fe2000bf05300 */
[----:B0-----:R-:W-:-:S06]  /*7170*/  @!P3 IADD3 R12, P0, R17, R12, RZ ;  /* 0x0000000c110cb210 */ /* 0x001fcc0007f1e0ff */
[----:B------:R-:W0:Y:S04]  /*7180*/  @!P3 LDC.64 R14, c[0x0][0x2f8] ;  /* 0x0000be00ff0ebb82 */ /* 0x000e280000000a00 */
[----:B------:R-:W-:Y:S01]  /*7190*/  @UP0 ULDC UR4, c[0x0][0x288] ;  /* 0x0000a20000040ab9 */ /* 0x000fe20000000800 */
[----:B------:R-:W-:-:S05]  /*71a0*/  @!P3 LEA.HI.X.SX32 R13, R17, R13, 0x1, P0 ;  /* 0x0000000d110db211 */ /* 0x000fca00000f0eff */
[----:B------:R2:W3:Y:S01]  /*71b0*/  @!P3 LDG.E R16, desc[UR36][R12.64] ;  /* 0x000000240c10b981 */ /* 0x0004e2000c1e1900 */
[----:B------:R-:W-:Y:S01]  /*71c0*/  PLOP3.LUT P4, PT, PT, PT, UP0, 0x80, 0x0 ;  /* 0x000000000000781c */ /* 0x000fe20003f8f008 */
[----:B------:R-:W-:Y:S01]  /*71d0*/  @UP0 UIMAD UR4, UR38, UR4, UR46 ;  /* 0x00000004260402a4 */ /* 0x000fe2000f8e022e */
[----:B-1----:R-:W-:-:S05]  /*71e0*/  @P3 IMAD.WIDE R2, R17, 0x4, R2 ;  /* 0x0000000411023825 */ /* 0x002fca00078e0202 */
[----:B------:R-:W-:Y:S01]  /*71f0*/  MOV R17, UR4 ;  /* 0x0000000400117c02 */ /* 0x000fe20008000f00 */
[----:B------:R-:W-:Y:S01]  /*7200*/  @UP0 ULDC.64 UR4, c[0x0][0x2e8] ;  /* 0x0000ba0000040ab9 */ /* 0x000fe20000000a00 */
[----:B------:R-:W4:Y:S01]  /*7210*/  @P3 LDG.E.128 R20, desc[UR36][R2.64] ;  /* 0x0000002402143981 */ /* 0x000f22000c1e1d00 */
[----:B--2---:R-:W-:Y:S01]  /*7220*/  MOV R13, UR5 ;  /* 0x00000005000d7c02 */ /* 0x004fe20008000f00 */
[----:B------:R-:W-:Y:S02]  /*7230*/  IMAD.U32 R12, RZ, RZ, UR4 ;  /* 0x00000004ff0c7e24 */ /* 0x000fe4000f8e00ff */
[----:B------:R-:W-:Y:S01]  /*7240*/  @P4 IMAD R17, R17, 0x80, R0 ;  /* 0x0000008011114824 */ /* 0x000fe200078e0200 */
[----:B0-----:R0:W2:Y:S03]  /*7250*/  @!P3 LDG.E R14, desc[UR36][R14.64+0x8] ;  /* 0x000008240e0eb981 */ /* 0x0010a6000c1e1900 */
[----:B------:R-:W-:-:S05]  /*7260*/  @P4 IMAD.WIDE R12, R17, 0x4, R12 ;  /* 0x00000004110c4825 */ /* 0x000fca00078e020c */
[----:B------:R3:W4:Y:S01]  /*7270*/  @P4 LDG.E.128 R24, desc[UR36][R12.64] ;  /* 0x000000240c184981 */ /* 0x000722000c1e1d00 */
[----:B------:R-:W1:Y:S01]  /*7280*/  S2UR UR5, SR_CgaCtaId ;  /* 0x00000000000579c3 */ /* 0x000e620000008800 */
[----:B------:R-:W-:Y:S02]  /*7290*/  UMOV UR4, 0x400 ;  /* 0x0000040000047882 */ /* 0x000fe40000000000 */
[----:B------:R-:W-:Y:S02]  /*72a0*/  UIADD3 UR4, UR4, 0x240, URZ ;  /* 0x0000024004047890 */ /* 0x000fe4000fffe03f */
[----:B------:R-:W-:-:S06]  /*72b0*/  UIADD3 UR9, -UR42, UR40, URZ ;  /* 0x000000282a097290 */ /* 0x000fcc000fffe13f */
[----:B0-----:R-:W-:Y:S01]  /*72c0*/  IMAD.U32 R15, RZ, RZ, UR9 ;  /* 0x00000009ff0f7e24 */ /* 0x001fe2000f8e00ff */
[----:B------:R-:W-:Y:S01]  /*72d0*/  MOV R3, UR8 ;  /* 0x0000000800037c02 */ /* 0x000fe20008000f00 */
[----:B-1----:R-:W-:-:S06]  /*72e0*/  ULEA UR4, UR5, UR4, 0x18 ;  /* 0x0000000405047291 */ /* 0x002fcc000f8ec03f */
[----:B------:R-:W-:Y:S01]  /*72f0*/  MOV R246, UR4 ;  /* 0x0000000400f67c02 */ /* 0x000fe20008000f00 */
[----:B------:R-:W-:Y:S01]  /*7300*/  USHF.L.U32 UR6, UR41, 0x7, URZ ;  /* 0x0000000729067899 */ /* 0x000fe2000800063f */
[----:B------:R-:W-:Y:S01]  /*7310*/  IMAD R3, R3, 0x80, R0 ;  /* 0x0000008003037824 */ /* 0x000fe200078e0200 */
[----:B------:R-:W-:Y:S01]  /*7320*/  ULDC.64 UR4, c[0x0][0x250] ;  /* 0x0000940000047ab9 */ /* 0x000fe20000000a00 */
[----:B------:R-:W-:-:S06]  /*7330*/  LEA R15, R15, R246, 0x2 ;  /* 0x000000f60f0f7211 */ /* 0x000fcc00078e10ff */
[----:B------:R-:W0:Y:S01]  /*7340*/  LDS R15, [R15] ;  /* 0x000000000f0f7984 */ /* 0x000e220000000800 */
[----:B------:R-:W-:Y:S01]  /*7350*/  IMAD.U32 R29, RZ, RZ, UR6 ;  /* 0x00000006ff1d7e24 */ /* 0x000fe2000f8e00ff */
[----:B---3--:R-:W-:Y:S02]  /*7360*/  @!P3 PRMT R12, R16, 0x9910, RZ ;  /* 0x00009910100cb816 */ /* 0x008fe400000000ff */
[----:B------:R-:W-:Y:S02]  /*7370*/  @!P3 SHF.R.U32.HI R17, RZ, 0x10, R16 ;  /* 0x00000010ff11b819 */ /* 0x000fe40000011610 */
[----:B------:R-:W-:Y:S02]  /*7380*/  @!P3 SHF.R.S32.HI R12, RZ, 0x8, R12 ;  /* 0x00000008ff0cb819 */ /* 0x000fe4000001140c */
[----:B------:R-:W-:Y:S01]  /*7390*/  @!P3 SHF.R.U32.HI R2, RZ, 0x18, R16 ;  /* 0x00000018ff02b819 */ /* 0x000fe20000011610 */
[----:B------:R1:W2:Y:S08]  /*73a0*/  @!P3 I2F.S8 R18, R16 ;  /* 0x000000100012b306 */ /* 0x0002b00000001400 */
[----:B------:R-:W3:Y:S08]  /*73b0*/  @!P3 I2F.S8 R17, R17 ;  /* 0x000000110011b306 */ /* 0x000ef00000001400 */
[----:B------:R-:W0:Y:S08]  /*73c0*/  @!P3 I2F.S8 R13, R2 ;  /* 0x00000002000db306 */ /* 0x000e300000001400 */
[----:B------:R-:W4:Y:S01]  /*73d0*/  @!P3 I2F.S16 R12, R12 ;  /* 0x0000000c000cb306 */ /* 0x000f220000101400 */
[----:B-1----:R-:W-:Y:S01]  /*73e0*/  SHF.R.S32.HI R16, RZ, 0x1f, R3 ;  /* 0x0000001fff107819 */ /* 0x002fe20000011403 */
[-C--:B--2---:R-:W-:Y:S01]  /*73f0*/  @!P3 FMUL.FTZ R20, R18, R14.reuse ;  /* 0x0000000e1214b220 */ /* 0x084fe20000410000 */
[----:B------:R-:W-:Y:S01]  /*7400*/  IADD3 R3, P0, R3, UR6, RZ ;  /* 0x0000000603037c10 */ /* 0x000fe2000ff1e0ff */
[-C--:B---3--:R-:W-:Y:S01]  /*7410*/  @!P3 FMUL.FTZ R22, R17, R14.reuse ;  /* 0x0000000e1116b220 */ /* 0x088fe20000410000 */
[----:B0-----:R-:W-:-:S02]  /*7420*/  @!P3 FMUL.FTZ R23, R13, R14 ;  /* 0x0000000e0d17b220 */ /* 0x001fc40000410000 */
[----:B------:R-:W-:Y:S01]  /*7430*/  LEA.HI.X.SX32 R16, R29, R16, 0x1, P0 ;  /* 0x000000101d107211 */ /* 0x000fe200000f0eff */
[----:B----45:R-:W-:Y:S01]  /*7440*/  FADD.FTZ R4, R20, R4 ;  /* 0x0000000414047221 */ /* 0x030fe20000010000 */
[----:B------:R-:W-:Y:S01]  /*7450*/  LEA R2, P0, R3, UR4, 0x2 ;  /* 0x0000000403027c11 */ /* 0x000fe2000f8010ff */
[----:B------:R-:W-:Y:S01]  /*7460*/  FADD.FTZ R6, R22, R6 ;  /* 0x0000000616067221 */ /* 0x000fe20000010000 */
[----:B------:R-:W-:Y:S01]  /*7470*/  @!P3 FMUL.FTZ R21, R12, R14 ;  /* 0x0000000e0c15b220 */ /* 0x000fe20000410000 */
[----:B------:R-:W-:-:S03]  /*7480*/  FADD.FTZ R7, R23, R7 ;  /* 0x0000000717077221 */ /* 0x000fc60000010000 */
[----:B------:R-:W-:Y:S01]  /*7490*/  FADD.FTZ R5, R21, R5 ;  /* 0x0000000515057221 */ /* 0x000fe20000010000 */
[----:B------:R-:W-:Y:S01]  /*74a0*/  LEA.HI.X R3, R3, UR5, R16, 0x2, P0 ;  /* 0x0000000503037c11 */ /* 0x000fe200080f1410 */
[----:B------:R-:W-:Y:S01]  /*74b0*/  @P4 FMUL.FTZ R4, R4, R24 ;  /* 0x0000001804044220 */ /* 0x000fe20000410000 */
[----:B------:R-:W-:Y:S01]  /*74c0*/  @P4 FMUL.FTZ R6, R6, R26 ;  /* 0x0000001a06064220 */ /* 0x000fe20000410000 */
[----:B------:R-:W-:Y:S01]  /*74d0*/  @P4 FMUL.FTZ R7, R7, R27 ;  /* 0x0000001b07074220 */ /* 0x000fe20000410000 */
[----:B------:R-:W-:-:S05]  /*74e0*/  @P4 FMUL.FTZ R5, R5, R25 ;  /* 0x0000001905054220 */ /* 0x000fca0000410000 */
[----:B------:R0:W-:Y:S01]  /*74f0*/  STG.E.128 desc[UR36][R2.64], R4 ;  /* 0x0000000402007986 */ /* 0x0001e2000c101d24 */
[C---:B------:R-:W-:Y:S01]  /*7500*/  FFMA.FTZ R8, R15.reuse, R4, R8 ;  /* 0x000000040f087223 */ /* 0x040fe20000010008 */
[C---:B------:R-:W-:Y:S01]  /*7510*/  FFMA.FTZ R10, R15.reuse, R6, R10 ;  /* 0x000000060f0a7223 */ /* 0x040fe2000001000a */
[C---:B------:R-:W-:Y:S01]  /*7520*/  FFMA.FTZ R11, R15.reuse, R7, R11 ;  /* 0x000000070f0b7223 */ /* 0x040fe2000001000b */
[----:B------:R-:W-:-:S07]  /*7530*/  FFMA.FTZ R9, R15, R5, R9 ;  /* 0x000000050f097223 */ /* 0x000fce0000010009 */
.L_x_2432:
[----:B------:R-:W-:Y:S05]  /*7540*/  BSYNC B0 ;  /* 0x0000000000007941 */ /* 0x000fea0003800000 */
.L_x_2431:
[----:B------:R-:W-:Y:S01]  /*7550*/  BAR.SYNC.DEFER_BLOCKING 0x0 ;  /* 0x0000000000007b1d */ /* 0x000fe20000010000 */
[----:B------:R-:W-:Y:S02]  /*7560*/  LEA R19, R19, R246, 0x2 ;  /* 0x000000f613137211 */ /* 0x000fe400078e10ff */
[C---:B0-----:R-:W-:Y:S02]  /*7570*/  LOP3.LUT R2, R28.reuse, 0xffffffc0, RZ, 0xc0, !PT ;  /* 0xffffffc01c027812 */ /* 0x041fe400078ec0ff */
[----:B------:R-:W-:Y:S02]  /*7580*/  ISETP.GT.AND P3, PT, R28, 0x1f, PT ;  /* 0x0000001f1c00780c */ /* 0x000fe40003f64270 */
[----:B------:R-:W-:Y:S02]  /*7590*/  ISETP.NE.AND P0, PT, R2, 0x40, PT ;  /* 0x000000400200780c */ /* 0x000fe40003f05270 */
[C---:B------:R-:W-:Y:S01]  /*75a0*/  LOP3.LUT R2, R28.reuse, 0xffffffe0, RZ, 0xc0, !PT ;  /* 0xffffffe01c027812 */ /* 0x040fe200078ec0ff */
[----:B------:R-:W-:Y:S01]  /*75b0*/  @!P2 STS.128 [R19+-0x800], R8 ;  /* 0xfff800081300a388 */ /* 0x000fe20000000c00 */
[----:B------:R-:W-:Y:S01]  /*75c0*/  BAR.SYNC.DEFER_BLOCKING 0x0 ;  /* 0x0000000000007b1d */ /* 0x000fe20000010000 */
[----:B------:R-:W-:-:S05]  /*75d0*/  ISETP.GT.AND P2, PT, R28, 0x3f, PT ;  /* 0x0000003f1c00780c */ /* 0x000fca0003f44270 */
[----:B-----5:R-:W0:Y:S02]  /*75e0*/  @!P1 LDS.128 R4, [R19] ;  /* 0x0000000013049984 */ /* 0x020e240000000c00 */
[----:B0-----:R-:W-:Y:S01]  /*75f0*/  @!P1 FADD.FTZ R8, R8, R4 ;  /* 0x0000000408089221 */ /* 0x001fe20000010000 */
[----:B------:R-:W-:Y:S01]  /*7600*/  @!P1 FADD.FTZ R9, R9, R5 ;  /* 0x0000000509099221 */ /* 0x000fe20000010000 */
[----:B------:R-:W-:Y:S01]  /*7610*/  @!P1 FADD.FTZ R10, R10, R6 ;  /* 0x000000060a0a9221 */ /* 0x000fe20000010000 */
[----:B------:R-:W-:Y:S01]  /*7620*/  @!P1 FADD.FTZ R11, R11, R7 ;  /* 0x000000070b0b9221 */ /* 0x000fe20000010000 */
[----:B------:R-:W-:Y:S06]  /*7630*/  BAR.SYNC.DEFER_BLOCKING 0x0 ;  /* 0x0000000000007b1d */ /* 0x000fec0000010000 */
[----:B------:R-:W-:Y:S02]  /*7640*/  @!P0 STS.128 [R19+-0x400], R8 ;  /* 0xfffc000813008388 */ /* 0x000fe40000000c00 */
[----:B------:R-:W-:Y:S01]  /*7650*/  BAR.SYNC.DEFER_BLOCKING 0x0 ;  /* 0x0000000000007b1d */ /* 0x000fe20000010000 */
[----:B------:R-:W-:Y:S01]  /*7660*/  ISETP.NE.AND P0, PT, R2, 0x20, PT ;  /* 0x000000200200780c */ /* 0x000fe20003f05270 */
[----:B------:R-:W-:-:S05]  /*7670*/  VIADD R2, R28, 0x1f ;  /* 0x0000001f1c027836 */ /* 0x000fca0000000000 */
[----:B------:R-:W-:Y:S01]  /*7680*/  ISETP.GT.U32.AND P1, PT, R2, 0x3e, PT ;  /* 0x0000003e0200780c */ /* 0x000fe20003f24070 */
        /* <DEDUP_REMOVED lines=18> */
[----:B------:R-:W-:-:S05]  /*77b0*/  @P0 IADD3 R13, R0, UR7, RZ ;  /* 0x00000007000d0c10 */ /* 0x000fca000fffe0ff */
[----:B0-----:R-:W-:-:S05]  /*77c0*/  @P0 IMAD.WIDE R2, R13, 0x4, R2 ;  /* 0x000000040d020825 */ /* 0x001fca00078e0202 */
[----:B------:R0:W-:Y:S01]  /*77d0*/  @P0 STG.E.128 desc[UR36][R2.64], R8 ;  /* 0x0000000802000986 */ /* 0x0001e2000c101d24 */
[----:B------:R-:W-:Y:S05]  /*77e0*/  @P0 EXIT ;  /* 0x000000000000094d */ /* 0x000fea0003800000 */
[----:B0-----:R-:W0:Y:S01]  /*77f0*/  LDC.64 R2, c[0x0][0x300] ;  /* 0x0000c000ff027b82 */ /* 0x001e220000000a00 */
[----:B------:R-:W-:Y:S01]  /*7800*/  VIADD R6, R0, UR7 ;  /* 0x0000000700067c36 */ /* 0x000fe20008000000 */
        /* <DEDUP_REMOVED lines=19> */
[----:B-1----:R-:W-:-:S04]  /*7940*/  PRMT R5, R11, 0x8880, RZ ;  /* 0x000088800b057816 */ /* 0x002fc800000000ff */
[----:B------:R-:W-:Y:S02]  /*7950*/  PRMT R4, R5, 0x7710, RZ ;  /* 0x0000771005047816 */ /* 0x000fe400000000ff */
[----:B------:R-:W-:Y:S02]  /*7960*/  PRMT R5, R0, 0x7054, R3 ;  /* 0x0000705400057816 */ /* 0x000fe40000000003 */
[----:B------:R-:W-:Y:S02]  /*7970*/  LEA.HI.X.SX32 R3, R6, UR5, 0x1, P0 ;  /* 0x0000000506037c11 */ /* 0x000fe400080f0eff */
[----:B------:R-:W-:-:S05]  /*7980*/  PRMT R5, R4, 0x654, R5 ;  /* 0x0000065404057816 */ /* 0x000fca0000000005 */
[----:B------:R-:W-:Y:S01]  /*7990*/  STG.E desc[UR36][R2.64], R5 ;  /* 0x0000000502007986 */ /* 0x000fe2000c101924 */
[----:B------:R-:W-:Y:S05]  /*79a0*/  EXIT ;  /* 0x000000000000794d */ /* 0x000fea0003800000 */
.L_x_2390:
[----:B------:R-:W-:Y:S01]  /*79b0*/  HFMA2.MMA R12, -RZ, RZ, 0, 9.5367431640625e-07 ;  /* 0x00000010ff0c7435 */ /* 0x000fe200000001ff */
[----:B------:R-:W-:Y:S01]  /*79c0*/  IMAD.MOV.U32 R11, RZ, RZ, 0x1f ;  /* 0x0000001fff0b7424 */ /* 0x000fe200078e00ff */
[----:B------:R-:W-:-:S09]  /*79d0*/  MOV R15, 0xffffffff ;  /* 0xffffffff000f7802 */ /* 0x000fd20000000f00 */
[----:B0-----:R-:W-:Y:S05]  /*79e0*/  WARPSYNC.COLLECTIVE R15, `(.L_x_2433) ;  /* 0x000000000f087348 */ /* 0x001fea0003c00000 */
[----:B------:R1:W2:Y:S02]  /*79f0*/  SHFL.BFLY P6, R14, R13, R12, R11 ;  /* 0x0c00000c0d0e7389 */ /* 0x0002a400000c000b */
[----:B012---:R-:W-:Y:S01]  /*7a00*/  ENDCOLLECTIVE ;  /* 0x000000000000791b */ /* 0x007fe20003800000 */
.L_x_2433:
[----:B------:R-:W-:Y:S01]  /*7a10*/  HFMA2.MMA R12, -RZ, RZ, 0, 4.76837158203125e-07 ;  /* 0x00000008ff0c7435 */ /* 0x000fe200000001ff */
[----:B------:R-:W-:-:S04]  /*7a20*/  FADD.FTZ R0, R13, R14 ;  /* 0x0000000e0d007221 */ /* 0x000fc80000010000 */
[----:B------:R-:W-:-:S07]  /*7a30*/  IMAD.MOV.U32 R13, RZ, RZ, R0 ;  /* 0x000000ffff0d7224 */ /* 0x000fce00078e0000 */
[----:B------:R-:W-:Y:S05]  /*7a40*/  WARPSYNC.COLLECTIVE R15, `(.L_x_2434) ;  /* 0x000000000f087348 */ /* 0x000fea0003c00000 */
[----:B------:R0:W1:Y:S02]  /*7a50*/  SHFL.BFLY P6, R14, R13, R12, R11 ;  /* 0x0c00000c0d0e7389 */ /* 0x00006400000c000b */
[----:B01----:R-:W-:Y:S01]  /*7a60*/  ENDCOLLECTIVE ;  /* 0x000000000000791b */ /* 0x003fe20003800000 */
.L_x_2434:
[----:B------:R-:W-:Y:S01]  /*7a70*/  MOV R12, 0x4 ;  /* 0x00000004000c7802 */ /* 0x000fe20000000f00 */
[----:B------:R-:W-:-:S04]  /*7a80*/  FADD.FTZ R2, R0, R14 ;  /* 0x0000000e00027221 */ /* 0x000fc80000010000 */
[----:B------:R-:W-:-:S07]  /*7a90*/  IMAD.MOV.U32 R13, RZ, RZ, R2 ;  /* 0x000000ffff0d7224 */ /* 0x000fce00078e0002 */
[----:B------:R-:W-:Y:S05]  /*7aa0*/  WARPSYNC.COLLECTIVE R15, `(.L_x_2435) ;  /* 0x000000000f087348 */ /* 0x000fea0003c00000 */
[----:B------:R0:W1:Y:S02]  /*7ab0*/  SHFL.BFLY P6, R14, R13, R12, R11 ;  /* 0x0c00000c0d0e7389 */ /* 0x00006400000c000b */
[----:B01----:R-:W-:Y:S01]  /*7ac0*/  ENDCOLLECTIVE ;  /* 0x000000000000791b */ /* 0x003fe20003800000 */
.L_x_2435:
[----:B------:R-:W-:Y:S01]  /*7ad0*/  HFMA2.MMA R12, -RZ, RZ, 0, 1.1920928955078125e-07 ;  /* 0x00000002ff0c7435 */ /* 0x000fe200000001ff */
[----:B------:R-:W-:-:S04]  /*7ae0*/  FADD.FTZ R3, R2, R14 ;  /* 0x0000000e02037221 */ /* 0x000fc80000010000 */
[----:B------:R-:W-:-:S07]  /*7af0*/  IMAD.MOV.U32 R13, RZ, RZ, R3 ;  /* 0x000000ffff0d7224 */ /* 0x000fce00078e0003 */
[----:B------:R-:W-:Y:S05]  /*7b00*/  WARPSYNC.COLLECTIVE R15, `(.L_x_2436) ;  /* 0x000000000f087348 */ /* 0x000fea0003c00000 */
[----:B------:R0:W1:Y:S02]  /*7b10*/  SHFL.BFLY P6, R14, R13, R12, R11 ;  /* 0x0c00000c0d0e7389 */ /* 0x00006400000c000b */
[----:B01----:R-:W-:Y:S01]  /*7b20*/  ENDCOLLECTIVE ;  /* 0x000000000000791b */ /* 0x003fe20003800000 */
.L_x_2436:
[----:B------:R-:W-:Y:S01]  /*7b30*/  MOV R12, 0x1 ;  /* 0x00000001000c7802 */ /* 0x000fe20000000f00 */
[----:B------:R-:W-:-:S04]  /*7b40*/  FADD.FTZ R4, R3, R14 ;  /* 0x0000000e03047221 */ /* 0x000fc80000010000 */
[----:B------:R-:W-:-:S07]  /*7b50*/  IMAD.MOV.U32 R13, RZ, RZ, R4 ;  /* 0x000000ffff0d7224 */ /* 0x000fce00078e0004 */
[----:B------:R-:W-:Y:S05]  /*7b60*/  WARPSYNC.COLLECTIVE R15, `(.L_x_2437) ;  /* 0x000000000f087348 */ /* 0x000fea0003c00000 */
[----:B------:R0:W1:Y:S02]  /*7b70*/  SHFL.BFLY P6, R14, R13, R12, R11 ;  /* 0x0c00000c0d0e7389 */ /* 0x00006400000c000b */
[----:B01----:R-:W-:Y:S01]  /*7b80*/  ENDCOLLECTIVE ;  /* 0x000000000000791b */ /* 0x003fe20003800000 */
.L_x_2437:
[----:B------:R-:W-:Y:S05]  /*7b90*/  BRA `(.L_x_2438) ;  /* 0xffffffa0001c7947 */ /* 0x000fea000383ffff */
.L_x_2439:
        /* <DEDUP_REMOVED lines=14> */
.L_x_2849:


//--------------------- .text._ZN4mmha33masked_multihead_attention_kernelIfLi128ELi128ELi2ELi32ELi128ELb0ELb1EEEv26Multihead_attention_paramsIT_XT5_EE --------------------------
	.section	.text._ZN4mmha33masked_multihead_attention_kernelIfLi128ELi128ELi2ELi32ELi128ELb0ELb1EEEv26Multihead_attention_paramsIT_XT5_EE,"ax",@progbits
	.align	128
        .global         _ZN4mmha33masked_multihead_attention_kernelIfLi128ELi128ELi2ELi32ELi128ELb0ELb1EEEv26Multihead_attention_paramsIT_XT5_EE
        .type           _ZN4mmha33masked_multihead_attention_kernelIfLi128ELi128ELi2ELi32ELi128ELb0ELb1EEEv26Multihead_attention_paramsIT_XT5_EE,@function
        .size           _ZN4mmha33masked_multihead_attention_kernelIfLi128ELi128ELi2ELi32ELi128ELb0ELb1EEEv26Multihead_attention_paramsIT_XT5_EE,(.L_x_2850 - _ZN4mmha33masked_multihead_attention_kernelIfLi128ELi128ELi2ELi32ELi128ELb0ELb1EEEv26Multihead_attention_paramsIT_XT5_EE)
        .other          _ZN4mmha33masked_multihead_attention_kernelIfLi128ELi128ELi2ELi32ELi128ELb0ELb1EEEv26Multihead_attention_paramsIT_XT5_EE,@"STO_CUDA_ENTRY STV_DEFAULT"
_ZN4mmha33masked_multihead_attention_kernelIfLi128ELi128ELi2ELi32ELi128ELb0ELb1EEEv26Multihead_attention_paramsIT_XT5_EE:
.text._ZN4mmha33masked_multihead_attention_kernelIfLi128ELi128ELi2ELi32ELi128ELb0ELb1EEEv26Multihead_attention_paramsIT_XT5_EE:
        /* <DEDUP_REMOVED lines=12> */
.L_x_2440:
[----:B------:R-:W0:Y:S08]  /*00c0*/  LDC.64 R2, c[0x0][0x330] ;  /* 0x0000cc00ff027b82 */ /* 0x000e300000000a00 */
[----:B------:R-:W1:Y:S01]  /*00d0*/  LDC R6, c[0x0][0x280] ;  /* 0x0000a000ff067b82 */ /* 0x000e620000000800 */
[----:B------:R-:W-:-:S07]  /*00e0*/  IABS R10, R29 ;  /* 0x0000001d000a7213 */ /* 0x000fce0000000000 */
[----:B------:R-:W2:Y:S01]  /*00f0*/  LDC R27, c[0x0][0x284] ;  /* 0x0000a100ff1b7b82 */ /* 0x000ea20000000800 */
[----:B------:R-:W3:Y:S01]  /*0100*/  S2R R17, SR_TID.X ;  /* 0x0000000000117919 */ /* 0x000ee20000002100 */
        /* <DEDUP_REMOVED lines=10> */
[----:B0-----:R-:W-:-:S04]  /*01b0*/  VIADD R4, R0, 0xffffffe ;  /* 0x0ffffffe00047836 */ /* 0x001fc80000000000 */
[----:B------:R0:W3:Y:S02]  /*01c0*/  F2I.FTZ.U32.TRUNC.NTZ R5, R4 ;  /* 0x0000000400057305 */ /* 0x0000e4000021f000 */
[----:B0-----:R-:W-:Y:S02]  /*01d0*/  IMAD.MOV.U32 R4, RZ, RZ, RZ ;  /* 0x000000ffff047224 */ /* 0x001fe400078e00ff */
[----:B---3--:R-:W-:-:S04]  /*01e0*/  IMAD.MOV R8, RZ, RZ, -R5 ;  /* 0x000000ffff087224 */ /* 0x008fc800078e0a05 */
[----:B------:R-:W-:-:S04]  /*01f0*/  IMAD R9, R8, R7, RZ ;  /* 0x0000000708097224 */ /* 0x000fc800078e02ff */
[----:B------:R-:W-:Y:S02]  /*0200*/  IMAD.HI.U32 R5, R5, R9, R4 ;  /* 0x0000000905057227 */ /* 0x000fe400078e0004 */
[----:B------:R-:W0:Y:S04]  /*0210*/  LDC.64 R8, c[0x0][0x2f0] ;  /* 0x0000bc00ff087b82 */ /* 0x000e280000000a00 */
[----:B------:R-:W-:-:S05]  /*0220*/  IMAD.HI.U32 R0, R5, R10, RZ ;  /* 0x0000000a05007227 */ /* 0x000fca00078e00ff */
[----:B-1----:R-:W-:-:S05]  /*0230*/  IADD3 R2, -R0, RZ, RZ ;  /* 0x000000ff00027210 */ /* 0x002fca0007ffe1ff */
[----:B------:R-:W-:-:S05]  /*0240*/  IMAD R2, R7, R2, R10 ;  /* 0x0000000207027224 */ /* 0x000fca00078e020a */
[----:B------:R-:W-:Y:S02]  /*0250*/  ISETP.GT.U32.AND P3, PT, R7, R2, PT ;  /* 0x000000020700720c */ /* 0x000fe40003f64070 */
[----:B0-----:R-:W-:Y:S02]  /*0260*/  ISETP.NE.U32.AND P1, PT, R8, RZ, PT ;  /* 0x000000ff0800720c */ /* 0x001fe40003f25070 */
[----:B--2---:R-:W-:Y:S02]  /*0270*/  IABS R10, R27 ;  /* 0x0000001b000a7213 */ /* 0x004fe40000000000 */
[----:B------:R-:W-:-:S07]  /*0280*/  ISETP.NE.AND.EX P1, PT, R9, RZ, PT, P1 ;  /* 0x000000ff0900720c */ /* 0x000fce0003f25310 */
[----:B------:R-:W-:Y:S02]  /*0290*/  @!P3 IMAD.IADD R2, R2, 0x1, -R7 ;  /* 0x000000010202b824 */ /* 0x000fe400078e0a07 */
[----:B------:R-:W-:Y:S01]  /*02a0*/  @!P3 VIADD R0, R0, 0x1 ;  /* 0x000000010000b836 */ /* 0x000fe20000000000 */
[----:B------:R-:W-:Y:S02]  /*02b0*/  ISETP.NE.AND P3, PT, R6, RZ, PT ;  /* 0x000000ff0600720c */ /* 0x000fe40003f65270 */
[----:B------:R-:W-:Y:S02]  /*02c0*/  ISETP.GE.U32.AND P2, PT, R2, R7, PT ;  /* 0x000000070200720c */ /* 0x000fe40003f46070 */
[----:B------:R-:W-:Y:S01]  /*02d0*/  LOP3.LUT R2, R29, R6, RZ, 0x3c, !PT ;  /* 0x000000061d027212 */ /* 0x000fe200078e3cff */
[----:B------:R-:W0:Y:S03]  /*02e0*/  @P1 LDC.64 R4, c[0x0][0x2f0] ;  /* 0x0000bc00ff041b82 */ /* 0x000e260000000a00 */
[----:B------:R-:W-:Y:S01]  /*02f0*/  ISETP.GE.AND P4, PT, R2, RZ, PT ;  /* 0x000000ff0200720c */ /* 0x000fe20003f86270 */
[----:B------:R-:W1:Y:S01]  /*0300*/  S2R R89, SR_CTAID.X ;  /* 0x0000000000597919 */ /* 0x000e620000002500 */
[----:B------:R-:W-:-:S05]  /*0310*/  HFMA2.MMA R2, -RZ, RZ, 0, 0 ;  /* 0x00000000ff027435 */ /* 0x000fca00000001ff */
[----:B------:R-:W-:-:S05]  /*0320*/  @P2 IADD3 R0, R0, 0x1, RZ ;  /* 0x0000000100002810 */ /* 0x000fca0007ffe0ff */
[----:B------:R-:W-:Y:S02]  /*0330*/  IMAD.MOV.U32 R11, RZ, RZ, R0 ;  /* 0x000000ffff0b7224 */ /* 0x000fe400078e0000 */
[----:B------:R-:W2:Y:S02]  /*0340*/  I2F.RP R0, R10 ;  /* 0x0000000a00007306 */ /* 0x000ea40000209400 */
[----:B------:R-:W-:Y:S01]  /*0350*/  @!P4 IMAD.MOV R11, RZ, RZ, -R11 ;  /* 0x000000ffff0bc224 */ /* 0x000fe200078e0a0b */
[----:B------:R-:W-:-:S05]  /*0360*/  @!P3 LOP3.LUT R11, RZ, R6, RZ, 0x33, !PT ;  /* 0x00000006ff0bb212 */ /* 0x000fca00078e33ff */
[----:B0-----:R-:W-:-:S05]  /*0370*/  @P1 IMAD.WIDE R4, R11, 0x4, R4 ;  /* 0x000000040b041825 */ /* 0x001fca00078e0204 */
[----:B------:R0:W5:Y:S01]  /*0380*/  @P1 LDG.E R2, desc[UR36][R4.64] ;  /* 0x0000002404021981 */ /* 0x000162000c1e1900 */
[C---:B------:R-:W-:Y:S01]  /*0390*/  ISETP.GT.AND P5, PT, R17.reuse, 0x1f, PT ;  /* 0x0000001f1100780c */ /* 0x040fe20003fa4270 */
[----:B--2---:R-:W2:Y:S01]  /*03a0*/  MUFU.RCP R0, R0 ;  /* 0x0000000000007308 */ /* 0x004ea20000001000 */
[----:B------:R-:W-:Y:S01]  /*03b0*/  IMAD.SHL.U32 R31, R17, 0x4, RZ ;  /* 0x00000004111f7824 */ /* 0x000fe200078e00ff */
[----:B------:R-:W-:Y:S01]  /*03c0*/  BSSY B0, `(.L_x_2441) ;  /* 0x000003f000007945 */ /* 0x000fe20003800000 */
[C---:B------:R-:W-:Y:S02]  /*03d0*/  IMAD R23, R29.reuse, R27, RZ ;  /* 0x0000001b1d177224 */ /* 0x040fe400078e02ff */
[----:B-1----:R-:W-:Y:S02]  /*03e0*/  IMAD R18, R29, UR4, R89 ;  /* 0x000000041d127c24 */ /* 0x002fe4000f8e0259 */
[----:B------:R-:W-:Y:S01]  /*03f0*/  IMAD R26, R11, UR4, RZ ;  /* 0x000000040b1a7c24 */ /* 0x000fe2000f8e02ff */
[----:B0-----:R-:W-:-:S02]  /*0400*/  P2R R4, PR, RZ, 0x20 ;  /* 0x00000020ff047803 */ /* 0x001fc40000000000 */
[----:B------:R-:W-:Y:S02]  /*0410*/  SHF.L.U32 R22, R18, 0x7, RZ ;  /* 0x0000000712167819 */ /* 0x000fe400000006ff */
[----:B------:R-:W-:Y:S01]  /*0420*/  SHF.R.S32.HI R25, RZ, 0x1f, R23 ;  /* 0x0000001fff197819 */ /* 0x000fe20000011417 */
[----:B--2---:R-:W-:Y:S02]  /*0430*/  VIADD R6, R0, 0xffffffe ;  /* 0x0ffffffe00067836 */ /* 0x004fe40000000000 */
[----:B------:R-:W-:Y:S02]  /*0440*/  IMAD.SHL.U32 R0, R89, 0x80, RZ ;  /* 0x0000008059007824 */ /* 0x000fe400078e00ff */
[----:B------:R0:W1:Y:S03]  /*0450*/  F2I.FTZ.U32.TRUNC.NTZ R7, R6 ;  /* 0x0000000600077305 */ /* 0x000066000021f000 */
[----:B------:R-:W-:Y:S01]  /*0460*/  IADD3 R21, R0, R31, RZ ;  /* 0x0000001f00157210 */ /* 0x000fe20007ffe0ff */
[----:B0-----:R-:W-:-:S02]  /*0470*/  IMAD.MOV.U32 R6, RZ, RZ, RZ ;  /* 0x000000ffff067224 */ /* 0x001fc400078e00ff */
[----:B----4-:R-:W-:Y:S01]  /*0480*/  @P0 IMAD.IADD R16, R3, 0x1, R16 ;  /* 0x0000000103100824 */ /* 0x010fe200078e0210 */
[----:B-1----:R-:W-:-:S05]  /*0490*/  IADD3 R3, RZ, -R7, RZ ;  /* 0x80000007ff037210 */ /* 0x002fca0007ffe0ff */
[----:B------:R-:W0:Y:S01]  /*04a0*/  @!P0 LDC R16, c[0x0][0x29c] ;  /* 0x0000a700ff108b82 */ /* 0x000e220000000800 */
[----:B------:R-:W-:-:S04]  /*04b0*/  IMAD R3, R3, R10, RZ ;  /* 0x0000000a03037224 */ /* 0x000fc800078e02ff */
[----:B------:R-:W-:-:S03]  /*04c0*/  IMAD.HI.U32 R7, R7, R3, R6 ;  /* 0x0000000307077227 */ /* 0x000fc600078e0006 */
[----:B------:R-:W1:Y:S01]  /*04d0*/  LDC R3, c[0x0][0x278] ;  /* 0x00009e00ff037b82 */ /* 0x000e620000000800 */
[----:B0-----:R-:W-:Y:S02]  /*04e0*/  IABS R19, R16 ;  /* 0x0000001000137213 */ /* 0x001fe40000000000 */
[----:B------:R-:W-:-:S03]  /*04f0*/  ISETP.GE.AND P1, PT, R16, RZ, PT ;  /* 0x000000ff1000720c */ /* 0x000fc60003f26270 */
[----:B------:R-:W-:Y:S01]  /*0500*/  IMAD.HI.U32 R7, R7, R19, RZ ;  /* 0x0000001307077227 */ /* 0x000fe200078e00ff */
[----:B-1----:R-:W-:-:S03]  /*0510*/  ISETP.NE.AND P2, PT, R3, RZ, PT ;  /* 0x000000ff0300720c */ /* 0x002fc60003f45270 */
[----:B------:R-:W-:Y:S02]  /*0520*/  IMAD.MOV R7, RZ, RZ, -R7 ;  /* 0x000000ffff077224 */ /* 0x000fe400078e0a07 */
[----:B------:R-:W-:Y:S02]  /*0530*/  IMAD R3, R29, R3, R0 ;  /* 0x000000031d037224 */ /* 0x000fe400078e0200 */
[----:B------:R-:W-:-:S03]  /*0540*/  IMAD R19, R10, R7, R19 ;  /* 0x000000070a137224 */ /* 0x000fc600078e0213 */
[----:B------:R-:W-:Y:S02]  /*0550*/  SEL R24, R22, R3, !P2 ;  /* 0x0000000316187207 */ /* 0x000fe40005000000 */
[----:B------:R-:W-:-:S03]  /*0560*/  ISETP.GT.U32.AND P0, PT, R10, R19, PT ;  /* 0x000000130a00720c */ /* 0x000fc60003f04070 */
[----:B------:R-:W-:-:S10]  /*0570*/  IMAD.IADD R3, R31, 0x1, R24 ;  /* 0x000000011f037824 */ /* 0x000fd400078e0218 */
[----:B------:R-:W-:-:S04]  /*0580*/  @!P0 IADD3 R19, R19, -R10, RZ ;  /* 0x8000000a13138210 */ /* 0x000fc80007ffe0ff */
[----:B------:R-:W-:-:S13]  /*0590*/  ISETP.GT.U32.AND P0, PT, R10, R19, PT ;  /* 0x000000130a00720c */ /* 0x000fda0003f04070 */
[----:B------:R-:W-:Y:S01]  /*05a0*/  @!P0 IMAD.IADD R19, R19, 0x1, -R10 ;  /* 0x0000000113138824 */ /* 0x000fe200078e0a0a */
[----:B------:R-:W-:-:S03]  /*05b0*/  ISETP.NE.AND P0, PT, R27, RZ, PT ;  /* 0x000000ff1b00720c */ /* 0x000fc60003f05270 */
[----:B------:R-:W-:-:S10]  /*05c0*/  @!P1 IMAD.MOV R19, RZ, RZ, -R19 ;  /* 0x000000ffff139224 */ /* 0x000fd400078e0a13 */
[----:B------:R-:W-:Y:S02]  /*05d0*/  @!P0 LOP3.LUT R19, RZ, R27, RZ, 0x33, !PT ;  /* 0x0000001bff138212 */ /* 0x000fe400078e33ff */
[----:B------:R-:W-:-:S04]  /*05e0*/  IADD3 R27, R16, 0x1, -R27 ;  /* 0x00000001101b7810 */ /* 0x000fc80007ffe81b */
[----:B------:R-:W-:Y:S01]  /*05f0*/  VIMNMX R27, RZ, R27, !PT ;  /* 0x0000001bff1b7248 */ /* 0x000fe20007fe0100 */
[----:B------:R-:W-:Y:S06]  /*0600*/  @P5 BRA `(.L_x_2442) ;  /* 0x0000000000605947 */ /* 0x000fec0003800000 */
        /* <DEDUP_REMOVED lines=22> */
[----:B--2---:R-:W-:Y:S01]  /*0770*/  @!P0 FMUL.FTZ R5, R0, R11 ;  /* 0x0000000b00058220 */ /* 0x004fe20000410000 */
[----:B------:R-:W-:Y:S06]  /*0780*/  BRA `(.L_x_2443) ;  /* 0x0000000000087947 */ /* 0x000fec0003800000 */
.L_x_2442:
[----:B------:R-:W-:Y:S02]  /*0790*/  CS2R R4, SRZ ;  /* 0x0000000000047805 */ /* 0x000fe4000001ff00 */
[----:B------:R-:W-:-:S07]  /*07a0*/  CS2R R6, SRZ ;  /* 0x0000000000067805 */ /* 0x000fce000001ff00 */
.L_x_2443:
[----:B------:R-:W-:Y:S05]  /*07b0*/  BSYNC B0 ;  /* 0x0000000000007941 */ /* 0x000fea0003800000 */
.L_x_2441:
        /* <DEDUP_REMOVED lines=11> */
.L_x_2445:
        /* <DEDUP_REMOVED lines=18> */
.L_x_2446:
[----:B------:R-:W-:Y:S05]  /*0990*/  BSYNC B0 ;  /* 0x0000000000007941 */ /* 0x000fea0003800000 */
.L_x_2444:
[----:B------:R-:W-:Y:S01]  /*09a0*/  ULDC.64 UR6, c[0x0][0x220] ;  /* 0x0000880000067ab9 */ /* 0x000fe20000000a00 */
[----:B------:R-:W-:Y:S01]  /*09b0*/  ULDC.64 UR8, c[0x0][0x230] ;  /* 0x00008c0000087ab9 */ /* 0x000fe20000000a00 */
[----:B------:R-:W-:Y:S01]  /*09c0*/  ISETP.EQ.U32.AND P1, PT, RZ, UR6, PT ;  /* 0x00000006ff007c0c */ /* 0x000fe2000bf22070 */
[----:B------:R-:W1:Y:S01]  /*09d0*/  LDC.64 R14, c[0x0][0x2a8] ;  /* 0x0000aa00ff0e7b82 */ /* 0x000e620000000a00 */
[----:B------:R-:W-:Y:S02]  /*09e0*/  ISETP.EQ.U32.AND P3, PT, RZ, UR8, PT ;  /* 0x00000008ff007c0c */ /* 0x000fe4000bf62070 */
[----:B------:R-:W-:Y:S02]  /*09f0*/  CS2R R40, SRZ ;  /* 0x0000000000287805 */ /* 0x000fe4000001ff00 */
[----:B------:R-:W-:Y:S02]  /*0a00*/  ISETP.EQ.OR.EX P1, PT, RZ, UR7, P5, P1 ;  /* 0x00000007ff007c0c */ /* 0x000fe4000af22710 */
[----:B------:R-:W-:-:S02]  /*0a10*/  CS2R R42, SRZ ;  /* 0x00000000002a7805 */ /* 0x000fc4000001ff00 */
[----:B------:R-:W-:Y:S02]  /*0a20*/  ISETP.EQ.OR.EX P3, PT, RZ, UR9, P5, P3 ;  /* 0x00000009ff007c0c */ /* 0x000fe4000af62730 */
[----:B------:R-:W-:Y:S02]  /*0a30*/  CS2R R32, SRZ ;  /* 0x0000000000207805 */ /* 0x000fe4000001ff00 */
[----:B------:R-:W-:Y:S02]  /*0a40*/  ISETP.EQ.U32.AND P2, PT, R8, RZ, PT ;  /* 0x000000ff0800720c */ /* 0x000fe40003f42070 */
[----:B------:R-:W-:Y:S02]  /*0a50*/  CS2R R34, SRZ ;  /* 0x0000000000227805 */ /* 0x000fe4000001ff00 */
[----:B------:R-:W-:-:S04]  /*0a60*/  ISETP.GE.AND P0, PT, R17, 0x20, PT ;  /* 0x000000201100780c */ /* 0x000fc80003f06270 */
[----:B------:R-:W-:Y:S01]  /*0a70*/  ISETP.EQ.OR.EX P2, PT, R9, RZ, P0, P2 ;  /* 0x000000ff0900720c */ /* 0x000fe20000742720 */
[----:B0-----:R-:W0:Y:S08]  /*0a80*/  @!P1 LDC.64 R10, c[0x0][0x220] ;  /* 0x00008800ff0a9b82 */ /* 0x001e300000000a00 */
[----:B------:R-:W2:Y:S01]  /*0a90*/  @!P3 LDC.64 R12, c[0x0][0x230] ;  /* 0x00008c00ff0cbb82 */ /* 0x000ea20000000a00 */
[----:B-1----:R-:W-:-:S03]  /*0aa0*/  ISETP.NE.U32.AND P4, PT, R14, RZ, PT ;  /* 0x000000ff0e00720c */ /* 0x002fc60003f85070 */
[----:B-----5:R-:W-:Y:S01]  /*0ab0*/  @!P2 IMAD R0, R2, UR4, R89 ;  /* 0x000000040200ac24 */ /* 0x020fe2000f8e0259 */
[----:B------:R-:W-:Y:S01]  /*0ac0*/  ULDC.U8 UR4, c[0x0][0x294] ;  /* 0x0000a50000047ab9 */ /* 0x000fe20000000000 */
[----:B------:R-:W-:Y:S02]  /*0ad0*/  ISETP.NE.AND.EX P4, PT, R15, RZ, PT, P4 ;  /* 0x000000ff0f00720c */ /* 0x000fe40003f85340 */
[----:B------:R-:W1:Y:S01]  /*0ae0*/  @!P2 LDC.64 R14, c[0x0][0x2e0] ;  /* 0x0000b800ff0eab82 */ /* 0x000e620000000a00 */
[----:B0-----:R-:W-:-:S05]  /*0af0*/  @!P1 IMAD.WIDE R8, R21, 0x4, R10 ;  /* 0x0000000415089825 */ /* 0x001fca00078e020a */
[----:B------:R-:W3:Y:S01]  /*0b00*/  @!P1 LDG.E.128 R32, desc[UR36][R8.64] ;  /* 0x0000002408209981 */ /* 0x000ee2000c1e1d00 */
[----:B--2---:R-:W-:-:S04]  /*0b10*/  @!P3 IMAD.WIDE R10, R21, 0x4, R12 ;  /* 0x00000004150ab825 */ /* 0x004fc800078e020c */
[----:B------:R-:W0:Y:S01]  /*0b20*/  @P4 LDC.64 R20, c[0x0][0x2a8] ;  /* 0x0000aa00ff144b82 */ /* 0x000e220000000a00 */
[----:B------:R-:W-:Y:S01]  /*0b30*/  @!P2 IMAD R13, R0, 0x80, R31 ;  /* 0x00000080000da824 */ /* 0x000fe200078e021f */
[----:B------:R-:W2:Y:S03]  /*0b40*/  @!P3 LDG.E.128 R40, desc[UR36][R10.64] ;  /* 0x000000240a28b981 */ /* 0x000ea6000c1e1d00 */
[----:B-1----:R-:W-:-:S05]  /*0b50*/  @!P2 IMAD.WIDE R12, R13, 0x4, R14 ;  /* 0x000000040d0ca825 */ /* 0x002fca00078e020e */
[----:B------:R-:W4:Y:S01]  /*0b60*/  @!P2 LDG.E.128 R44, desc[UR36][R12.64] ;  /* 0x000000240c2ca981 */ /* 0x000f22000c1e1d00 */
[----:B0-----:R-:W-:Y:S01]  /*0b70*/  @P4 IMAD.WIDE R14, R29, 0x4, R20 ;  /* 0x000000041d0e4825 */ /* 0x001fe200078e0214 */
[----:B------:R-:W-:Y:S01]  /*0b80*/  HFMA2.MMA R29, -RZ, RZ, 0, 0 ;  /* 0x00000000ff1d7435 */ /* 0x000fe200000001ff */
[----:B------:R-:W0:Y:S09]  /*0b90*/  LDC R20, c[0x0][0x290] ;  /* 0x0000a400ff147b82 */ /* 0x000e320000000800 */
[----:B------:R1:W5:Y:S01]  /*0ba0*/  @P4 LDG.E R29, desc[UR36][R14.64] ;  /* 0x000000240e1d4981 */ /* 0x000362000c1e1900 */
[----:B------:R-:W-:-:S02]  /*0bb0*/  ISETP.NE.AND P1, PT, RZ, UR4, PT ;  /* 0x00000004ff007c0c */ /* 0x000fc4000bf25270 */
[----:B0-----:R-:W-:Y:S01]  /*0bc0*/  ISETP.GT.AND P3, PT, R20, RZ, PT ;  /* 0x000000ff1400720c */ /* 0x001fe20003f64270 */
[----:B---3--:R-:W-:Y:S01]  /*0bd0*/  FADD.FTZ R32, R32, R4 ;  /* 0x0000000420207221 */ /* 0x008fe20000010000 */
[----:B------:R-:W-:Y:S01]  /*0be0*/  FADD.FTZ R33, R33, R5 ;  /* 0x0000000521217221 */ /* 0x000fe20000010000 */
[----:B------:R-:W-:Y:S01]  /*0bf0*/  FADD.FTZ R34, R34, R6 ;  /* 0x0000000622227221 */ /* 0x000fe20000010000 */
[----:B------:R-:W-:Y:S01]  /*0c00*/  FADD.FTZ R35, R35, R7 ;  /* 0x0000000723237221 */ /* 0x000fe20000010000 */
[----:B--2---:R-:W-:Y:S01]  /*0c10*/  FADD.FTZ R36, R40, R36 ;  /* 0x0000002428247221 */ /* 0x004fe20000010000 */
[----:B------:R-:W-:Y:S01]  /*0c20*/  FADD.FTZ R37, R41, R37 ;  /* 0x0000002529257221 */ /* 0x000fe20000010000 */
[----:B------:R-:W-:Y:S01]  /*0c30*/  FADD.FTZ R38, R42, R38 ;  /* 0x000000262a267221 */ /* 0x000fe20000010000 */
[----:B------:R-:W-:Y:S01]  /*0c40*/  FADD.FTZ R39, R43, R39 ;  /* 0x000000272b277221 */ /* 0x000fe20000010000 */
[----:B----4-:R-:W-:Y:S01]  /*0c50*/  @!P2 FMUL.FTZ R36, R36, R44 ;  /* 0x0000002c2424a220 */ /* 0x010fe20000410000 */
[----:B------:R-:W-:Y:S01]  /*0c60*/  @!P2 FMUL.FTZ R37, R37, R45 ;  /* 0x0000002d2525a220 */ /* 0x000fe20000410000 */
[----:B------:R-:W-:Y:S01]  /*0c70*/  @!P2 FMUL.FTZ R38, R38, R46 ;  /* 0x0000002e2626a220 */ /* 0x000fe20000410000 */
[----:B------:R-:W-:Y:S01]  /*0c80*/  @!P2 FMUL.FTZ R39, R39, R47 ;  /* 0x0000002f2727a220 */ /* 0x000fe20000410000 */
        /* <DEDUP_REMOVED lines=52> */
[----:B-1---5:R-:W-:Y:S05]  /*0fd0*/  CALL.ABS.NOINC R14 ;  /* 0x000000000e007343 */ /* 0x022fea0003c00000 */
.L_x_2449:
        /* <DEDUP_REMOVED lines=42> */
[----:B------:R-:W-:-:S04]  /*1280*/  ULDC UR4, c[0x0][0x29c] ;  /* 0x0000a70000047ab9 */ /* 0x000fc80000000800 */
[----:B------:R-:W1:Y:S01]  /*1290*/  MUFU.RCP R3, R3 ;  /* 0x0000000300037308 */ /* 0x000e620000001000 */
[----:B------:R-:W-:-:S05]  /*12a0*/  I2FP.F32.S32 R0, R0 ;  /* 0x0000000000007245 */ /* 0x000fca0000201400 */
[----:B-1----:R-:W-:Y:S01]  /*12b0*/  FMUL.FTZ R4, R0, R3 ;  /* 0x0000000300047220 */ /* 0x002fe20000410000 */
[----:B------:R-:W-:-:S03]  /*12c0*/  I2FP.F32.S32 R0, R5 ;  /* 0x0000000500007245 */ /* 0x000fc60000201400 */
[----:B------:R-:W-:Y:S02]  /*12d0*/  FMUL.FTZ R5, R4, 13.28771209716796875 ;  /* 0x41549a7804057820 */ /* 0x000fe40000410000 */
[----:B------:R-:W-:-:S04]  /*12e0*/  FMUL.FTZ R0, R0, R3 ;  /* 0x0000000300007220 */ /* 0x000fc80000410000 */
[----:B------:R-:W1:Y:S01]  /*12f0*/  MUFU.EX2 R5, -R5 ;  /* 0x8000000500057308 */ /* 0x000e620000000800 */
[----:B------:R-:W-:Y:S01]  /*1300*/  FMUL.FTZ R4, R0, 13.28771209716796875 ;  /* 0x41549a7800047820 */ /* 0x000fe20000410000 */
[----:B-----5:R-:W-:-:S04]  /*1310*/  IADD3 R0, -R29, UR4, RZ ;  /* 0x000000041d007c10 */ /* 0x020fc8000fffe1ff */
[----:B------:R-:W-:Y:S02]  /*1320*/  I2FP.F32.S32 R0, R0 ;  /* 0x0000000000007245 */ /* 0x000fe40000201400 */
[----:B------:R-:W2:Y:S03]  /*1330*/  MUFU.EX2 R7, -R4 ;  /* 0x8000000400077308 */ /* 0x000ea60000000800 */
[----:B-1----:R-:W-:-:S04]  /*1340*/  FMUL.FTZ R3, R0, R5 ;  /* 0x0000000500037220 */ /* 0x002fc80000410000 */
[----:B------:R-:W-:Y:S01]  /*1350*/  FMUL.RZ R13, R3, 0.15915493667125701904 ;  /* 0x3e22f983030d7820 */ /* 0x000fe2000040c000 */
[----:B--2---:R-:W-:-:S03]  /*1360*/  FMUL.FTZ R0, R0, R7 ;  /* 0x0000000700007220 */ /* 0x004fc60000410000 */
[----:B------:R-:W4:Y:S01]  /*1370*/  MUFU.SIN R6, R13 ;  /* 0x0000000d00067308 */ /* 0x000f220000000400 */
[----:B------:R-:W-:-:S07]  /*1380*/  FMUL.RZ R11, R0, 0.15915493667125701904 ;  /* 0x3e22f983000b7820 */ /* 0x000fce000040c000 */
[----:B------:R-:W1:Y:S08]  /*1390*/  MUFU.COS R8, R13 ;  /* 0x0000000d00087308 */ /* 0x000e700000000000 */
[----:B------:R-:W3:Y:S01]  /*13a0*/  MUFU.SIN R3, R11 ;  /* 0x0000000b00037308 */ /* 0x000ee20000000400 */
[-C--:B----4-:R-:W-:Y:S01]  /*13b0*/  FMUL.FTZ R5, R35, R6.reuse ;  /* 0x0000000623057220 */ /* 0x090fe20000410000 */
[-C--:B0-----:R-:W-:Y:S01]  /*13c0*/  FMUL.FTZ R7, R39, R6.reuse ;  /* 0x0000000627077220 */ /* 0x081fe20000410000 */
        /* <DEDUP_REMOVED lines=17> */
.L_x_2453:
[----:B------:R-:W-:Y:S05]  /*14e0*/  BSYNC B1 ;  /* 0x0000000000017941 */ /* 0x000fea0003800000 */
.L_x_2452:
        /* <DEDUP_REMOVED lines=8> */
.L_x_2451:
[----:B------:R-:W-:Y:S05]  /*1570*/  BSYNC B0 ;  /* 0x0000000000007941 */ /* 0x000fea0003800000 */
.L_x_2450:
[----:B------:R-:W-:Y:S06]  /*1580*/  BAR.SYNC.DEFER_BLOCKING 0x0 ;  /* 0x0000000000007b1d */ /* 0x000fec0000010000 */
[----:B0-----:R0:W1:Y:S04]  /*1590*/  @P6 LDS.128 R32, [R14] ;  /* 0x000000000e206984 */ /* 0x0010680000000c00 */
[----:B------:R0:W2:Y:S01]  /*15a0*/  @P6 LDS.128 R36, [R15] ;  /* 0x000000000f246984 */ /* 0x0000a20000000c00 */
[----:B------:R-:W-:Y:S06]  /*15b0*/  BAR.SYNC.DEFER_BLOCKING 0x0 ;  /* 0x0000000000007b1d */ /* 0x000fec0000010000 */
[----:B------:R-:W-:Y:S05]  /*15c0*/  BRA `(.L_x_2448) ;  /* 0x0000000000b07947 */ /* 0x000fea0003800000 */
.L_x_2447:
[----:B------:R-:W-:Y:S01]  /*15d0*/  ISETP.GE.AND P0, PT, R31, R20, PT ;  /* 0x000000141f00720c */ /* 0x000fe20003f06270 */
[----:B------:R-:W-:-:S12]  /*15e0*/  BSSY B0, `(.L_x_2448) ;  /* 0x000002a000007945 */ /* 0x000fd80003800000 */
[----:B------:R-:W-:Y:S05]  /*15f0*/  @P0 BRA `(.L_x_2454) ;  /* 0x0000000000a00947 */ /* 0x000fea0003800000 */
[----:B------:R-:W-:Y:S01]  /*1600*/  I2FP.F32.S32 R20, R20 ;  /* 0x0000001400147245 */ /* 0x000fe20000201400 */
[----:B------:R-:W-:Y:S01]  /*1610*/  VIADD R0, R31, 0x2 ;  /* 0x000000021f007836 */ /* 0x000fe20000000000 */
[----:B------:R-:W-:Y:S02]  /*1620*/  ULDC UR4, c[0x0][0x29c] ;  /* 0x0000a70000047ab9 */ /* 0x000fe40000000800 */
[----:B------:R-:W0:Y:S02]  /*1630*/  MUFU.RCP R5, R20 ;  /* 0x0000001400057308 */ /* 0x000e240000001000 */
[----:B------:R-:W-:-:S05]  /*1640*/  I2FP.F32.S32 R0, R0 ;  /* 0x0000000000007245 */ /* 0x000fca0000201400 */
[----:B0-----:R-:W-:Y:S01]  /*1650*/  FMUL.FTZ R3, R0, R5 ;  /* 0x0000000500037220 */ /* 0x001fe20000410000 */
[----:B------:R-:W-:-:S03]  /*1660*/  I2FP.F32.S32 R0, R31 ;  /* 0x0000001f00007245 */ /* 0x000fc60000201400 */
[----:B------:R-:W-:Y:S02]  /*1670*/  FMUL.FTZ R4, R3, 13.28771209716796875 ;  /* 0x41549a7803047820 */ /* 0x000fe40000410000 */
[----:B------:R-:W-:Y:S01]  /*1680*/  FMUL.FTZ R0, R0, R5 ;  /* 0x0000000500007220 */ /* 0x000fe20000410000 */
[----:B-----5:R-:W-:Y:S01]  /*1690*/  IADD3 R5, -R29, UR4, RZ ;  /* 0x000000041d057c10 */ /* 0x020fe2000fffe1ff */
[----:B------:R-:W0:Y:S02]  /*16a0*/  MUFU.EX2 R3, -R4 ;  /* 0x8000000400037308 */ /* 0x000e240000000800 */
[----:B------:R-:W-:Y:S01]  /*16b0*/  FMUL.FTZ R0, R0, 13.28771209716796875 ;  /* 0x41549a7800007820 */ /* 0x000fe20000410000 */
[----:B------:R-:W-:-:S05]  /*16c0*/  I2FP.F32.S32 R5, R5 ;  /* 0x0000000500057245 */ /* 0x000fca0000201400 */
        /* <DEDUP_REMOVED lines=27> */
.L_x_2454:
[----:B------:R-:W-:Y:S05]  /*1880*/  BSYNC B0 ;  /* 0x0000000000007941 */ /* 0x000fea0003800000 */
.L_x_2448:
[----:B------:R-:W-:Y:S01]  /*1890*/  ISETP.GT.AND P0, PT, R17, 0x1f, PT ;  /* 0x0000001f1100780c */ /* 0x000fe20003f04270 */
[----:B------:R-:W-:Y:S01]  /*18a0*/  BSSY B0, `(.L_x_2455) ;  /* 0x0000020000007945 */ /* 0x000fe20003800000 */
[----:B------:R-:W-:-:S11]  /*18b0*/  IMAD.MOV.U32 R5, RZ, RZ, RZ ;  /* 0x000000ffff057224 */ /* 0x000fd600078e00ff */
[----:B------:R-:W-:Y:S05]  /*18c0*/  @P0 BRA `(.L_x_2456) ;  /* 0x0000000000740947 */ /* 0x000fea0003800000 */
[----:B------:R-:W3:Y:S01]  /*18d0*/  S2UR UR5, SR_CgaCtaId ;  /* 0x00000000000579c3 */ /* 0x000ee20000008800 */
[----:B------:R-:W-:Y:S01]  /*18e0*/  UMOV UR4, 0x400 ;  /* 0x0000040000047882 */ /* 0x000fe20000000000 */
[----:B------:R-:W-:Y:S01]  /*18f0*/  IADD3 R31, R22, R31, RZ ;  /* 0x0000001f161f7210 */ /* 0x000fe20007ffe0ff */
[----:B------:R-:W-:Y:S01]  /*1900*/  UIADD3 UR4, UR4, 0x20, URZ ;  /* 0x0000002004047890 */ /* 0x000fe2000fffe03f */
[----:B------:R-:W-:Y:S01]  /*1910*/  IMAD.SHL.U32 R0, R19, 0x4, RZ ;  /* 0x0000000413007824 */ /* 0x000fe200078e00ff */
[----:B------:R-:W-:Y:S01]  /*1920*/  ULDC UR6, c[0x0][0x284] ;  /* 0x0000a10000067ab9 */ /* 0x000fe20000000800 */
[----:B-12---:R-:W-:Y:S02]  /*1930*/  FMUL.FTZ R6, R36, R32 ;  /* 0x0000002024067220 */ /* 0x006fe40000410000 */
[----:B------:R-:W1:Y:S01]  /*1940*/  LDC.64 R4, c[0x0][0x248] ;  /* 0x00009200ff047b82 */ /* 0x000e620000000a00 */
[----:B------:R-:W-:Y:S02]  /*1950*/  IMAD R31, R31, UR6, R0 ;  /* 0x000000061f1f7c24 */ /* 0x000fe4000f8e0200 */
[----:B------:R-:W-:-:S04]  /*1960*/  FFMA.FTZ R3, R37, R33, R6 ;  /* 0x0000002125037223 */ /* 0x000fc80000010006 */
[----:B------:R-:W-:-:S04]  /*1970*/  FFMA.FTZ R6, R38, R34, R3 ;  /* 0x0000002226067223 */ /* 0x000fc80000010003 */
[----:B------:R-:W-:Y:S01]  /*1980*/  FFMA.FTZ R13, R39, R35, R6 ;  /* 0x00000023270d7223 */ /* 0x000fe20000010006 */
[----:B---3--:R-:W-:-:S06]  /*1990*/  ULEA UR4, UR5, UR4, 0x18 ;  /* 0x0000000405047291 */ /* 0x008fcc000f8ec03f */
[----:B------:R-:W-:Y:S01]  /*19a0*/  LEA R0, R17, UR4, 0x4 ;  /* 0x0000000411007c11 */ /* 0x000fe2000f8e20ff */
[----:B------:R-:W-:Y:S01]  /*19b0*/  UMOV UR4, 0xffffffff ;  /* 0xffffffff00047882 */ /* 0x000fe20000000000 */
[----:B-1----:R-:W-:-:S03]  /*19c0*/  IMAD.WIDE R4, R31, 0x4, R4 ;  /* 0x000000041f047825 */ /* 0x002fc600078e0204 */
[----:B------:R1:W-:Y:S04]  /*19d0*/  STS.128 [R0], R32 ;  /* 0x0000002000007388 */ /* 0x0003e80000000c00 */
[----:B------:R1:W-:Y:S01]  /*19e0*/  STG.E.128 desc[UR36][R4.64], R36 ;  /* 0x0000002404007986 */ /* 0x0003e2000c101d24 */
[----:B------:R-:W-:Y:S05]  /*19f0*/  BRA.DIV UR4, `(.L_x_2457) ;  /* 0x0000005204a47947 */ /* 0x000fea000b800000 */
[----:B0-----:R-:W1:Y:S02]  /*1a00*/  SHFL.BFLY PT, R14, R13, 0x10, 0x1f ;  /* 0x0e001f000d0e7f89 */ /* 0x001e6400000e0000 */
        /* <DEDUP_REMOVED lines=8> */
.L_x_2507:
[----:B01----:R-:W-:-:S07]  /*1a90*/  FADD.FTZ R5, R5, R14 ;  /* 0x0000000e05057221 */ /* 0x003fce0000010000 */
.L_x_2456:
[----:B------:R-:W-:Y:S05]  /*1aa0*/  BSYNC B0 ;  /* 0x0000000000007941 */ /* 0x000fea0003800000 */
.L_x_2455:
[----:B------:R-:W3:Y:S01]  /*1ab0*/  S2R R11, SR_CgaCtaId ;  /* 0x00000000000b7919 */ /* 0x000ee20000008800 */
[----:B------:R-:W-:Y:S02]  /*1ac0*/  ISETP.NE.AND P0, PT, R17, RZ, PT ;  /* 0x000000ff1100720c */ /* 0x000fe40003f05270 */
[----:B------:R-:W-:Y:S02]  /*1ad0*/  MOV R9, 0x400 ;  /* 0x0000040000097802 */ /* 0x000fe40000000f00 */
[----:B------:R-:W-:-:S03]  /*1ae0*/  IADD3 R7, -R27, R16, RZ ;  /* 0x000000101b077210 */ /* 0x000fc60007ffe1ff */
[----:B------:R-:W-:-:S06]  /*1af0*/  VIADD R0, R9, 0x220 ;  /* 0x0000022009007836 */ /* 0x000fcc0000000000 */
[----:B------:R-:W-:Y:S01]  /*1b00*/  @P0 IMAD.MOV.U32 R155, RZ, RZ, -0x800001 ;  /* 0xff7fffffff9b0424 */ /* 0x000fe200078e00ff */
[----:B---3--:R-:W-:Y:S01]  /*1b10*/  LEA R0, R11, R0, 0x18 ;  /* 0x000000000b007211 */ /* 0x008fe200078ec0ff */
        /* <DEDUP_REMOVED lines=8> */
[----:B------:R-:W3:Y:S01]  /*1ba0*/  LDC.64 R4, c[0x0][0x2c8] ;  /* 0x0000b200ff047b82 */ /* 0x000ee20000000a00 */
[----:B-----5:R-:W-:Y:S01]  /*1bb0*/  IADD3 R6, -R29, R16, RZ ;  /* 0x000000101d067210 */ /* 0x020fe20007ffe1ff */
[----:B------:R-:W-:-:S04]  /*1bc0*/  ULDC UR4, c[0x0][0x2d0] ;  /* 0x0000b40000047ab9 */ /* 0x000fc80000000800 */
[----:B------:R-:W-:-:S04]  /*1bd0*/  IMAD R3, R89, UR4, R6 ;  /* 0x0000000459037c24 */ /* 0x000fc8000f8e0206 */
[----:B------:R-:W-:-:S04]  /*1be0*/  IMAD R3, R3, UR4, R6 ;  /* 0x0000000403037c24 */ /* 0x000fc8000f8e0206 */
[----:B---3--:R-:W-:-:S06]  /*1bf0*/  IMAD.WIDE R4, R3, 0x4, R4 ;  /* 0x0000000403047825 */ /* 0x008fcc00078e0204 */
[----:B------:R-:W3:Y:S02]  /*1c00*/  LDG.E R4, desc[UR36][R4.64] ;  /* 0x0000002404047981 */ /* 0x000ee4000c1e1900 */
[----:B---3--:R-:W-:-:S07]  /*1c10*/  FADD.FTZ R155, R155, R4 ;  /* 0x000000049b9b7221 */ /* 0x008fce0000010000 */
.L_x_2459:
[----:B------:R3:W-:Y:S02]  /*1c20*/  STS [R8], R155 ;  /* 0x0000009b08007388 */ /* 0x0007e40000000800 */
.L_x_2458:
[----:B------:R-:W-:Y:S05]  /*1c30*/  WARPSYNC.ALL ;  /* 0x0000000000007948 */ /* 0x000fea0003800000 */
[----:B------:R-:W-:Y:S01]  /*1c40*/  VIADD R3, R7, 0xf ;  /* 0x0000000f07037836 */ /* 0x000fe20000000000 */
[----:B------:R-:W4:Y:S01]  /*1c50*/  LDC.64 R12, c[0x0][0x280] ;  /* 0x0000a000ff0c7b82 */ /* 0x000f220000000a00 */
[----:B------:R-:W-:Y:S01]  /*1c60*/  LEA.HI R6, R17, R17, RZ, 0x1 ;  /* 0x0000001111067211 */ /* 0x000fe200078f08ff */
[----:B------:R-:W-:Y:S01]  /*1c70*/  ULDC UR12, c[0x0][0x2a0] ;  /* 0x0000a800000c7ab9 */ /* 0x000fe20000000800 */
[----:B------:R-:W-:Y:S01]  /*1c80*/  ULDC.64 UR8, c[0x0][0x258] ;  /* 0x0000960000087ab9 */ /* 0x000fe20000000a00 */
[----:B------:R-:W-:Y:S01]  /*1c90*/  SHF.R.S32.HI R4, RZ, 0x1f, R3 ;  /* 0x0000001fff047819 */ /* 0x000fe20000011403 */
[----:B------:R-:W-:Y:S01]  /*1ca0*/  ULDC.64 UR6, c[0x0][0x2b0] ;  /* 0x0000ac0000067ab9 */ /* 0x000fe20000000a00 */
[----:B------:R-:W-:Y:S01]  /*1cb0*/  LEA.HI.SX32 R154, R6, R27, 0x1f ;  /* 0x0000001b069a7211 */ /* 0x000fe200078ffaff */
[----:B------:R-:W-:Y:S01]  /*1cc0*/  ULDC.64 UR14, c[0x0][0x2c8] ;  /* 0x0000b200000e7ab9 */ /* 0x000fe20000000a00 */
[----:B------:R-:W-:Y:S01]  /*1cd0*/  LEA.HI R4, R4, R3, RZ, 0x4 ;  /* 0x0000000304047211 */ /* 0x000fe200078f20ff */
[----:B------:R-:W-:Y:S01]  /*1ce0*/  ULDC.64 UR10, c[0x0][0x2d8] ;  /* 0x0000b600000a7ab9 */ /* 0x000fe20000000a00 */
[----:B------:R-:W-:Y:S02]  /*1cf0*/  BSSY B0, `(.L_x_2460) ;  /* 0x000025b000007945 */ /* 0x000fe40003800000 */
[----:B------:R-:W-:-:S05]  /*1d00*/  LOP3.LUT R4, R4, 0xfffffff0, RZ, 0xc0, !PT ;  /* 0xfffffff004047812 */ /* 0x000fca00078ec0ff */
[----:B------:R-:W-:Y:S01]  /*1d10*/  IMAD.IADD R3, R27, 0x1, R4 ;  /* 0x000000011b037824 */ /* 0x000fe200078e0204 */
[----:B------:R-:W-:Y:S04]  /*1d20*/  BAR.SYNC.DEFER_BLOCKING 0x0 ;  /* 0x0000000000007b1d */ /* 0x000fe80000010000 */
[----:B------:R-:W-:Y:S01]  /*1d30*/  ISETP.GE.AND P0, PT, R154, R3, PT ;  /* 0x000000039a00720c */ /* 0x000fe20003f06270 */
[----:B----4-:R-:W-:-:S05]  /*1d40*/  IMAD R26, R26, R12, R89 ;  /* 0x0000000c1a1a7224 */ /* 0x010fca00078e0259 */
[----:B------:R-:W-:-:S07]  /*1d50*/  SHF.L.U32 R152, R26, 0x7, RZ ;  /* 0x000000071a987819 */ /* 0x000fce00000006ff */
[----:B------:R-:W-:Y:S05]  /*1d60*/  @P0 BRA `(.L_x_2461) ;  /* 0x00000024004c0947 */ /* 0x000fea0003800000 */
[----:B------:R-:W-:Y:S01]  /*1d70*/  IABS R4, R13 ;  /* 0x0000000d00047213 */ /* 0x000fe20000000000 */
[----:B---3--:R-:W-:Y:S01]  /*1d80*/  VIADD R8, R9, 0x20 ;  /* 0x0000002009087836 */ /* 0x008fe20000000000 */
[----:B------:R-:W-:Y:S01]  /*1d90*/  LOP3.LUT R6, R6, 0x7ffffffe, RZ, 0xc0, !PT ;  /* 0x7ffffffe06067812 */ /* 0x000fe200078ec0ff */
[----:B------:R-:W3:Y:S01]  /*1da0*/  LDC.64 R156, c[0x0][0x2d8] ;  /* 0x0000b600ff9c7b82 */ /* 0x000ee20000000a00 */
[----:B------:R-:W4:Y:S01]  /*1db0*/  I2F.RP R7, R4 ;  /* 0x0000000400077306 */ /* 0x000f220000209400 */
[----:B------:R-:W-:Y:S01]  /*1dc0*/  ULDC UR5, c[0x0][0x2d0] ;  /* 0x0000b40000057ab9 */ /* 0x000fe20000000800 */
[----:B------:R-:W-:Y:S01]  /*1dd0*/  LEA R8, R11, R8, 0x18 ;  /* 0x000000080b087211 */ /* 0x000fe200078ec0ff */
[----:B------:R-:W-:Y:S01]  /*1de0*/  IMAD.IADD R5, R17, 0x1, -R6 ;  /* 0x0000000111057824 */ /* 0x000fe200078e0a06 */
[----:B------:R-:W-:-:S03]  /*1df0*/  ULDC UR4, c[0x0][0x298] ;  /* 0x0000a60000047ab9 */ /* 0x000fc60000000800 */
[----:B------:R-:W0:Y:S01]  /*1e00*/  LDC R153, c[0x0][0x2c0] ;  /* 0x0000b000ff997b82 */ /* 0x000e220000000800 */
[C---:B------:R-:W-:Y:S02]  /*1e10*/  LEA R12, R5.reuse, R8, 0x3 ;  /* 0x00000008050c7211 */ /* 0x040fe400078e18ff */
[----:B------:R-:W-:-:S03]  /*1e20*/  SHF.L.U32 R28, R5, 0x1, RZ ;  /* 0x00000001051c7819 */ /* 0x000fc600000006ff */
[----:B------:R0:W0:Y:S01]  /*1e30*/  LDS.64 R86, [R12] ;  /* 0x000000000c567984 */ /* 0x0000220000000a00 */
[----:B----4-:R-:W4:Y:S01]  /*1e40*/  MUFU.RCP R7, R7 ;  /* 0x0000000700077308 */ /* 0x010f220000001000 */
[----:B------:R-:W-:Y:S02]  /*1e50*/  IMAD R28, R152, R13, R28 ;  /* 0x0000000d981c7224 */ /* 0x000fe400078e021c */
[----:B------:R0:W1:Y:S04]  /*1e60*/  LDS.64 R84, [R12+0x10] ;  /* 0x000010000c547984 */ /* 0x0000680000000a00 */
[----:B------:R0:W1:Y:S01]  /*1e70*/  LDS.64 R82, [R12+0x20] ;  /* 0x000020000c527984 */ /* 0x0000620000000a00 */
[----:B------:R-:W-:Y:S01]  /*1e80*/  SHF.R.S32.HI R26, RZ, 0x1f, R28 ;  /* 0x0000001fff1a7819 */ /* 0x000fe2000001141c */
[----:B---3--:R-:W-:-:S02]  /*1e90*/  IMAD.WIDE R156, R89, 0x4, R156 ;  /* 0x00000004599c7825 */ /* 0x008fc400078e029c */
[----:B------:R3:W1:Y:S04]  /*1ea0*/  LDS.64 R80, [R12+0x30] ;  /* 0x000030000c507984 */ /* 0x0006680000000a00 */
[----:B------:R3:W1:Y:S01]  /*1eb0*/  LDS.64 R78, [R12+0x40] ;  /* 0x000040000c4e7984 */ /* 0x0006620000000a00 */
[----:B0-----:R-:W-:Y:S02]  /*1ec0*/  VIADD R153, R153, UR4 ;  /* 0x0000000499997c36 */ /* 0x001fe40008000000 */
[----:B----4-:R-:W-:Y:S01]  /*1ed0*/  VIADD R10, R7, 0xffffffe ;  /* 0x0ffffffe070a7836 */ /* 0x010fe20000000000 */
[----:B------:R3:W0:Y:S03]  /*1ee0*/  LDS.64 R76, [R12+0x50] ;  /* 0x000050000c4c7984 */ /* 0x0006260000000a00 */
[----:B------:R4:W2:Y:S01]  /*1ef0*/  F2I.FTZ.U32.TRUNC.NTZ R11, R10 ;  /* 0x0000000a000b7305 */ /* 0x0008a2000021f000 */
[----:B------:R3:W0:Y:S04]  /*1f00*/  LDS.64 R74, [R12+0x60] ;  /* 0x000060000c4a7984 */ /* 0x0006280000000a00 */
[----:B------:R3:W0:Y:S04]  /*1f10*/  LDS.64 R72, [R12+0x70] ;  /* 0x000070000c487984 */ /* 0x0006280000000a00 */
[----:B------:R3:W0:Y:S01]  /*1f20*/  LDS.64 R70, [R12+0x80] ;  /* 0x000080000c467984 */ /* 0x0006220000000a00 */
[----:B----4-:R-:W-:-:S03]  /*1f30*/  IMAD.MOV.U32 R10, RZ, RZ, RZ ;  /* 0x000000ffff0a7224 */ /* 0x010fc600078e00ff */
[----:B------:R3:W4:Y:S01]  /*1f40*/  LDS.64 R68, [R12+0x90] ;  /* 0x000090000c447984 */ /* 0x0007220000000a00 */
[----:B--2---:R-:W-:-:S03]  /*1f50*/  IMAD.MOV R15, RZ, RZ, -R11 ;  /* 0x000000ffff0f7224 */ /* 0x004fc600078e0a0b */
[----:B------:R3:W2:Y:S01]  /*1f60*/  LDS.64 R66, [R12+0xa0] ;  /* 0x0000a0000c427984 */ /* 0x0006a20000000a00 */
[----:B------:R-:W-:-:S03]  /*1f70*/  IMAD R5, R15, R4, RZ ;  /* 0x000000040f057224 */ /* 0x000fc600078e02ff */
[----:B------:R3:W0:Y:S01]  /*1f80*/  LDS.64 R64, [R12+0xb0] ;  /* 0x0000b0000c407984 */ /* 0x0006220000000a00 */
[----:B------:R-:W-:-:S03]  /*1f90*/  IMAD.HI.U32 R5, R11, R5, R10 ;  /* 0x000000050b057227 */ /* 0x000fc600078e000a */
[----:B------:R3:W0:Y:S01]  /*1fa0*/  LDS.64 R62, [R12+0xc0] ;  /* 0x0000c0000c3e7984 */ /* 0x0006220000000a00 */
[----:B------:R-:W-:-:S03]  /*1fb0*/  IMAD R10, R89, UR5, R16 ;  /* 0x00000005590a7c24 */ /* 0x000fc6000f8e0210 */
        /* <DEDUP_REMOVED lines=13> */
[----:B-1----:R3:W1:Y:S04]  /*2090*/  LDS.64 R34, [R12+0x1a0] ;  /* 0x0001a0000c227984 */ /* 0x0026680000000a00 */
[----:B------:R3:W0:Y:S04]  /*20a0*/  LDS.64 R32, [R12+0x1b0] ;  /* 0x0001b0000c207984 */ /* 0x0006280000000a00 */
[----:B------:R3:W0:Y:S04]  /*20b0*/  LDS.64 R30, [R12+0x1c0] ;  /* 0x0001c0000c1e7984 */ /* 0x0006280000000a00 */
[----:B------:R3:W0:Y:S04]  /*20c0*/  LDS.64 R20, [R12+0x1d0] ;  /* 0x0001d0000c147984 */ /* 0x0006280000000a00 */
[----:B------:R3:W0:Y:S04]  /*20d0*/  LDS.64 R8, [R12+0x1e0] ;  /* 0x0001e0000c087984 */ /* 0x0006280000000a00 */
[----:B--2-4-:R3:W0:Y:S02]  /*20e0*/  LDS.64 R6, [R12+0x1f0] ;  /* 0x0001f0000c067984 */ /* 0x0146240000000a00 */
.L_x_2465:
[----:B-1----:R-:W2:Y:S01]  /*20f0*/  LDC R11, c[0x0][0x284] ;  /* 0x0000a100ff0b7b82 */ /* 0x002ea20000000800 */
[----:B------:R-:W-:Y:S02]  /*2100*/  IABS R14, R154 ;  /* 0x0000009a000e7213 */ /* 0x000fe40000000000 */
[----:B------:R-:W-:-:S03]  /*2110*/  ISETP.GE.AND P1, PT, R154, RZ, PT ;  /* 0x000000ff9a00720c */ /* 0x000fc60003f26270 */
[----:B---3--:R-:W-:-:S05]  /*2120*/  IMAD.HI.U32 R12, R5, R14, RZ ;  /* 0x0000000e050c7227 */ /* 0x008fca00078e00ff */
[----:B0-----:R-:W-:Y:S02]  /*2130*/  IADD3 R13, -R12, RZ, RZ ;  /* 0x000000ff0c0d7210 */ /* 0x001fe40007ffe1ff */
[----:B--2---:R-:W-:-:S05]  /*2140*/  IABS R15, R11 ;  /* 0x0000000b000f7213 */ /* 0x004fca0000000000 */
[----:B------:R-:W-:-:S05]  /*2150*/  IMAD R12, R15, R13, R14 ;  /* 0x0000000d0f0c7224 */ /* 0x000fca00078e020e */
[----:B------:R-:W-:-:S13]  /*2160*/  ISETP.GT.U32.AND P0, PT, R4, R12, PT ;  /* 0x0000000c0400720c */ /* 0x000fda0003f04070 */
[----:B------:R-:W-:-:S05]  /*2170*/  @!P0 IMAD.IADD R12, R12, 0x1, -R15 ;  /* 0x000000010c0c8824 */ /* 0x000fca00078e0a0f */
[----:B------:R-:W-:-:S13]  /*2180*/  ISETP.GT.U32.AND P0, PT, R4, R12, PT ;  /* 0x0000000c0400720c */ /* 0x000fda0003f04070 */
[----:B------:R-:W-:Y:S01]  /*2190*/  @!P0 IMAD.IADD R12, R12, 0x1, -R15 ;  /* 0x000000010c0c8824 */ /* 0x000fe200078e0a0f */
[----:B------:R-:W-:-:S04]  /*21a0*/  ISETP.NE.AND P0, PT, R11, RZ, PT ;  /* 0x000000ff0b00720c */ /* 0x000fc80003f05270 */
[----:B------:R-:W-:Y:S02]  /*21b0*/  @!P1 IADD3 R12, -R12, RZ, RZ ;  /* 0x000000ff0c0c9210 */ /* 0x000fe40007ffe1ff */
[----:B------:R-:W-:-:S07]  /*21c0*/  ISETP.GE.AND P1, PT, R154, R16, PT ;  /* 0x000000109a00720c */ /* 0x000fce0003f26270 */
[----:B------:R-:W-:-:S04]  /*21d0*/  @!P0 LOP3.LUT R12, RZ, R11, RZ, 0x33, !PT ;  /* 0x0000000bff0c8212 */ /* 0x000fc800078e33ff */
[----:B------:R-:W-:Y:S02]  /*21e0*/  IADD3 R13, P0, R23, R12, RZ ;  /* 0x0000000c170d7210 */ /* 0x000fe40007f1e0ff */
[----:B------:R-:W2:Y:S02]  /*21f0*/  @!P1 LDC R15, c[0x0][0x288] ;  /* 0x0000a200ff0f9b82 */ /* 0x000ea40000000800 */
[----:B------:R-:W-:Y:S02]  /*2200*/  LEA.HI.X.SX32 R14, R12, R25, 0x1, P0 ;  /* 0x000000190c0e7211 */ /* 0x000fe400000f0eff */
[----:B------:R-:W-:-:S04]  /*2210*/  LEA R158, P0, R13, UR8, 0x2 ;  /* 0x000000080d9e7c11 */ /* 0x000fc8000f8010ff */
[----:B------:R-:W-:-:S05]  /*2220*/  LEA.HI.X R159, R13, UR9, R14, 0x2, P0 ;  /* 0x000000090d9f7c11 */ /* 0x000fca00080f140e */
[----:B------:R-:W2:Y:S04]  /*2230*/  @!P1 LDG.E R14, desc[UR36][R158.64] ;  /* 0x000000249e0e9981 */ /* 0x000ea8000c1e1900 */
[----:B------:R-:W3:Y:S01]  /*2240*/  @!P1 LDG.E R13, desc[UR36][R158.64] ;  /* 0x000000249e0d9981 */ /* 0x000ee2000c1e1900 */
[----:B------:R-:W-:Y:S01]  /*2250*/  IADD3 R164, R12, R11, RZ ;  /* 0x0000000b0ca47210 */ /* 0x000fe20007ffe0ff */
[----:B--2---:R-:W-:Y:S02]  /*2260*/  @!P1 IMAD R14, R14, R15, RZ ;  /* 0x0000000f0e0e9224 */ /* 0x004fe400078e02ff */
[----:B------:R-:W-:Y:S02]  /*2270*/  @!P1 IMAD.SHL.U32 R15, R12, 0x4, RZ ;  /* 0x000000040c0f9824 */ /* 0x000fe400078e00ff */
[----:B------:R-:W-:-:S04]  /*2280*/  @!P1 IMAD.SHL.U32 R14, R14, 0x80, RZ ;  /* 0x000000800e0e9824 */ /* 0x000fc800078e00ff */
[----:B------:R-:W-:Y:S02]  /*2290*/  @!P1 IMAD R161, R14, R11, R15 ;  /* 0x0000000b0ea19224 */ /* 0x000fe400078e020f */
[----:B------:R-:W2:Y:S03]  /*22a0*/  @!P1 LDC.64 R14, c[0x0][0x248] ;  /* 0x00009200ff0e9b82 */ /* 0x000ea60000000a00 */
[----:B------:R-:W-:-:S04]  /*22b0*/  @!P1 IADD3 R162, P0, R28, R161, RZ ;  /* 0x000000a11ca29210 */ /* 0x000fc80007f1e0ff */
[----:B------:R-:W-:Y:S02]  /*22c0*/  @!P1 LEA.HI.X.SX32 R161, R161, R26, 0x1, P0 ;  /* 0x0000001aa1a19211 */ /* 0x000fe400000f0eff */
[C---:B--2---:R-:W-:Y:S02]  /*22d0*/  @!P1 LEA R160, P0, R162.reuse, R14, 0x2 ;  /* 0x0000000ea2a09211 */ /* 0x044fe400078010ff */
[----:B------:R-:W3:Y:S02]  /*22e0*/  @!P1 LDC R14, c[0x0][0x288] ;  /* 0x0000a200ff0e9b82 */ /* 0x000ee40000000800 */
[----:B------:R-:W-:-:S05]  /*22f0*/  @!P1 LEA.HI.X R161, R162, R15, R161, 0x2, P0 ;  /* 0x0000000fa2a19211 */ /* 0x000fca00000f14a1 */
[----:B------:R2:W4:Y:S01]  /*2300*/  @!P1 LDG.E.64 R88, desc[UR36][R160.64] ;  /* 0x00000024a0589981 */ /* 0x000522000c1e1b00 */
[----:B---3--:R-:W-:Y:S02]  /*2310*/  @!P1 IMAD R13, R13, R14, RZ ;  /* 0x0000000e0d0d9224 */ /* 0x008fe400078e02ff */
[----:B------:R-:W-:Y:S02]  /*2320*/  @!P1 IMAD.SHL.U32 R14, R164, 0x4, RZ ;  /* 0x00000004a40e9824 */ /* 0x000fe400078e00ff */
[----:B------:R-:W-:-:S04]  /*2330*/  @!P1 IMAD.SHL.U32 R13, R13, 0x80, RZ ;  /* 0x000000800d0d9824 */ /* 0x000fc800078e00ff */
[----:B------:R-:W-:Y:S02]  /*2340*/  @!P1 IMAD R13, R13, R11, R14 ;  /* 0x0000000b0d0d9224 */ /* 0x000fe400078e020e */
[----:B------:R-:W3:Y:S03]  /*2350*/  @!P1 LDC.64 R14, c[0x0][0x248] ;  /* 0x00009200ff0e9b82 */ /* 0x000ee60000000a00 */
[----:B------:R-:W-:-:S04]  /*2360*/  @!P1 IADD3 R163, P0, R28, R13, RZ ;  /* 0x0000000d1ca39210 */ /* 0x000fc80007f1e0ff */
[----:B------:R-:W-:Y:S02]  /*2370*/  @!P1 LEA.HI.X.SX32 R13, R13, R26, 0x1, P0 ;  /* 0x0000001a0d0d9211 */ /* 0x000fe400000f0eff */
[C---:B---3--:R-:W-:Y:S02]  /*2380*/  @!P1 LEA R162, P0, R163.reuse, R14, 0x2 ;  /* 0x0000000ea3a29211 */ /* 0x048fe400078010ff */
[----:B------:R-:W3:Y:S02]  /*2390*/  @!P1 LDC R14, c[0x0][0x288] ;  /* 0x0000a200ff0e9b82 */ /* 0x000ee40000000800 */
[----:B------:R-:W-:Y:S02]  /*23a0*/  @!P1 LEA.HI.X R163, R163, R15, R13, 0x2, P0 ;  /* 0x0000000fa3a39211 */ /* 0x000fe400000f140d */
[----:B------:R-:W3:Y:S01]  /*23b0*/  @!P1 LDG.E R13, desc[UR36][R158.64] ;  /* 0x000000249e0d9981 */ /* 0x000ee2000c1e1900 */
[----:B------:R-:W-:-:S03]  /*23c0*/  IADD3 R164, R164, R11, RZ ;  /* 0x0000000ba4a47210 */ /* 0x000fc60007ffe0ff */
[----:B------:R1:W4:Y:S01]  /*23d0*/  @!P1 LDG.E.64 R90, desc[UR36][R162.64] ;  /* 0x00000024a25a9981 */ /* 0x000322000c1e1b00 */
[----:B---3--:R-:W-:Y:S02]  /*23e0*/  @!P1 IMAD R13, R13, R14, RZ ;  /* 0x0000000e0d0d9224 */ /* 0x008fe400078e02ff */
[----:B------:R-:W-:Y:S02]  /*23f0*/  @!P1 IMAD.SHL.U32 R14, R164, 0x4, RZ ;  /* 0x00000004a40e9824 */ /* 0x000fe400078e00ff */
[----:B------:R-:W-:-:S04]  /*2400*/  @!P1 IMAD.SHL.U32 R13, R13, 0x80, RZ ;  /* 0x000000800d0d9824 */ /* 0x000fc800078e00ff */
[----:B------:R-:W-:Y:S02]  /*2410*/  @!P1 IMAD R13, R13, R11, R14 ;  /* 0x0000000b0d0d9224 */ /* 0x000fe400078e020e */
[----:B------:R-:W3:Y:S03]  /*2420*/  @!P1 LDC.64 R14, c[0x0][0x248] ;  /* 0x00009200ff0e9b82 */ /* 0x000ee60000000a00 */
[----:B--2---:R-:W-:-:S04]  /*2430*/  @!P1 IADD3 R161, P0, R28, R13, RZ ;  /* 0x0000000d1ca19210 */ /* 0x004fc80007f1e0ff */
[----:B------:R-:W-:Y:S02]  /*2440*/  @!P1 LEA.HI.X.SX32 R13, R13, R26, 0x1, P0 ;  /* 0x0000001a0d0d9211 */ /* 0x000fe400000f0eff */
[C---:B---3--:R-:W-:Y:S02]  /*2450*/  @!P1 LEA R160, P0, R161.reuse, R14, 0x2 ;  /* 0x0000000ea1a09211 */ /* 0x048fe400078010ff */
[----:B------:R-:W2:Y:S02]  /*2460*/  @!P1 LDC R14, c[0x0][0x288] ;  /* 0x0000a200ff0e9b82 */ /* 0x000ea40000000800 */
[----:B------:R-:W-:Y:S02]  /*2470*/  @!P1 LEA.HI.X R161, R161, R15, R13, 0x2, P0 ;  /* 0x0000000fa1a19211 */ /* 0x000fe400000f140d */
[----:B------:R-:W2:Y:S01]  /*2480*/  @!P1 LDG.E R13, desc[UR36][R158.64] ;  /* 0x000000249e0d9981 */ /* 0x000ea2000c1e1900 */
[----:B------:R-:W-:-:S03]  /*2490*/  IADD3 R164, R164, R11, RZ ;  /* 0x0000000ba4a47210 */ /* 0x000fc60007ffe0ff */
[----:B------:R3:W4:Y:S01]  /*24a0*/  @!P1 LDG.E.64 R92, desc[UR36][R160.64] ;  /* 0x00000024a05c9981 */ /* 0x000722000c1e1b00 */
[----:B--2---:R-:W-:Y:S02]  /*24b0*/  @!P1 IMAD R13, R13, R14, RZ ;  /* 0x0000000e0d0d9224 */ /* 0x004fe400078e02ff */
[----:B------:R-:W-:Y:S02]  /*24c0*/  @!P1 IMAD.SHL.U32 R14, R164, 0x4, RZ ;  /* 0x00000004a40e9824 */ /* 0x000fe400078e00ff */
[----:B------:R-:W-:-:S04]  /*24d0*/  @!P1 IMAD.SHL.U32 R13, R13, 0x80, RZ ;  /* 0x000000800d0d9824 */ /* 0x000fc800078e00ff */
[----:B------:R-:W-:Y:S02]  /*24e0*/  @!P1 IMAD R13, R13, R11, R14 ;  /* 0x0000000b0d0d9224 */ /* 0x000fe400078e020e */
[----:B------:R-:W2:Y:S03]  /*24f0*/  @!P1 LDC.64 R14, c[0x0][0x248] ;  /* 0x00009200ff0e9b82 */ /* 0x000ea60000000a00 */
[----:B-1----:R-:W-:-:S04]  /*2500*/  @!P1 IADD3 R163, P0, R28, R13, RZ ;  /* 0x0000000d1ca39210 */ /* 0x002fc80007f1e0ff */
[----:B------:R-:W-:Y:S02]  /*2510*/  @!P1 LEA.HI.X.SX32 R13, R13, R26, 0x1, P0 ;  /* 0x0000001a0d0d9211 */ /* 0x000fe400000f0eff */
[C---:B--2---:R-:W-:Y:S02]  /*2520*/  @!P1 LEA R162, P0, R163.reuse, R14, 0x2 ;  /* 0x0000000ea3a29211 */ /* 0x044fe400078010ff */
[----:B------:R-:W1:Y:S02]  /*2530*/  @!P1 LDC R14, c[0x0][0x288] ;  /* 0x0000a200ff0e9b82 */ /* 0x000e640000000800 */
[----:B------:R-:W-:Y:S02]  /*2540*/  @!P1 LEA.HI.X R163, R163, R15, R13, 0x2, P0 ;  /* 0x0000000fa3a39211 */ /* 0x000fe400000f140d */
[----:B------:R-:W1:Y:S01]  /*2550*/  @!P1 LDG.E R13, desc[UR36][R158.64] ;  /* 0x000000249e0d9981 */ /* 0x000e62000c1e1900 */
[----:B------:R-:W-:-:S03]  /*2560*/  IADD3 R164, R164, R11, RZ ;  /* 0x0000000ba4a47210 */ /* 0x000fc60007ffe0ff */
[----:B------:R2:W4:Y:S01]  /*2570*/  @!P1 LDG.E.64 R94, desc[UR36][R162.64] ;  /* 0x00000024a25e9981 */ /* 0x000522000c1e1b00 */
[----:B-1----:R-:W-:Y:S02]  /*2580*/  @!P1 IMAD R13, R13, R14, RZ ;  /* 0x0000000e0d0d9224 */ /* 0x002fe400078e02ff */
[----:B------:R-:W-:Y:S02]  /*2590*/  @!P1 IMAD.SHL.U32 R14, R164, 0x4, RZ ;  /* 0x00000004a40e9824 */ /* 0x000fe400078e00ff */
[----:B------:R-:W-:-:S04]  /*25a0*/  @!P1 IMAD.SHL.U32 R13, R13, 0x80, RZ ;  /* 0x000000800d0d9824 */ /* 0x000fc800078e00ff */
[----:B------:R-:W-:Y:S02]  /*25b0*/  @!P1 IMAD R13, R13, R11, R14 ;  /* 0x0000000b0d0d9224 */ /* 0x000fe400078e020e */
[----:B------:R-:W1:Y:S03]  /*25c0*/  @!P1 LDC.64 R14, c[0x0][0x248] ;  /* 0x00009200ff0e9b82 */ /* 0x000e660000000a00 */
[----:B---3--:R-:W-:-:S04]  /*25d0*/  @!P1 IADD3 R161, P0, R28, R13, RZ ;  /* 0x0000000d1ca19210 */ /* 0x008fc80007f1e0ff */
[----:B------:R-:W-:Y:S02]  /*25e0*/  @!P1 LEA.HI.X.SX32 R13, R13, R26, 0x1, P0 ;  /* 0x0000001a0d0d9211 */ /* 0x000fe400000f0eff */
[C---:B-1----:R-:W-:Y:S02]  /*25f0*/  @!P1 LEA R160, P0, R161.reuse, R14, 0x2 ;  /* 0x0000000ea1a09211 */ /* 0x042fe400078010ff */
        /* <DEDUP_REMOVED lines=10> */
[----:B--2---:R-:W-:-:S04]  /*26a0*/  @!P1 IADD3 R163, P0, R28, R13, RZ ;  /* 0x0000000d1ca39210 */ /* 0x004fc80007f1e0ff */
[----:B------:R-:W-:Y:S02]  /*26b0*/  @!P1 LEA.HI.X.SX32 R13, R13, R26, 0x1, P0 ;  /* 0x0000001a0d0d9211 */ /* 0x000fe400000f0eff */
[C---:B-1----:R-:W-:Y:S02]  /*26c0*/  @!P1 LEA R162, P0, R163.reuse, R14, 0x2 ;  /* 0x0000000ea3a29211 */ /* 0x042fe400078010ff */
[----:B------:R-:W1:Y:S02]  /*26d0*/  @!P1 LDC R14, c[0x0][0x288] ;  /* 0x0000a200ff0e9b82 */ /* 0x000e640000000800 */
[----:B------:R-:W-:Y:S02]  /*26e0*/  @!P1 LEA.HI.X R163, R163, R15, R13, 0x2, P0 ;  /* 0x0000000fa3a39211 */ /* 0x000fe400000f140d */
[----:B------:R-:W1:Y:S01]  /*26f0*/  @!P1 LDG.E R13, desc[UR36][R158.64] ;  /* 0x000000249e0d9981 */ /* 0x000e62000c1e1900 */
[----:B---3--:R-:W-:-:S03]  /*2700*/  IADD3 R160, R164, R11, RZ ;  /* 0x0000000ba4a07210 */ /* 0x008fc60007ffe0ff */
[----:B------:R2:W0:Y:S02]  /*2710*/  @!P1 LDG.E.64 R98, desc[UR36][R162.64] ;  /* 0x00000024a2629981 */ /* 0x000424000c1e1b00 */
[----:B------:R-:W-:Y:S02]  /*2720*/  @!P1 IMAD.SHL.U32 R160, R160, 0x4, RZ ;  /* 0x00000004a0a09824 */ /* 0x000fe400078e00ff */
[----:B-1----:R-:W-:Y:S02]  /*2730*/  @!P1 IMAD R13, R13, R14, RZ ;  /* 0x0000000e0d0d9224 */ /* 0x002fe400078e02ff */
[----:B------:R-:W1:Y:S02]  /*2740*/  @!P1 LDC.64 R14, c[0x0][0x248] ;  /* 0x00009200ff0e9b82 */ /* 0x000e640000000a00 */
[----:B------:R-:W-:-:S04]  /*2750*/  @!P1 IMAD.SHL.U32 R13, R13, 0x80, RZ ;  /* 0x000000800d0d9824 */ /* 0x000fc800078e00ff */
[----:B------:R-:W-:-:S05]  /*2760*/  @!P1 IMAD R13, R13, R11, R160 ;  /* 0x0000000b0d0d9224 */ /* 0x000fca00078e02a0 */
[----:B------:R-:W-:-:S04]  /*2770*/  @!P1 IADD3 R161, P0, R28, R13, RZ ;  /* 0x0000000d1ca19210 */ /* 0x000fc80007f1e0ff */
[----:B------:R-:W-:Y:S02]  /*2780*/  @!P1 LEA.HI.X.SX32 R164, R13, R26, 0x1, P0 ;  /* 0x0000001a0da49211 */ /* 0x000fe400000f0eff */
[----:B------:R-:W3:Y:S01]  /*2790*/  @!P1 LDG.E R13, desc[UR36][R158.64] ;  /* 0x000000249e0d9981 */ /* 0x000ee2000c1e1900 */
[C---:B-1----:R-:W-:Y:S02]  /*27a0*/  @!P1 LEA R160, P0, R161.reuse, R14, 0x2 ;  /* 0x0000000ea1a09211 */ /* 0x042fe400078010ff */
[----:B------:R-:W3:Y:S02]  /*27b0*/  @!P1 LDC R14, c[0x0][0x288] ;  /* 0x0000a200ff0e9b82 */ /* 0x000ee40000000800 */
[----:B------:R-:W-:Y:S01]  /*27c0*/  @!P1 LEA.HI.X R161, R161, R15, R164, 0x2, P0 ;  /* 0x0000000fa1a19211 */ /* 0x000fe200000f14a4 */
[----:B------:R-:W-:-:S04]  /*27d0*/  IMAD R164, R11, 0x7, R12 ;  /* 0x000000070ba47824 */ /* 0x000fc800078e020c */
[----:B------:R1:W4:Y:S01]  /*27e0*/  @!P1 LDG.E.64 R100, desc[UR36][R160.64] ;  /* 0x00000024a0649981 */ /* 0x000322000c1e1b00 */
[----:B---3--:R-:W-:Y:S02]  /*27f0*/  @!P1 IMAD R13, R13, R14, RZ ;  /* 0x0000000e0d0d9224 */ /* 0x008fe400078e02ff */
[----:B------:R-:W-:-:S03]  /*2800*/  @!P1 IMAD.SHL.U32 R14, R164, 0x4, RZ ;  /* 0x00000004a40e9824 */ /* 0x000fc600078e00ff */
[----:B------:R-:W-:-:S05]  /*2810*/  @!P1 SHF.L.U32 R13, R13, 0x7, RZ ;  /* 0x000000070d0d9819 */ /* 0x000fca00000006ff */
        /* <DEDUP_REMOVED lines=8> */
[----:B------:R-:W-:-:S03]  /*28a0*/  IMAD.IADD R164, R164, 0x1, R11 ;  /* 0x00000001a4a47824 */ /* 0x000fc600078e020b */
[----:B------:R3:W4:Y:S01]  /*28b0*/  @!P1 LDG.E.64 R102, desc[UR36][R162.64] ;  /* 0x00000024a2669981 */ /* 0x000722000c1e1b00 */
[----:B--2---:R-:W-:Y:S02]  /*28c0*/  @!P1 IMAD R13, R13, R14, RZ ;  /* 0x0000000e0d0d9224 */ /* 0x004fe400078e02ff */
[----:B------:R-:W-:-:S03]  /*28d0*/  @!P1 IMAD.SHL.U32 R14, R164, 0x4, RZ ;  /* 0x00000004a40e9824 */ /* 0x000fc600078e00ff */
[----:B------:R-:W-:-:S05]  /*28e0*/  @!P1 SHF.L.U32 R13, R13, 0x7, RZ ;  /* 0x000000070d0d9819 */ /* 0x000fca00000006ff */
        /* <DEDUP_REMOVED lines=8> */
[----:B------:R-:W-:-:S03]  /*2970*/  IMAD.IADD R164, R164, 0x1, R11 ;  /* 0x00000001a4a47824 */ /* 0x000fc600078e020b */
[----:B------:R2:W4:Y:S01]  /*2980*/  @!P1 LDG.E.64 R104, desc[UR36][R160.64] ;  /* 0x00000024a0689981 */ /* 0x000522000c1e1b00 */
[----:B-1----:R-:W-:Y:S02]  /*2990*/  @!P1 IMAD R13, R13, R14, RZ ;  /* 0x0000000e0d0d9224 */ /* 0x002fe400078e02ff */
[----:B------:R-:W-:-:S03]  /*29a0*/  @!P1 IMAD.SHL.U32 R14, R164, 0x4, RZ ;  /* 0x00000004a40e9824 */ /* 0x000fc600078e00ff */
[----:B------:R-:W-:-:S05]  /*29b0*/  @!P1 SHF.L.U32 R13, R13, 0x7, RZ ;  /* 0x000000070d0d9819 */ /* 0x000fca00000006ff */
        /* <DEDUP_REMOVED lines=21> */
[----:B---3--:R-:W-:-:S03]  /*2b10*/  IMAD.IADD R162, R164, 0x1, R11 ;  /* 0x00000001a4a27824 */ /* 0x008fc600078e020b */
[----:B------:R2:W3:Y:S02]  /*2b20*/  @!P1 LDG.E.64 R108, desc[UR36][R160.64] ;  /* 0x00000024a06c9981 */ /* 0x0004e4000c1e1b00 */
[----:B------:R-:W-:Y:S01]  /*2b30*/  @!P1 SHF.L.U32 R162, R162, 0x2, RZ ;  /* 0x00000002a2a29819 */ /* 0x000fe200000006ff */
[----:B-1----:R-:W-:Y:S02]  /*2b40*/  @!P1 IMAD R13, R13, R14, RZ ;  /* 0x0000000e0d0d9224 */ /* 0x002fe400078e02ff */
[----:B------:R-:W1:Y:S02]  /*2b50*/  @!P1 LDC.64 R14, c[0x0][0x248] ;  /* 0x00009200ff0e9b82 */ /* 0x000e640000000a00 */
[----:B------:R-:W-:-:S04]  /*2b60*/  @!P1 IMAD.SHL.U32 R13, R13, 0x80, RZ ;  /* 0x000000800d0d9824 */ /* 0x000fc800078e00ff */
[----:B------:R-:W-:-:S05]  /*2b70*/  @!P1 IMAD R13, R13, R11, R162 ;  /* 0x0000000b0d0d9224 */ /* 0x000fca00078e02a2 */
[----:B------:R-:W-:-:S04]  /*2b80*/  @!P1 IADD3 R163, P0, R28, R13, RZ ;  /* 0x0000000d1ca39210 */ /* 0x000fc80007f1e0ff */
[----:B------:R-:W-:Y:S02]  /*2b90*/  @!P1 LEA.HI.X.SX32 R164, R13, R26, 0x1, P0 ;  /* 0x0000001a0da49211 */ /* 0x000fe400000f0eff */
[----:B------:R-:W4:Y:S01]  /*2ba0*/  @!P1 LDG.E R13, desc[UR36][R158.64] ;  /* 0x000000249e0d9981 */ /* 0x000f22000c1e1900 */
[C---:B-1----:R-:W-:Y:S02]  /*2bb0*/  @!P1 LEA R162, P0, R163.reuse, R14, 0x2 ;  /* 0x0000000ea3a29211 */ /* 0x042fe400078010ff */
[----:B------:R-:W4:Y:S02]  /*2bc0*/  @!P1 LDC R14, c[0x0][0x288] ;  /* 0x0000a200ff0e9b82 */ /* 0x000f240000000800 */
[----:B------:R-:W-:Y:S01]  /*2bd0*/  @!P1 LEA.HI.X R163, R163, R15, R164, 0x2, P0 ;  /* 0x0000000fa3a39211 */ /* 0x000fe200000f14a4 */
[----:B------:R-:W-:-:S04]  /*2be0*/  IMAD R164, R11, 0xc, R12 ;  /* 0x0000000c0ba47824 */ /* 0x000fc800078e020c */
[----:B------:R1:W3:Y:S01]  /*2bf0*/  @!P1 LDG.E.64 R110, desc[UR36][R162.64] ;  /* 0x00000024a26e9981 */ /* 0x0002e2000c1e1b00 */
[----:B----4-:R-:W-:Y:S01]  /*2c00*/  @!P1 IMAD R13, R13, R14, RZ ;  /* 0x0000000e0d0d9224 */ /* 0x010fe200078e02ff */
[----:B------:R-:W-:-:S03]  /*2c10*/  @!P1 SHF.L.U32 R14, R164, 0x2, RZ ;  /* 0x00000002a40e9819 */ /* 0x000fc600000006ff */
[----:B------:R-:W-:-:S04]  /*2c20*/  @!P1 IMAD.SHL.U32 R13, R13, 0x80, RZ ;  /* 0x000000800d0d9824 */ /* 0x000fc800078e00ff */
[----:B------:R-:W-:Y:S02]  /*2c30*/  @!P1 IMAD R13, R13, R11, R14 ;  /* 0x0000000b0d0d9224 */ /* 0x000fe400078e020e */
[----:B------:R-:W4:Y:S03]  /*2c40*/  @!P1 LDC.64 R14, c[0x0][0x248] ;  /* 0x00009200ff0e9b82 */ /* 0x000f260000000a00 */
[----:B--2---:R-:W-:-:S04]  /*2c50*/  @!P1 IADD3 R161, P0, R28, R13, RZ ;  /* 0x0000000d1ca19210 */ /* 0x004fc80007f1e0ff */
[----:B------:R-:W-:Y:S02]  /*2c60*/  @!P1 LEA.HI.X.SX32 R13, R13, R26, 0x1, P0 ;  /* 0x0000001a0d0d9211 */ /* 0x000fe400000f0eff */
[C---:B----4-:R-:W-:Y:S02]  /*2c70*/  @!P1 LEA R160, P0, R161.reuse, R14, 0x2 ;  /* 0x0000000ea1a09211 */ /* 0x050fe400078010ff */
[----:B------:R-:W2:Y:S02]  /*2c80*/  @!P1 LDC R14, c[0x0][0x288] ;  /* 0x0000a200ff0e9b82 */ /* 0x000ea40000000800 */
[----:B------:R-:W-:Y:S02]  /*2c90*/  @!P1 LEA.HI.X R161, R161, R15, R13, 0x2, P0 ;  /* 0x0000000fa1a19211 */ /* 0x000fe400000f140d */
[----:B------:R-:W2:Y:S01]  /*2ca0*/  @!P1 LDG.E R13, desc[UR36][R158.64] ;  /* 0x000000249e0d9981 */ /* 0x000ea2000c1e1900 */
[----:B------:R-:W-:-:S03]  /*2cb0*/  IMAD.IADD R164, R164, 0x1, R11 ;  /* 0x00000001a4a47824 */ /* 0x000fc600078e020b */
[----:B------:R4:W3:Y:S01]  /*2cc0*/  @!P1 LDG.E.64 R112, desc[UR36][R160.64] ;  /* 0x00000024a0709981 */ /* 0x0008e2000c1e1b00 */
[----:B--2---:R-:W-:Y:S01]  /*2cd0*/  @!P1 IMAD R13, R13, R14, RZ ;  /* 0x0000000e0d0d9224 */ /* 0x004fe200078e02ff */
[----:B------:R-:W-:-:S03]  /*2ce0*/  @!P1 SHF.L.U32 R14, R164, 0x2, RZ ;  /* 0x00000002a40e9819 */ /* 0x000fc600000006ff */
        /* <DEDUP_REMOVED lines=10> */
[----:B------:R2:W3:Y:S01]  /*2d90*/  @!P1 LDG.E.64 R114, desc[UR36][R162.64] ;  /* 0x00000024a2729981 */ /* 0x0004e2000c1e1b00 */
[----:B-1----:R-:W-:Y:S01]  /*2da0*/  @!P1 IMAD R13, R13, R14, RZ ;  /* 0x0000000e0d0d9224 */ /* 0x002fe200078e02ff */
[----:B------:R-:W-:-:S03]  /*2db0*/  @!P1 SHF.L.U32 R14, R164, 0x2, RZ ;  /* 0x00000002a40e9819 */ /* 0x000fc600000006ff */
[----:B------:R-:W-:-:S04]  /*2dc0*/  @!P1 IMAD.SHL.U32 R13, R13, 0x80, RZ ;  /* 0x000000800d0d9824 */ /* 0x000fc800078e00ff */
[----:B------:R-:W-:Y:S02]  /*2dd0*/  @!P1 IMAD R13, R13, R11, R14 ;  /* 0x0000000b0d0d9224 */ /* 0x000fe400078e020e */
[----:B------:R-:W1:Y:S03]  /*2de0*/  @!P1 LDC.64 R14, c[0x0][0x248] ;  /* 0x00009200ff0e9b82 */ /* 0x000e660000000a00 */
[----:B----4-:R-:W-:-:S04]  /*2df0*/  @!P1 IADD3 R161, P0, R28, R13, RZ ;  /* 0x0000000d1ca19210 */ /* 0x010fc80007f1e0ff */
[----:B------:R-:W-:Y:S02]  /*2e00*/  @!P1 LEA.HI.X.SX32 R13, R13, R26, 0x1, P0 ;  /* 0x0000001a0d0d9211 */ /* 0x000fe400000f0eff */
[C---:B-1----:R-:W-:Y:S02]  /*2e10*/  @!P1 LEA R160, P0, R161.reuse, R14, 0x2 ;  /* 0x0000000ea1a09211 */ /* 0x042fe400078010ff */
        /* <DEDUP_REMOVED lines=16> */
[----:B----4-:R-:W-:-:S03]  /*2f20*/  IMAD.IADD R160, R164, 0x1, R11 ;  /* 0x00000001a4a07824 */ /* 0x010fc600078e020b */
[----:B------:R2:W4:Y:S01]  /*2f30*/  @!P1 LDG.E.64 R118, desc[UR36][R162.64] ;  /* 0x00000024a2769981 */ /* 0x000522000c1e1b00 */
[----:B------:R-:W-:Y:S02]  /*2f40*/  @!P1 IMAD.SHL.U32 R160, R160, 0x4, RZ ;  /* 0x00000004a0a09824 */ /* 0x000fe400078e00ff */
[----:B-1----:R-:W-:Y:S02]  /*2f50*/  @!P1 IMAD R13, R13, R14, RZ ;  /* 0x0000000e0d0d9224 */ /* 0x002fe400078e02ff */
[----:B------:R-:W1:Y:S03]  /*2f60*/  @!P1 LDC.64 R14, c[0x0][0x248] ;  /* 0x00009200ff0e9b82 */ /* 0x000e660000000a00 */
[----:B------:R-:W-:-:S05]  /*2f70*/  @!P1 SHF.L.U32 R13, R13, 0x7, RZ ;  /* 0x000000070d0d9819 */ /* 0x000fca00000006ff */
        /* <DEDUP_REMOVED lines=60> */
[----:B------:R2:W3:Y:S02]  /*3340*/  @!P1 LDG.E.64 R128, desc[UR36][R160.64] ;  /* 0x00000024a0809981 */ /* 0x0004e4000c1e1b00 */
[----:B------:R-:W-:Y:S02]  /*3350*/  @!P1 IMAD.SHL.U32 R162, R162, 0x4, RZ ;  /* 0x00000004a2a29824 */ /* 0x000fe400078e00ff */
        /* <DEDUP_REMOVED lines=12> */
[----:B----4-:R-:W-:Y:S02]  /*3420*/  @!P1 IMAD R13, R13, R14, RZ ;  /* 0x0000000e0d0d9224 */ /* 0x010fe400078e02ff */
[----:B------:R-:W-:-:S03]  /*3430*/  @!P1 IMAD.SHL.U32 R14, R164, 0x4, RZ ;  /* 0x00000004a40e9824 */ /* 0x000fc600078e00ff */
[----:B------:R-:W-:-:S05]  /*3440*/  @!P1 SHF.L.U32 R13, R13, 0x7, RZ ;  /* 0x000000070d0d9819 */ /* 0x000fca00000006ff */
        /* <DEDUP_REMOVED lines=23> */
[----:B-1----:R-:W-:Y:S02]  /*35c0*/  @!P1 IMAD R13, R13, R14, RZ ;  /* 0x0000000e0d0d9224 */ /* 0x002fe400078e02ff */
[----:B------:R-:W-:-:S03]  /*35d0*/  @!P1 IMAD.SHL.U32 R14, R164, 0x4, RZ ;  /* 0x00000004a40e9824 */ /* 0x000fc600078e00ff */
[----:B------:R-:W-:-:S05]  /*35e0*/  @!P1 SHF.L.U32 R13, R13, 0x7, RZ ;  /* 0x000000070d0d9819 */ /* 0x000fca00000006ff */
        /* <DEDUP_REMOVED lines=22> */
[----:B------:R2:W4:Y:S02]  /*3750*/  @!P1 LDG.E.64 R138, desc[UR36][R162.64] ;  /* 0x00000024a28a9981 */ /* 0x000524000c1e1b00 */
[----:B------:R-:W-:Y:S01]  /*3760*/  @!P1 SHF.L.U32 R160, R160, 0x2, RZ ;  /* 0x00000002a0a09819 */ /* 0x000fe200000006ff */
        /* <DEDUP_REMOVED lines=10> */
[----:B--2---:R-:W-:-:S04]  /*3810*/  IMAD R162, R11, 0x1b, R12 ;  /* 0x0000001b0ba27824 */ /* 0x004fc800078e020c */
[----:B------:R-:W2:Y:S01]  /*3820*/  @!P1 LDG.E.64 R140, desc[UR36][R160.64] ;  /* 0x00000024a08c9981 */ /* 0x000ea2000c1e1b00 */
[----:B------:R-:W-:Y:S01]  /*3830*/  @!P1 SHF.L.U32 R12, R162, 0x2, RZ ;  /* 0x00000002a20c9819 */ /* 0x000fe200000006ff */
[----:B---3--:R-:W-:Y:S02]  /*3840*/  @!P1 IMAD R13, R13, R14, RZ ;  /* 0x0000000e0d0d9224 */ /* 0x008fe400078e02ff */
[----:B------:R-:W1:Y:S02]  /*3850*/  @!P1 LDC.64 R14, c[0x0][0x248] ;  /* 0x00009200ff0e9b82 */ /* 0x000e640000000a00 */
[----:B------:R-:W-:-:S04]  /*3860*/  @!P1 IMAD.SHL.U32 R13, R13, 0x80, RZ ;  /* 0x000000800d0d9824 */ /* 0x000fc800078e00ff */
[----:B------:R-:W-:-:S05]  /*3870*/  @!P1 IMAD R13, R13, R11, R12 ;  /* 0x0000000b0d0d9224 */ /* 0x000fca00078e020c */
[----:B------:R-:W-:-:S04]  /*3880*/  @!P1 IADD3 R163, P0, R28, R13, RZ ;  /* 0x0000000d1ca39210 */ /* 0x000fc80007f1e0ff */
[----:B------:R-:W-:Y:S02]  /*3890*/  @!P1 LEA.HI.X.SX32 R164, R13, R26, 0x1, P0 ;  /* 0x0000001a0da49211 */ /* 0x000fe400000f0eff */
[C---:B-1----:R-:W-:Y:S02]  /*38a0*/  @!P1 LEA R12, P0, R163.reuse, R14, 0x2 ;  /* 0x0000000ea30c9211 */ /* 0x042fe400078010ff */
[----:B------:R-:W3:Y:S02]  /*38b0*/  @!P1 LDG.E R14, desc[UR36][R158.64] ;  /* 0x000000249e0e9981 */ /* 0x000ee4000c1e1900 */
[----:B------:R-:W-:Y:S02]  /*38c0*/  @!P1 LEA.HI.X R13, R163, R15, R164, 0x2, P0 ;  /* 0x0000000fa30d9211 */ /* 0x000fe400000f14a4 */
[----:B------:R-:W3:Y:S03]  /*38d0*/  @!P1 LDC R15, c[0x0][0x288] ;  /* 0x0000a200ff0f9b82 */ /* 0x000ee60000000800 */
[----:B------:R1:W2:Y:S04]  /*38e0*/  @!P1 LDG.E.64 R142, desc[UR36][R12.64] ;  /* 0x000000240c8e9981 */ /* 0x0002a8000c1e1b00 */
[----:B------:R-:W4:Y:S01]  /*38f0*/  @!P1 LDG.E R12, desc[UR36][R158.64] ;  /* 0x000000249e0c9981 */ /* 0x000f22000c1e1900 */
[----:B------:R-:W-:Y:S01]  /*3900*/  IMAD.IADD R162, R162, 0x1, R11 ;  /* 0x00000001a2a27824 */ /* 0x000fe200078e020b */
[----:B-1----:R-:W4:Y:S01]  /*3910*/  @!P1 LDC R13, c[0x0][0x288] ;  /* 0x0000a200ff0d9b82 */ /* 0x002f220000000800 */
[----:B---3--:R-:W-:-:S07]  /*3920*/  @!P1 IMAD R160, R14, R15, RZ ;  /* 0x0000000f0ea09224 */ /* 0x008fce00078e02ff */
[----:B------:R-:W1:Y:S01]  /*3930*/  @!P1 LDC.64 R14, c[0x0][0x248] ;  /* 0x00009200ff0e9b82 */ /* 0x000e620000000a00 */
[----:B------:R-:W-:Y:S01]  /*3940*/  @!P1 IMAD.SHL.U32 R161, R160, 0x80, RZ ;  /* 0x00000080a0a19824 */ /* 0x000fe200078e00ff */
[----:B------:R-:W-:-:S05]  /*3950*/  @!P1 SHF.L.U32 R160, R162, 0x2, RZ ;  /* 0x00000002a2a09819 */ /* 0x000fca00000006ff */
[----:B------:R-:W-:-:S05]  /*3960*/  @!P1 IMAD R161, R161, R11, R160 ;  /* 0x0000000ba1a19224 */ /* 0x000fca00078e02a0 */
[----:B------:R-:W-:-:S04]  /*3970*/  @!P1 IADD3 R163, P0, R28, R161, RZ ;  /* 0x000000a11ca39210 */ /* 0x000fc80007f1e0ff */
[----:B------:R-:W-:Y:S02]  /*3980*/  @!P1 LEA.HI.X.SX32 R164, R161, R26, 0x1, P0 ;  /* 0x0000001aa1a49211 */ /* 0x000fe400000f0eff */
[----:B-1----:R-:W-:-:S04]  /*3990*/  @!P1 LEA R160, P0, R163, R14, 0x2 ;  /* 0x0000000ea3a09211 */ /* 0x002fc800078010ff */
[----:B------:R-:W-:Y:S02]  /*39a0*/  @!P1 LEA.HI.X R161, R163, R15, R164, 0x2, P0 ;  /* 0x0000000fa3a19211 */ /* 0x000fe400000f14a4 */
[----:B------:R-:W1:Y:S01]  /*39b0*/  @!P1 LDC.64 R14, c[0x0][0x248] ;  /* 0x00009200ff0e9b82 */ /* 0x000e620000000a00 */
[----:B----4-:R-:W-:Y:S02]  /*39c0*/  @!P1 IMAD R12, R12, R13, RZ ;  /* 0x0000000d0c0c9224 */ /* 0x010fe400078e02ff */
[----:B------:R-:W-:Y:S01]  /*39d0*/  IMAD.IADD R162, R162, 0x1, R11 ;  /* 0x00000001a2a27824 */ /* 0x000fe200078e020b */
[----:B------:R3:W4:Y:S01]  /*39e0*/  @!P1 LDG.E.64 R144, desc[UR36][R160.64] ;  /* 0x00000024a0909981 */ /* 0x000722000c1e1b00 */
[----:B------:R-:W-:-:S03]  /*39f0*/  @!P1 IMAD.SHL.U32 R13, R12, 0x80, RZ ;  /* 0x000000800c0d9824 */ /* 0x000fc600078e00ff */
[----:B------:R-:W-:-:S05]  /*3a00*/  @!P1 SHF.L.U32 R12, R162, 0x2, RZ ;  /* 0x00000002a20c9819 */ /* 0x000fca00000006ff */
[----:B------:R-:W-:Y:S01]  /*3a10*/  @!P1 IMAD R13, R13, R11, R12 ;  /* 0x0000000b0d0d9224 */ /* 0x000fe200078e020c */
[----:B------:R0:W2:Y:S04]  /*3a20*/  @!P1 LDG.E R160, desc[UR36][R158.64] ;  /* 0x000000249ea09981 */ /* 0x0000a8000c1e1900 */
[----:B------:R-:W-:-:S04]  /*3a30*/  @!P1 IADD3 R163, P0, R28, R13, RZ ;  /* 0x0000000d1ca39210 */ /* 0x000fc80007f1e0ff */
[----:B------:R-:W-:Y:S02]  /*3a40*/  @!P1 LEA.HI.X.SX32 R164, R13, R26, 0x1, P0 ;  /* 0x0000001a0da49211 */ /* 0x000fe400000f0eff */
[C---:B-1----:R-:W-:Y:S02]  /*3a50*/  @!P1 LEA R12, P0, R163.reuse, R14, 0x2 ;  /* 0x0000000ea30c9211 */ /* 0x042fe400078010ff */
[----:B------:R-:W3:Y:S02]  /*3a60*/  @!P1 LDG.E R14, desc[UR36][R158.64] ;  /* 0x000000249e0e9981 */ /* 0x000ee4000c1e1900 */
[----:B------:R-:W-:Y:S02]  /*3a70*/  @!P1 LEA.HI.X R13, R163, R15, R164, 0x2, P0 ;  /* 0x0000000fa30d9211 */ /* 0x000fe400000f14a4 */
[----:B------:R-:W3:Y:S01]  /*3a80*/  @!P1 LDC R15, c[0x0][0x288] ;  /* 0x0000a200ff0f9b82 */ /* 0x000ee20000000800 */
[----:B------:R-:W-:Y:S01]  /*3a90*/  IMAD.IADD R162, R162, 0x1, R11 ;  /* 0x00000001a2a27824 */ /* 0x000fe200078e020b */
[----:B------:R-:W-:Y:S01]  /*3aa0*/  ISETP.NE.U32.AND P0, PT, RZ, UR6, PT ;  /* 0x00000006ff007c0c */ /* 0x000fe2000bf05070 */
[----:B------:R1:W4:Y:S03]  /*3ab0*/  @!P1 LDG.E.64 R146, desc[UR36][R12.64] ;  /* 0x000000240c929981 */ /* 0x000326000c1e1b00 */
[----:B------:R-:W-:-:S02]  /*3ac0*/  @!P1 SHF.L.U32 R164, R162, 0x2, RZ ;  /* 0x00000002a2a49819 */ /* 0x000fc400000006ff */
[----:B------:R-:W-:Y:S01]  /*3ad0*/  ISETP.NE.AND.EX P0, PT, RZ, UR7, PT, P0 ;  /* 0x00000007ff007c0c */ /* 0x000fe2000bf05300 */
[----:B---3--:R-:W-:Y:S02]  /*3ae0*/  @!P1 IMAD R161, R14, R15, RZ ;  /* 0x0000000f0ea19224 */ /* 0x008fe400078e02ff */
[----:B------:R-:W1:Y:S02]  /*3af0*/  @!P1 LDC.64 R14, c[0x0][0x248] ;  /* 0x00009200ff0e9b82 */ /* 0x000e640000000a00 */
[----:B------:R-:W-:-:S04]  /*3b00*/  @!P1 IMAD.SHL.U32 R161, R161, 0x80, RZ ;  /* 0x00000080a1a19824 */ /* 0x000fc800078e00ff */
[----:B------:R-:W-:-:S05]  /*3b10*/  @!P1 IMAD R161, R161, R11, R164 ;  /* 0x0000000ba1a19224 */ /* 0x000fca00078e02a4 */
[----:B0-----:R-:W-:-:S04]  /*3b20*/  @!P1 IADD3 R158, P2, R28, R161, RZ ;  /* 0x000000a11c9e9210 */ /* 0x001fc80007f5e0ff */
[----:B------:R-:W-:Y:S02]  /*3b30*/  @!P1 LEA.HI.X.SX32 R161, R161, R26, 0x1, P2 ;  /* 0x0000001aa1a19211 */ /* 0x000fe400010f0eff */
[C---:B-1----:R-:W-:Y:S02]  /*3b40*/  @!P1 LEA R12, P2, R158.reuse, R14, 0x2 ;  /* 0x0000000e9e0c9211 */ /* 0x042fe400078410ff */
[----:B------:R-:W-:Y:S02]  /*3b50*/  @P0 SHF.R.S32.HI R14, RZ, 0x1f, R154 ;  /* 0x0000001fff0e0819 */ /* 0x000fe4000001149a */
[----:B------:R-:W-:Y:S02]  /*3b60*/  @!P1 LEA.HI.X R13, R158, R15, R161, 0x2, P2 ;  /* 0x0000000f9e0d9211 */ /* 0x000fe400010f14a1 */
[----:B------:R-:W-:Y:S01]  /*3b70*/  @P0 IADD3 R158, P2, P3, R154, UR6, R23 ;  /* 0x000000069a9e0c10 */ /* 0x000fe2000fb5e017 */
[----:B------:R-:W2:Y:S02]  /*3b80*/  @!P1 LDC R15, c[0x0][0x288] ;  /* 0x0000a200ff0f9b82 */ /* 0x000ea40000000800 */
[----:B------:R-:W3:Y:S01]  /*3b90*/  @!P1 LDG.E.64 R148, desc[UR36][R12.64] ;  /* 0x000000240c949981 */ /* 0x000ee2000c1e1b00 */
[----:B------:R-:W-:-:S05]  /*3ba0*/  @P0 IADD3.X R159, R14, UR7, R25, P2, P3 ;  /* 0x000000070e9f0c10 */ /* 0x000fca00097e6419 */
[----:B------:R-:W3:Y:S01]  /*3bb0*/  @P0 LDG.E.U8 R158, desc[UR36][R158.64] ;  /* 0x000000249e9e0981 */ /* 0x000ee2000c1e1100 */
[----:B------:R-:W-:-:S04]  /*3bc0*/  IMAD.IADD R14, R162, 0x1, R11 ;  /* 0x00000001a20e7824 */ /* 0x000fc800078e020b */
[----:B------:R-:W-:Y:S02]  /*3bd0*/  @!P1 IMAD.SHL.U32 R14, R14, 0x4, RZ ;  /* 0x000000040e0e9824 */ /* 0x000fe400078e00ff */
[----:B--2---:R-:W-:-:S05]  /*3be0*/  @!P1 IMAD R15, R160, R15, RZ ;  /* 0x0000000fa00f9224 */ /* 0x004fca00078e02ff */
[----:B------:R-:W-:-:S05]  /*3bf0*/  @!P1 SHF.L.U32 R15, R15, 0x7, RZ ;  /* 0x000000070f0f9819 */ /* 0x000fca00000006ff */
[----:B------:R-:W-:Y:S02]  /*3c00*/  @!P1 IMAD R11, R15, R11, R14 ;  /* 0x0000000b0f0b9224 */ /* 0x000fe400078e020e */
[----:B------:R-:W0:Y:S03]  /*3c10*/  @!P1 LDC.64 R14, c[0x0][0x248] ;  /* 0x00009200ff0e9b82 */ /* 0x000e260000000a00 */
[----:B------:R-:W-:-:S04]  /*3c20*/  @!P1 IADD3 R160, P2, R28, R11, RZ ;  /* 0x0000000b1ca09210 */ /* 0x000fc80007f5e0ff */
[----:B------:R-:W-:Y:S02]  /*3c30*/  @!P1 LEA.HI.X.SX32 R11, R11, R26, 0x1, P2 ;  /* 0x0000001a0b0b9211 */ /* 0x000fe400010f0eff */
[----:B0-----:R-:W-:-:S04]  /*3c40*/  @!P1 LEA R14, P2, R160, R14, 0x2 ;  /* 0x0000000ea00e9211 */ /* 0x001fc800078410ff */
[----:B------:R-:W-:-:S05]  /*3c50*/  @!P1 LEA.HI.X R15, R160, R15, R11, 0x2, P2 ;  /* 0x0000000fa00f9211 */ /* 0x000fca00010f140b */
[----:B------:R-:W2:Y:S01]  /*3c60*/  @!P1 LDG.E.64 R150, desc[UR36][R14.64] ;  /* 0x000000240e969981 */ /* 0x000ea2000c1e1b00 */
[----:B------:R-:W-:-:S04]  /*3c70*/  FMUL.FTZ R11, R84, R90 ;  /* 0x0000005a540b7220 */ /* 0x000fc80000410000 */
        /* <DEDUP_REMOVED lines=27> */
[----:B----4-:R-:W-:-:S04]  /*3e30*/  FFMA.FTZ R11, R30, R144, R11 ;  /* 0x000000901e0b7223 */ /* 0x010fc8000001000b */
[----:B------:R-:W-:Y:S01]  /*3e40*/  FFMA.FTZ R11, R20, R146, R11 ;  /* 0x00000092140b7223 */ /* 0x000fe2000001000b */
[----:B---3--:R-:W-:Y:S01]  /*3e50*/  ISETP.NE.AND P0, PT, R158, RZ, P0 ;  /* 0x000000ff9e00720c */ /* 0x008fe20000705270 */
        /* <DEDUP_REMOVED lines=30> */
[----:B------:R-:W-:-:S03]  /*4040*/  FFMA.FTZ R11, R8, R148, R11 ;  /* 0x00000094080b7223 */ /* 0x000fc6000001000b */
[----:B------:R-:W-:Y:S01]  /*4050*/  FFMA.FTZ R158, R9, R149, R158 ;  /* 0x00000095099e7223 */ /* 0x000fe2000001009e */
[----:B------:R-:W-:Y:S01]  /*4060*/  UMOV UR4, 0xffffffff ;  /* 0xffffffff00047882 */ /* 0x000fe20000000000 */
[----:B--2---:R-:W-:Y:S02]  /*4070*/  FFMA.FTZ R11, R6, R150, R11 ;  /* 0x00000096060b7223 */ /* 0x004fe4000001000b */
[----:B------:R-:W-:-:S04]  /*4080*/  FFMA.FTZ R158, R7, R151, R158 ;  /* 0x00000097079e7223 */ /* 0x000fc8000001009e */
[----:B------:R-:W-:Y:S01]  /*4090*/  FADD.FTZ R13, R11, R158 ;  /* 0x0000009e0b0d7221 */ /* 0x000fe20000010000 */
[----:B------:R-:W-:Y:S06]  /*40a0*/  BRA.DIV UR4, `(.L_x_2462) ;  /* 0x0000002e04747947 */ /* 0x000fec000b800000 */
[----:B------:R0:W1:Y:S02]  /*40b0*/  SHFL.BFLY PT, R14, R13, 0x1, 0x1f ;  /* 0x0c201f000d0e7f89 */ /* 0x00006400000e0000 */
.L_x_2510:
        /* <DEDUP_REMOVED lines=11> */
[----:B------:R-:W2:Y:S02]  /*4170*/  @P1 LDG.E R15, desc[UR36][R156.64] ;  /* 0x000000249c0f1981 */ /* 0x000ea4000c1e1900 */
[----:B0-----:R-:W0:Y:S01]  /*4180*/  @P2 LDC.64 R12, c[0x0][0x2c8] ;  /* 0x0000b200ff0c2b82 */ /* 0x001e220000000a00 */
[----:B-1----:R-:W-:-:S04]  /*4190*/  @P2 IMAD R11, R10, R11, R154 ;  /* 0x0000000b0a0b2224 */ /* 0x002fc800078e029a */
[----:B0-----:R-:W-:-:S06]  /*41a0*/  @P2 IMAD.WIDE R12, R11, 0x4, R12 ;  /* 0x000000040b0c2825 */ /* 0x001fcc00078e020c */
[----:B------:R-:W3:Y:S01]  /*41b0*/  @P2 LDG.E R13, desc[UR36][R12.64] ;  /* 0x000000240c0d2981 */ /* 0x000ee2000c1e1900 */
[----:B------:R-:W-:-:S04]  /*41c0*/  @P1 ISETP.GE.AND P3, PT, R154, R153, PT ;  /* 0x000000999a00120c */ /* 0x000fc80003f66270 */
[----:B-----5:R-:W-:-:S04]  /*41d0*/  @P1 SEL R11, R29, RZ, !P3 ;  /* 0x000000ff1d0b1207 */ /* 0x020fc80005800000 */
[----:B------:R-:W-:-:S04]  /*41e0*/  @P1 IADD3 R11, R11, R154, -R16 ;  /* 0x0000009a0b0b1210 */ /* 0x000fc80007ffe810 */
[----:B------:R-:W-:Y:S01]  /*41f0*/  @P1 I2FP.F32.S32 R11, R11 ;  /* 0x0000000b000b1245 */ /* 0x000fe20000201400 */
[----:B---3--:R-:W-:-:S04]  /*4200*/  @P2 FADD.FTZ R14, R14, R13 ;  /* 0x0000000d0e0e2221 */ /* 0x008fc80000010000 */
[----:B--2---:R-:W-:Y:S01]  /*4210*/  @P1 FFMA.FTZ R14, R11, R15, R14 ;  /* 0x0000000f0b0e1223 */ /* 0x004fe2000001000e */
[----:B------:R-:W-:-:S04]  /*4220*/  IMAD.IADD R11, R154, 0x1, -R27 ;  /* 0x000000019a0b7824 */ /* 0x000fc800078e0a1b */
[----:B------:R-:W-:-:S05]  /*4230*/  IMAD R11, R11, 0x4, R0 ;  /* 0x000000040b0b7824 */ /* 0x000fca00078e0200 */
[----:B------:R1:W-:Y:S01]  /*4240*/  STS [R11], R14 ;  /* 0x0000000e0b007388 */ /* 0x0003e20000000800 */
[----:B------:R-:W-:-:S07]  /*4250*/  @!P0 FMNMX.FTZ R155, R155, R14, !PT ;  /* 0x0000000e9b9b8209 */ /* 0x000fce0007810000 */
.L_x_2464:
[----:B------:R-:W-:Y:S05]  /*4260*/  BSYNC B1 ;  /* 0x0000000000017941 */ /* 0x000fea0003800000 */
.L_x_2463:
[----:B------:R-:W-:-:S04]  /*4270*/  IADD3 R154, R154, 0x40, RZ ;  /* 0x000000409a9a7810 */ /* 0x000fc80007ffe0ff */
[----:B------:R-:W-:-:S13]  /*4280*/  ISETP.GE.AND P0, PT, R154, R3, PT ;  /* 0x000000039a00720c */ /* 0x000fda0003f06270 */
[----:B------:R-:W-:Y:S05]  /*4290*/  @!P0 BRA `(.L_x_2465) ;  /* 0xffffffdc00948947 */ /* 0x000fea000383ffff */
.L_x_2461:
[----:B------:R-:W-:Y:S05]  /*42a0*/  BSYNC B0 ;  /* 0x0000000000007941 */ /* 0x000fea0003800000 */
.L_x_2460:
[----:B------:R-:W4:Y:S01]  /*42b0*/  S2R R10, SR_TID.X ;  /* 0x00000000000a7919 */ /* 0x000f220000002100 */
[----:B------:R-:W-:-:S03]  /*42c0*/  UMOV UR4, 0xffffffff ;  /* 0xffffffff00047882 */ /* 0x000fc60000000000 */
[----:B------:R-:W-:Y:S05]  /*42d0*/  BRA.DIV UR4, `(.L_x_2466) ;  /* 0x0000002e040c7947 */ /* 0x000fea000b800000 */
[----:B01----:R-:W0:Y:S02]  /*42e0*/  SHFL.BFLY PT, R14, R155, 0x10, 0x1f ;  /* 0x0e001f009b0e7f89 */ /* 0x003e2400000e0000 */
[----:B0-----:R-:W-:-:S05]  /*42f0*/  FMNMX.FTZ R13, R14, R155, !PT ;  /* 0x0000009b0e0d7209 */ /* 0x001fca0007810000 */
[----:B------:R-:W0:Y:S02]  /*4300*/  SHFL.BFLY PT, R14, R13, 0x8, 0x1f ;  /* 0x0d001f000d0e7f89 */ /* 0x000e2400000e0000 */
[----:B0-----:R-:W-:-:S05]  /*4310*/  FMNMX.FTZ R3, R13, R14, !PT ;  /* 0x0000000e0d037209 */ /* 0x001fca0007810000 */
[----:B------:R-:W0:Y:S02]  /*4320*/  SHFL.BFLY PT, R14, R3, 0x4, 0x1f ;  /* 0x0c801f00030e7f89 */ /* 0x000e2400000e0000 */
[----:B0-----:R-:W-:-:S05]  /*4330*/  FMNMX.FTZ R4, R3, R14, !PT ;  /* 0x0000000e03047209 */ /* 0x001fca0007810000 */
[----:B------:R0:W1:Y:S02]  /*4340*/  SHFL.BFLY PT, R14, R4, 0x2, 0x1f ;  /* 0x0c401f00040e7f89 */ /* 0x00006400000e0000 */
.L_x_2516:
[----:B----4-:R-:W-:Y:S01]  /*4350*/  SHF.R.S32.HI R3, RZ, 0x1f, R10 ;  /* 0x0000001fff037819 */ /* 0x010fe2000001140a */
[----:B------:R-:W-:Y:S05]  /*4360*/  WARPSYNC.ALL ;  /* 0x0000000000007948 */ /* 0x000fea0003800000 */
[----:B------:R-:W-:Y:S02]  /*4370*/  LEA.HI R3, R3, R10, RZ, 0x5 ;  /* 0x0000000a03037211 */ /* 0x000fe400078f28ff */
[----:B-1----:R-:W-:Y:S02]  /*4380*/  FMNMX.FTZ R14, R4, R14, !PT ;  /* 0x0000000e040e7209 */ /* 0x002fe40007810000 */
[----:B------:R-:W-:-:S05]  /*4390*/  LOP3.LUT R5, R3, 0xffffffe0, RZ, 0xc0, !PT ;  /* 0xffffffe003057812 */ /* 0x000fca00078ec0ff */
[----:B---3--:R-:W-:-:S05]  /*43a0*/  IMAD.IADD R8, R10, 0x1, -R5 ;  /* 0x000000010a087824 */ /* 0x008fca00078e0a05 */
[----:B------:R-:W-:-:S13]  /*43b0*/  ISETP.NE.AND P0, PT, R8, RZ, PT ;  /* 0x000000ff0800720c */ /* 0x000fda0003f05270 */
[----:B------:R-:W1:Y:S01]  /*43c0*/  @!P0 S2R R7, SR_CgaCtaId ;  /* 0x0000000000078919 */ /* 0x000e620000008800 */
[----:B------:R-:W-:Y:S02]  /*43d0*/  @!P0 MOV R6, 0x400 ;  /* 0x0000040000068802 */ /* 0x000fe40000000f00 */
[----:B------:R-:W-:Y:S02]  /*43e0*/  @!P0 SHF.R.S32.HI R5, RZ, 0x5, R3 ;  /* 0x00000005ff058819 */ /* 0x000fe40000011403 */
[----:B-1----:R-:W-:-:S05]  /*43f0*/  @!P0 LEA R6, R7, R6, 0x18 ;  /* 0x0000000607068211 */ /* 0x002fca00078ec0ff */
[----:B------:R-:W-:-:S05]  /*4400*/  @!P0 IMAD R5, R5, 0x4, R6 ;  /* 0x0000000405058824 */ /* 0x000fca00078e0206 */
[----:B------:R1:W-:Y:S01]  /*4410*/  @!P0 STS [R5], R14 ;  /* 0x0000000e05008388 */ /* 0x0003e20000000800 */
[----:B------:R-:W-:Y:S01]  /*4420*/  BAR.SYNC.DEFER_BLOCKING 0x0 ;  /* 0x0000000000007b1d */ /* 0x000fe20000010000 */
[----:B------:R-:W-:Y:S01]  /*4430*/  ISETP.GT.AND P0, PT, R8, 0x3, PT ;  /* 0x000000030800780c */ /* 0x000fe20003f04270 */
[----:B------:R-:W-:Y:S01]  /*4440*/  IMAD.IADD R9, R27, 0x1, R10 ;  /* 0x000000011b097824 */ /* 0x000fe200078e020a */
[----:B------:R-:W-:-:S03]  /*4450*/  HFMA2.MMA R10, -RZ, RZ, 0, 0 ;  /* 0x00000000ff0a7435 */ /* 0x000fc600000001ff */
[----:B------:R-:W-:Y:S01]  /*4460*/  ULDC.64 UR6, c[0x0][0x2b0] ;  /* 0x0000ac0000067ab9 */ /* 0x000fe20000000a00 */
[----:B------:R-:W-:Y:S01]  /*4470*/  ISETP.GT.AND P1, PT, R9, R16, PT ;  /* 0x000000100900720c */ /* 0x000fe20003f24270 */
[----:B------:R-:W-:Y:S06]  /*4480*/  BSSY B0, `(.L_x_2467) ;  /* 0x0000027000007945 */ /* 0x000fec0003800000 */
[----:B-1----:R-:W1:Y:S01]  /*4490*/  @!P0 S2R R5, SR_CgaCtaId ;  /* 0x0000000000058919 */ /* 0x002e620000008800 */
[----:B0-----:R-:W-:-:S04]  /*44a0*/  @!P0 MOV R4, 0x400 ;  /* 0x0000040000048802 */ /* 0x001fc80000000f00 */
[----:B-1----:R-:W-:Y:S02]  /*44b0*/  @!P0 LEA R5, R5, R4, 0x18 ;  /* 0x0000000405058211 */ /* 0x002fe400078ec0ff */
        /* <DEDUP_REMOVED lines=9> */
[----:B------:R-:W-:Y:S01]  /*4550*/  ULDC.64 UR4, c[0x0][0x2b0] ;  /* 0x0000ac0000047ab9 */ /* 0x000fe20000000a00 */
[----:B------:R-:W-:Y:S01]  /*4560*/  IMAD.MOV.U32 R10, RZ, RZ, RZ ;  /* 0x000000ffff0a7224 */ /* 0x000fe200078e00ff */
[----:B------:R-:W-:Y:S01]  /*4570*/  ISETP.NE.U32.AND P0, PT, RZ, UR4, PT ;  /* 0x00000004ff007c0c */ /* 0x000fe2000bf05070 */
[----:B0-----:R-:W-:-:S03]  /*4580*/  IMAD.MOV.U32 R6, RZ, RZ, R9 ;  /* 0x000000ffff067224 */ /* 0x001fc600078e0009 */
[----:B------:R-:W-:-:S13]  /*4590*/  ISETP.NE.AND.EX P0, PT, RZ, UR5, PT, P0 ;  /* 0x00000005ff007c0c */ /* 0x000fda000bf05300 */
.L_x_2472:
[----:B------:R-:W-:Y:S01]  /*45a0*/  IADD3 R5, -R27, R6, RZ ;  /* 0x000000061b057210 */ /* 0x000fe20007ffe1ff */
[----:B------:R-:W-:Y:S04]  /*45b0*/  BSSY B1, `(.L_x_2469) ;  /* 0x000000e000017945 */ /* 0x000fe80003800000 */
[----:B------:R-:W-:Y:S01]  /*45c0*/  IMAD R14, R5, 0x4, R0 ;  /* 0x00000004050e7824 */ /* 0x000fe200078e0200 */
[----:B0-----:R-:W-:Y:S06]  /*45d0*/  @!P0 BRA `(.L_x_2470) ;  /* 0x00000000001c8947 */ /* 0x001fec0003800000 */
[----:B------:R-:W-:Y:S02]  /*45e0*/  SHF.R.S32.HI R12, RZ, 0x1f, R6 ;  /* 0x0000001fff0c7819 */ /* 0x000fe40000011406 */
[----:B------:R-:W-:-:S04]  /*45f0*/  IADD3 R4, P2, P3, R6, UR6, R23 ;  /* 0x0000000606047c10 */ /* 0x000fc8000fb5e017 */
[----:B------:R-:W-:-:S05]  /*4600*/  IADD3.X R5, R12, UR7, R25, P2, P3 ;  /* 0x000000070c057c10 */ /* 0x000fca00097e6419 */
[----:B------:R-:W3:Y:S02]  /*4610*/  LDG.E.U8 R4, desc[UR36][R4.64] ;  /* 0x0000002404047981 */ /* 0x000ee4000c1e1100 */
[----:B---3--:R-:W-:-:S13]  /*4620*/  ISETP.NE.AND P2, PT, R4, RZ, PT ;  /* 0x000000ff0400720c */ /* 0x008fda0003f45270 */
[----:B------:R-:W-:Y:S01]  /*4630*/  @P2 IMAD.MOV.U32 R7, RZ, RZ, RZ ;  /* 0x000000ffff072224 */ /* 0x000fe200078e00ff */
[----:B------:R-:W-:Y:S06]  /*4640*/  @P2 BRA `(.L_x_2471) ;  /* 0x0000000000102947 */ /* 0x000fec0003800000 */
.L_x_2470:
[----:B------:R-:W1:Y:S02]  /*4650*/  LDS R4, [R14] ;  /* 0x000000000e047984 */ /* 0x000e640000000800 */
[----:B-1----:R-:W-:-:S04]  /*4660*/  FADD.FTZ R4, -R11, R4 ;  /* 0x000000040b047221 */ /* 0x002fc80000010100 */
[----:B------:R-:W-:-:S04]  /*4670*/  FMUL.FTZ R4, R4, 1.4426950216293334961 ;  /* 0x3fb8aa3b04047820 */ /* 0x000fc80000410000 */
[----:B------:R0:W3:Y:S03]  /*4680*/  MUFU.EX2 R7, R4 ;  /* 0x0000000400077308 */ /* 0x0000e60000000800 */
.L_x_2471:
[----:B------:R-:W-:Y:S05]  /*4690*/  BSYNC B1 ;  /* 0x0000000000017941 */ /* 0x000fea0003800000 */
.L_x_2469:
[----:B---3--:R3:W-:Y:S01]  /*46a0*/  STS [R14], R7 ;  /* 0x000000070e007388 */ /* 0x0087e20000000800 */
[----:B------:R-:W-:Y:S01]  /*46b0*/  IADD3 R6, R6, 0x80, RZ ;  /* 0x0000008006067810 */ /* 0x000fe20007ffe0ff */
[----:B------:R-:W-:-:S03]  /*46c0*/  FADD.FTZ R10, R7, R10 ;  /* 0x0000000a070a7221 */ /* 0x000fc60000010000 */
[----:B------:R-:W-:-:S13]  /*46d0*/  ISETP.GT.AND P2, PT, R6, R16, PT ;  /* 0x000000100600720c */ /* 0x000fda0003f44270 */
[----:B---3--:R-:W-:Y:S05]  /*46e0*/  @!P2 BRA `(.L_x_2472) ;  /* 0xfffffffc00aca947 */ /* 0x008fea000383ffff */
.L_x_2468:
[----:B------:R-:W-:Y:S05]  /*46f0*/  BSYNC B0 ;  /* 0x0000000000007941 */ /* 0x000fea0003800000 */
.L_x_2467:
[----:B------:R-:W3:Y:S01]  /*4700*/  SHFL.BFLY PT, R5, R10, 0x10, 0x1f ;  /* 0x0e001f000a057f89 */ /* 0x000ee200000e0000 */
[----:B------:R-:W-:Y:S01]  /*4710*/  ULDC.U8 UR4, c[0x0][0x31c] ;  /* 0x0000c70000047ab9 */ /* 0x000fe20000000000 */
[----:B------:R-:W1:Y:S01]  /*4720*/  S2R R12, SR_TID.X ;  /* 0x00000000000c7919 */ /* 0x000e620000002100 */
[----:B---3--:R-:W-:-:S05]  /*4730*/  FADD.FTZ R5, R5, R10 ;  /* 0x0000000a05057221 */ /* 0x008fca0000010000 */
[----:B0-----:R-:W0:Y:S01]  /*4740*/  SHFL.BFLY PT, R4, R5, 0x8, 0x1f ;  /* 0x0d001f0005047f89 */ /* 0x001e2200000e0000 */
[----:B-1----:R-:W-:-:S04]  /*4750*/  LOP3.LUT P0, R11, R12, 0x1f, RZ, 0xc0, !PT ;  /* 0x0000001f0c0b7812 */ /* 0x002fc8000780c0ff */
[----:B------:R-:W-:-:S09]  /*4760*/  ISETP.GT.U32.AND P2, PT, R11, 0x3, PT ;  /* 0x000000030b00780c */ /* 0x000fd20003f44070 */
[----:B------:R-:W1:Y:S01]  /*4770*/  @!P0 S2R R14, SR_CgaCtaId ;  /* 0x00000000000e8919 */ /* 0x000e620000008800 */
[----:B------:R-:W-:Y:S02]  /*4780*/  @!P0 MOV R13, 0x400 ;  /* 0x00000400000d8802 */ /* 0x000fe40000000f00 */
[----:B------:R-:W-:Y:S01]  /*4790*/  @!P0 SHF.R.U32.HI R10, RZ, 0x3, R12 ;  /* 0x00000003ff0a8819 */ /* 0x000fe2000001160c */
[----:B0-----:R-:W-:Y:S01]  /*47a0*/  FADD.FTZ R4, R5, R4 ;  /* 0x0000000405047221 */ /* 0x001fe20000010000 */
[----:B------:R-:W0:Y:S02]  /*47b0*/  @!P2 S2R R15, SR_CgaCtaId ;  /* 0x00000000000fa919 */ /* 0x000e240000008800 */
[----:B------:R-:W-:Y:S02]  /*47c0*/  @!P0 LOP3.LUT R10, R10, 0x1ffffffc, RZ, 0xc0, !PT ;  /* 0x1ffffffc0a0a8812 */ /* 0x000fe400078ec0ff */
[----:B------:R-:W3:Y:S01]  /*47d0*/  SHFL.BFLY PT, R7, R4, 0x4, 0x1f ;  /* 0x0c801f0004077f89 */ /* 0x000ee200000e0000 */
[----:B-1----:R-:W-:Y:S01]  /*47e0*/  @!P0 LEA R13, R14, R13, 0x18 ;  /* 0x0000000d0e0d8211 */ /* 0x002fe200078ec0ff */
[----:B---3--:R-:W-:Y:S01]  /*47f0*/  FADD.FTZ R7, R4, R7 ;  /* 0x0000000704077221 */ /* 0x008fe20000010000 */
[----:B------:R-:W-:-:S03]  /*4800*/  @!P2 MOV R4, 0x400 ;  /* 0x000004000004a802 */ /* 0x000fc60000000f00 */
[----:B------:R-:W-:Y:S01]  /*4810*/  @!P0 IMAD.IADD R10, R13, 0x1, R10 ;  /* 0x000000010d0a8824 */ /* 0x000fe200078e020a */
[----:B------:R-:W1:Y:S01]  /*4820*/  SHFL.BFLY PT, R6, R7, 0x2, 0x1f ;  /* 0x0c401f0007067f89 */ /* 0x000e6200000e0000 */
[----:B0-----:R-:W-:-:S05]  /*4830*/  @!P2 LEA R4, R15, R4, 0x18 ;  /* 0x000000040f04a211 */ /* 0x001fca00078ec0ff */
[----:B------:R-:W-:Y:S02]  /*4840*/  @!P2 IMAD R11, R11, 0x4, R4 ;  /* 0x000000040b0ba824 */ /* 0x000fe400078e0204 */
[----:B-1----:R-:W-:-:S05]  /*4850*/  FADD.FTZ R6, R7, R6 ;  /* 0x0000000607067221 */ /* 0x002fca0000010000 */
        /* <DEDUP_REMOVED lines=11> */
[----:B------:R-:W0:Y:S01]  /*4910*/  SHFL.IDX PT, R12, R12, RZ, 0x1f ;  /* 0x00001fff0c0c7589 */ /* 0x000e2200000e0000 */
[----:B------:R-:W-:Y:S05]  /*4920*/  @!P0 BRA `(.L_x_2473) ;  /* 0x0000000000188947 */ /* 0x000fea0003800000 */
[----:B------:R-:W1:Y:S08]  /*4930*/  LDC R5, c[0x0][0x318] ;  /* 0x0000c600ff057b82 */ /* 0x000e700000000800 */
[----:B------:R-:W1:Y:S08]  /*4940*/  LDC R4, c[0x0][0x29c] ;  /* 0x0000a700ff047b82 */ /* 0x000e700000000800 */
[----:B------:R-:W3:Y:S01]  /*4950*/  LDC R7, c[0x0][0x284] ;  /* 0x0000a100ff077b82 */ /* 0x000ee20000000800 */
[----:B-1----:R-:W-:-:S04]  /*4960*/  IMAD R4, R18, R5, R4 ;  /* 0x0000000512047224 */ /* 0x002fc800078e0204 */
[----:B---3--:R-:W-:-:S05]  /*4970*/  IMAD R4, R4, R7, RZ ;  /* 0x0000000704047224 */ /* 0x008fca00078e02ff */
[----:B------:R-:W-:-:S07]  /*4980*/  SHF.R.S32.HI R5, RZ, 0x1f, R4 ;  /* 0x0000001fff057819 */ /* 0x000fce0000011404 */
.L_x_2473:
[----:B------:R-:W-:Y:S01]  /*4990*/  ULDC.64 UR4, c[0x0][0x310] ;  /* 0x0000c40000047ab9 */ /* 0x000fe20000000a00 */
[----:B------:R-:W-:Y:S04]  /*49a0*/  BSSY B0, `(.L_x_2474) ;  /* 0x0000012000007945 */ /* 0x000fe80003800000 */
[----:B------:R-:W-:Y:S05]  /*49b0*/  @P1 BRA `(.L_x_2475) ;  /* 0x0000000000401947 */ /* 0x000fea0003800000 */
[----:B0-----:R-:W-:-:S04]  /*49c0*/  FADD.FTZ R6, R12, 9.9999999747524270788e-07 ;  /* 0x358637bd0c067421 */ /* 0x001fc80000010000 */
[----:B------:R0:W1:Y:S03]  /*49d0*/  MUFU.RCP R11, R6 ;  /* 0x00000006000b7308 */ /* 0x0000660000001000 */
.L_x_2477:
[----:B01----:R-:W-:-:S05]  /*49e0*/  IADD3 R7, -R27, R9, RZ ;  /* 0x000000091b077210 */ /* 0x003fca0007ffe1ff */
[----:B------:R-:W-:-:S05]  /*49f0*/  IMAD R7, R7, 0x4, R0 ;  /* 0x0000000407077824 */ /* 0x000fca00078e0200 */
[----:B0-----:R-:W1:Y:S02]  /*4a00*/  LDS R6, [R7] ;  /* 0x0000000007067984 */ /* 0x001e640000000800 */
[----:B-1----:R-:W-:-:S05]  /*4a10*/  FMUL.FTZ R12, R6, R11 ;  /* 0x0000000b060c7220 */ /* 0x002fca0000410000 */
[----:B------:R0:W-:Y:S01]  /*4a20*/  STS [R7], R12 ;  /* 0x0000000c07007388 */ /* 0x0001e20000000800 */
[----:B------:R-:W-:Y:S05]  /*4a30*/  @!P0 BRA `(.L_x_2476) ;  /* 0x0000000000148947 */ /* 0x000fea0003800000 */
[----:B0-----:R-:W-:-:S04]  /*4a40*/  IADD3 R7, P1, R9, R4, RZ ;  /* 0x0000000409077210 */ /* 0x001fc80007f3e0ff */
[----:B------:R-:W-:Y:S02]  /*4a50*/  LEA.HI.X.SX32 R10, R9, R5, 0x1, P1 ;  /* 0x00000005090a7211 */ /* 0x000fe400008f0eff */
[----:B------:R-:W-:-:S04]  /*4a60*/  LEA R6, P1, R7, UR4, 0x2 ;  /* 0x0000000407067c11 */ /* 0x000fc8000f8210ff */
[----:B------:R-:W-:-:S05]  /*4a70*/  LEA.HI.X R7, R7, UR5, R10, 0x2, P1 ;  /* 0x0000000507077c11 */ /* 0x000fca00088f140a */
[----:B------:R1:W-:Y:S04]  /*4a80*/  STG.E desc[UR36][R6.64], R12 ;  /* 0x0000000c06007986 */ /* 0x0003e8000c101924 */
.L_x_2476:
[----:B------:R-:W-:-:S05]  /*4a90*/  VIADD R9, R9, 0x80 ;  /* 0x0000008009097836 */ /* 0x000fca0000000000 */
[----:B------:R-:W-:-:S13]  /*4aa0*/  ISETP.GT.AND P1, PT, R9, R16, PT ;  /* 0x000000100900720c */ /* 0x000fda0003f24270 */
[----:B------:R-:W-:Y:S05]  /*4ab0*/  @!P1 BRA `(.L_x_2477) ;  /* 0xfffffffc00c89947 */ /* 0x000fea000383ffff */
.L_x_2475:
[----:B------:R-:W-:Y:S05]  /*4ac0*/  BSYNC B0 ;  /* 0x0000000000007941 */ /* 0x000fea0003800000 */
.L_x_2474:
[----:B------:R-:W-:Y:S01]  /*4ad0*/  SHF.R.S32.HI R5, RZ, 0x1f, R16 ;  /* 0x0000001fff057819 */ /* 0x000fe20000011410 */
[----:B------:R-:W-:Y:S01]  /*4ae0*/  ULDC.64 UR4, c[0x0][0x240] ;  /* 0x0000900000047ab9 */ /* 0x000fe20000000a00 */
[----:B------:R-:W-:Y:S01]  /*4af0*/  SHF.R.S32.HI R20, RZ, 0x5, R3 ;  /* 0x00000005ff147819 */ /* 0x000fe20000011403 */
[----:B------:R-:W-:Y:S01]  /*4b00*/  ULDC UR6, c[0x0][0x284] ;  /* 0x0000a10000067ab9 */ /* 0x000fe20000000800 */
[-C--:B------:R-:W-:Y:S01]  /*4b10*/  LEA.HI R5, R5, R16.reuse, RZ, 0x2 ;  /* 0x0000001005057211 */ /* 0x080fe200078f10ff */
[----:B------:R-:W-:Y:S01]  /*4b20*/  IMAD.SHL.U32 R3, R8, 0x4, RZ ;  /* 0x0000000408037824 */ /* 0x000fe200078e00ff */
[----:B------:R-:W-:Y:S02]  /*4b30*/  ISETP.NE.U32.AND P0, PT, RZ, UR4, PT ;  /* 0x00000004ff007c0c */ /* 0x000fe4000bf05070 */
[----:B------:R-:W-:Y:S02]  /*4b40*/  CS2R R10, SRZ ;  /* 0x00000000000a7805 */ /* 0x000fe4000001ff00 */
[----:B------:R-:W-:Y:S01]  /*4b50*/  LOP3.LUT R5, R5, 0xfffffffc, RZ, 0xc0, !PT ;  /* 0xfffffffc05057812 */ /* 0x000fe200078ec0ff */
[----:B------:R-:W-:Y:S01]  /*4b60*/  ULDC UR7, c[0x0][0x288] ;  /* 0x0000a20000077ab9 */ /* 0x000fe20000000800 */
[----:B------:R-:W-:Y:S01]  /*4b70*/  ISETP.NE.AND.EX P0, PT, RZ, UR5, PT, P0 ;  /* 0x00000005ff007c0c */ /* 0x000fe2000bf05300 */
[----:B------:R-:W-:Y:S01]  /*4b80*/  ULDC.64 UR8, c[0x0][0x258] ;  /* 0x0000960000087ab9 */ /* 0x000fe20000000a00 */
[----:B01----:R-:W-:Y:S01]  /*4b90*/  IADD3 R7, -R5, R16, RZ ;  /* 0x0000001005077210 */ /* 0x003fe20007ffe1ff */
[----:B------:R-:W-:Y:S01]  /*4ba0*/  ULDC.64 UR12, c[0x0][0x250] ;  /* 0x00009400000c7ab9 */ /* 0x000fe20000000a00 */
[----:B------:R-:W-:-:S02]  /*4bb0*/  VIMNMX R50, R16, UR6, PT ;  /* 0x0000000610327c48 */ /* 0x000fc4000bfe0100 */
[----:B------:R-:W-:Y:S01]  /*4bc0*/  IADD3 R17, R27, R20, RZ ;  /* 0x000000141b117210 */ /* 0x000fe20007ffe0ff */
[----:B------:R-:W-:Y:S01]  /*4bd0*/  IMAD R152, R152, UR6, R3 ;  /* 0x0000000698987c24 */ /* 0x000fe2000f8e0203 */
[----:B------:R-:W-:Y:S01]  /*4be0*/  ISETP.NE.OR P0, PT, R20, R7, !P0 ;  /* 0x000000071400720c */ /* 0x000fe20004705670 */
[----:B------:R-:W-:-:S12]  /*4bf0*/  ULDC.64 UR4, c[0x0][0x250] ;  /* 0x0000940000047ab9 */ /* 0x000fd80000000a00 */
[----:B------:R-:W0:Y:S01]  /*4c00*/  @!P0 S2R R6, SR_CTAID.X ;  /* 0x0000000000068919 */ /* 0x000e220000002500 */
[----:B------:R-:W1:Y:S01]  /*4c10*/  @!P0 LDC.64 R4, c[0x0][0x240] ;  /* 0x00009000ff048b82 */ /* 0x000e620000000a00 */
[----:B------:R-:W-:Y:S01]  /*4c20*/  ISETP.GE.AND P1, PT, R17, R50, PT ;  /* 0x000000321100720c */ /* 0x000fe20003f26270 */
[----:B------:R-:W-:Y:S01]  /*4c30*/  BSSY B0, `(.L_x_2478) ;  /* 0x000007b000007945 */ /* 0x000fe20003800000 */
[----:B------:R-:W-:Y:S01]  /*4c40*/  IMAD R18, R18, UR6, RZ ;  /* 0x0000000612127c24 */ /* 0x000fe2000f8e02ff */
[----:B------:R-:W-:Y:S01]  /*4c50*/  SHF.R.S32.HI R21, RZ, 0x1f, R152 ;  /* 0x0000001fff157819 */ /* 0x000fe20000011498 */
[----:B0-----:R-:W-:-:S04]  /*4c60*/  @!P0 IMAD R9, R6, 0x80, R3 ;  /* 0x0000008006098824 */ /* 0x001fc800078e0203 */
[----:B-1----:R-:W-:Y:S01]  /*4c70*/  @!P0 IMAD.WIDE R4, R9, 0x4, R4 ;  /* 0x0000000409048825 */ /* 0x002fe200078e0204 */
[----:B------:R-:W-:-:S06]  /*4c80*/  CS2R R8, SRZ ;  /* 0x0000000000087805 */ /* 0x000fcc000001ff00 */
[----:B------:R0:W5:Y:S01]  /*4c90*/  @!P0 LDG.E.128 R8, desc[UR36][R4.64] ;  /* 0x0000002404088981 */ /* 0x000162000c1e1d00 */
[----:B------:R-:W-:Y:S01]  /*4ca0*/  BAR.SYNC.DEFER_BLOCKING 0x0 ;  /* 0x0000000000007b1d */ /* 0x000fe20000010000 */
[----:B------:R-:W-:Y:S02]  /*4cb0*/  ISETP.NE.AND P0, PT, R20, R7, PT ;  /* 0x000000071400720c */ /* 0x000fe40003f05270 */
[----:B------:R-:W-:Y:S02]  /*4cc0*/  CS2R R6, SRZ ;  /* 0x0000000000067805 */ /* 0x000fe4000001ff00 */
[----:B0-----:R-:W-:Y:S01]  /*4cd0*/  CS2R R4, SRZ ;  /* 0x0000000000047805 */ /* 0x001fe2000001ff00 */
[----:B------:R-:W-:Y:S08]  /*4ce0*/  @P1 BRA `(.L_x_2479) ;  /* 0x0000000400bc1947 */ /* 0x000ff00003800000 */
[----:B------:R-:W-:Y:S01]  /*4cf0*/  IADD3 R4, -R27, -0x2, -R20 ;  /* 0xfffffffe1b047810 */ /* 0x000fe20007ffe914 */
[----:B------:R-:W-:Y:S01]  /*4d00*/  BSSY B1, `(.L_x_2480) ;  /* 0x0000025000017945 */ /* 0x000fe20003800000 */
[----:B------:R-:W-:Y:S01]  /*4d10*/  LOP3.LUT R5, RZ, R50, RZ, 0x33, !PT ;  /* 0x00000032ff057212 */ /* 0x000fe200078e33ff */
[----:B------:R-:W-:Y:S01]  /*4d20*/  IMAD.MOV.U32 R42, RZ, RZ, R17 ;  /* 0x000000ffff2a7224 */ /* 0x000fe200078e0011 */
[----:B------:R-:W-:-:S03]  /*4d30*/  CS2R R6, SRZ ;  /* 0x0000000000067805 */ /* 0x000fc6000001ff00 */
[----:B------:R-:W-:-:S05]  /*4d40*/  IMAD.IADD R5, R4, 0x1, -R5 ;  /* 0x0000000104057824 */ /* 0x000fca00078e0a05 */
[C---:B------:R-:W-:Y:S02]  /*4d50*/  LEA.HI R4, R5.reuse, 0x1, RZ, 0x1e ;  /* 0x0000000105047811 */ /* 0x040fe400078ff0ff */
[----:B------:R-:W-:Y:S02]  /*4d60*/  ISETP.GE.U32.AND P1, PT, R5, 0xc, PT ;  /* 0x0000000c0500780c */ /* 0x000fe40003f26070 */
[----:B------:R-:W-:Y:S02]  /*4d70*/  LOP3.LUT P2, R12, R4, 0x3, RZ, 0xc0, !PT ;  /* 0x00000003040c7812 */ /* 0x000fe4000784c0ff */
[----:B------:R-:W-:-:S11]  /*4d80*/  CS2R R4, SRZ ;  /* 0x0000000000047805 */ /* 0x000fd6000001ff00 */
[----:B------:R-:W-:Y:S05]  /*4d90*/  @!P2 BRA `(.L_x_2481) ;  /* 0x00000000006ca947 */ /* 0x000fea0003800000 */
[----:B------:R-:W-:Y:S01]  /*4da0*/  MOV R26, R12 ;  /* 0x0000000c001a7202 */ /* 0x000fe20000000f00 */
[----:B------:R-:W-:Y:S02]  /*4db0*/  IMAD.MOV.U32 R42, RZ, RZ, R17 ;  /* 0x000000ffff2a7224 */ /* 0x000fe400078e0011 */
[----:B------:R-:W-:-:S07]  /*4dc0*/  IMAD.MOV.U32 R4, RZ, RZ, RZ ;  /* 0x000000ffff047224 */ /* 0x000fce00078e00ff */
.L_x_2482:
[----:B------:R-:W-:-:S04]  /*4dd0*/  IADD3 R13, P2, R23, R42, RZ ;  /* 0x0000002a170d7210 */ /* 0x000fc80007f5e0ff */
[----:B------:R-:W-:Y:S02]  /*4de0*/  LEA.HI.X.SX32 R14, R42, R25, 0x1, P2 ;  /* 0x000000192a0e7211 */ /* 0x000fe400010f0eff */
[----:B------:R-:W-:-:S04]  /*4df0*/  LEA R12, P2, R13, UR8, 0x2 ;  /* 0x000000080d0c7c11 */ /* 0x000fc8000f8410ff */
[----:B------:R-:W-:-:S05]  /*4e00*/  LEA.HI.X R13, R13, UR9, R14, 0x2, P2 ;  /* 0x000000090d0d7c11 */ /* 0x000fca00090f140e */
[----:B------:R-:W3:Y:S01]  /*4e10*/  LDG.E R12, desc[UR36][R12.64] ;  /* 0x000000240c0c7981 */ /* 0x000ee2000c1e1900 */
[----:B------:R-:W-:-:S04]  /*4e20*/  IMAD.IADD R33, R42, 0x1, -R27 ;  /* 0x000000012a217824 */ /* 0x000fc800078e0a1b */
[----:B------:R-:W-:-:S06]  /*4e30*/  IMAD R33, R33, 0x4, R0 ;  /* 0x0000000421217824 */ /* 0x000fcc00078e0200 */
[----:B------:R-:W0:Y:S01]  /*4e40*/  LDS R33, [R33] ;  /* 0x0000000021217984 */ /* 0x000e220000000800 */
[----:B---3--:R-:W-:-:S04]  /*4e50*/  IMAD R15, R12, UR7, RZ ;  /* 0x000000070c0f7c24 */ /* 0x008fc8000f8e02ff */
[----:B------:R-:W-:-:S05]  /*4e60*/  IMAD R15, R15, UR6, R42 ;  /* 0x000000060f0f7c24 */ /* 0x000fca000f8e022a */
[----:B------:R-:W-:-:S04]  /*4e70*/  SHF.L.U32 R15, R15, 0x7, RZ ;  /* 0x000000070f0f7819 */ /* 0x000fc800000006ff */
[----:B------:R-:W-:-:S04]  /*4e80*/  IADD3 R28, P2, R152, R15, RZ ;  /* 0x0000000f981c7210 */ /* 0x000fc80007f5e0ff */
[----:B------:R-:W-:Y:S02]  /*4e90*/  LEA.HI.X.SX32 R15, R15, R21, 0x1, P2 ;  /* 0x000000150f0f7211 */ /* 0x000fe400010f0eff */
[----:B------:R-:W-:-:S04]  /*4ea0*/  LEA R14, P2, R28, UR4, 0x2 ;  /* 0x000000041c0e7c11 */ /* 0x000fc8000f8410ff */
[----:B------:R-:W-:-:S05]  /*4eb0*/  LEA.HI.X R15, R28, UR5, R15, 0x2, P2 ;  /* 0x000000051c0f7c11 */ /* 0x000fca00090f140f */
[----:B-----5:R-:W0:Y:S01]  /*4ec0*/  LDG.E.128 R28, desc[UR36][R14.64] ;  /* 0x000000240e1c7981 */ /* 0x020e22000c1e1d00 */
[----:B------:R-:W-:Y:S01]  /*4ed0*/  IADD3 R26, R26, -0x1, RZ ;  /* 0xffffffff1a1a7810 */ /* 0x000fe20007ffe0ff */
[----:B------:R-:W-:-:S03]  /*4ee0*/  VIADD R42, R42, 0x4 ;  /* 0x000000042a2a7836 */ /* 0x000fc60000000000 */
[----:B------:R-:W-:Y:S01]  /*4ef0*/  ISETP.NE.AND P2, PT, R26, RZ, PT ;  /* 0x000000ff1a00720c */ /* 0x000fe20003f45270 */
[-C--:B0-----:R-:W-:Y:S01]  /*4f00*/  FFMA.FTZ R4, R28, R33.reuse, R4 ;  /* 0x000000211c047223 */ /* 0x081fe20000010004 */
[-C--:B------:R-:W-:Y:S01]  /*4f10*/  FFMA.FTZ R5, R29, R33.reuse, R5 ;  /* 0x000000211d057223 */ /* 0x080fe20000010005 */
[-C--:B------:R-:W-:Y:S01]  /*4f20*/  FFMA.FTZ R6, R30, R33.reuse, R6 ;  /* 0x000000211e067223 */ /* 0x080fe20000010006 */
[----:B------:R-:W-:-:S09]  /*4f30*/  FFMA.FTZ R7, R31, R33, R7 ;  /* 0x000000211f077223 */ /* 0x000fd20000010007 */
[----:B------:R-:W-:Y:S05]  /*4f40*/  @P2 BRA `(.L_x_2482) ;  /* 0xfffffffc00a02947 */ /* 0x000fea000383ffff */
.L_x_2481:
[----:B------:R-:W-:Y:S05]  /*4f50*/  BSYNC B1 ;  /* 0x0000000000017941 */ /* 0x000fea0003800000 */
.L_x_2480:
[----:B------:R-:W-:Y:S05]  /*4f60*/  @!P1 BRA `(.L_x_2479) ;  /* 0x00000004001c9947 */ /* 0x000fea0003800000 */
[----:B------:R-:W0:Y:S01]  /*4f70*/  LDC R15, c[0x0][0x288] ;  /* 0x0000a200ff0f7b82 */ /* 0x000e220000000800 */
[C---:B------:R-:W-:Y:S01]  /*4f80*/  LEA R12, R42.reuse, 0x20, 0x2 ;  /* 0x000000202a0c7811 */ /* 0x040fe200078e10ff */
[----:B------:R-:W-:Y:S01]  /*4f90*/  ULDC.64 UR10, c[0x0][0x258] ;  /* 0x00009600000a7ab9 */ /* 0x000fe20000000a00 */
[----:B------:R-:W-:Y:S01]  /*4fa0*/  IADD3 R49, P1, R23, R42, RZ ;  /* 0x0000002a17317210 */ /* 0x000fe20007f3e0ff */
[C---:B------:R-:W-:Y:S02]  /*4fb0*/  IMAD.SHL.U32 R43, R42.reuse, 0x80, RZ ;  /* 0x000000802a2b7824 */ /* 0x040fe400078e00ff */
[----:B------:R-:W-:Y:S01]  /*4fc0*/  IMAD R13, R27, -0x4, R12 ;  /* 0xfffffffc1b0d7824 */ /* 0x000fe200078e020c */
[----:B------:R-:W-:Y:S02]  /*4fd0*/  LEA.HI.X.SX32 R14, R42, R25, 0x1, P1 ;  /* 0x000000192a0e7211 */ /* 0x000fe400008f0eff */
[----:B------:R-:W-:Y:S02]  /*4fe0*/  LEA R40, P1, R49, UR10, 0x2 ;  /* 0x0000000a31287c11 */ /* 0x000fe4000f8210ff */
[----:B------:R-:W-:-:S02]  /*4ff0*/  IADD3 R44, R0, R13, RZ ;  /* 0x0000000d002c7210 */ /* 0x000fc40007ffe0ff */
[----:B------:R-:W-:Y:S01]  /*5000*/  LEA.HI.X R49, R49, UR11, R14, 0x2, P1 ;  /* 0x0000000b31317c11 */ /* 0x000fe200088f140e */
[----:B0-----:R-:W-:-:S04]  /*5010*/  IMAD R12, R15, UR6, RZ ;  /* 0x000000060f0c7c24 */ /* 0x001fc8000f8e02ff */
[----:B------:R-:W-:-:S07]  /*5020*/  IMAD.SHL.U32 R26, R12, 0x80, RZ ;  /* 0x000000800c1a7824 */ /* 0x000fce00078e00ff */
.L_x_2483:
[----:B------:R-:W-:Y:S01]  /*5030*/  IMAD.MOV.U32 R41, RZ, RZ, R49 ;  /* 0x000000ffff297224 */ /* 0x000fe200078e0031 */
[----:B------:R-:W0:Y:S04]  /*5040*/  LDS R45, [R44+-0x20] ;  /* 0xffffe0002c2d7984 */ /* 0x000e280000000800 */
[----:B------:R-:W3:Y:S04]  /*5050*/  LDG.E R12, desc[UR36][R40.64] ;  /* 0x00000024280c7981 */ /* 0x000ee8000c1e1900 */
[----:B------:R-:W4:Y:S04]  /*5060*/  LDG.E R13, desc[UR36][R40.64+0x10] ;  /* 0x00001024280d7981 */ /* 0x000f28000c1e1900 */
[----:B------:R-:W2:Y:S04]  /*5070*/  LDG.E R14, desc[UR36][R40.64+0x20] ;  /* 0x00002024280e7981 */ /* 0x000ea8000c1e1900 */
[----:B------:R-:W2:Y:S04]  /*5080*/  LDG.E R15, desc[UR36][R40.64+0x30] ;  /* 0x00003024280f7981 */ /* 0x000ea8000c1e1900 */
[----:B------:R-:W1:Y:S04]  /*5090*/  LDS R46, [R44+-0x10] ;  /* 0xfffff0002c2e7984 */ /* 0x000e680000000800 */
[----:B------:R-:W1:Y:S04]  /*50a0*/  LDS R47, [R44] ;  /* 0x000000002c2f7984 */ /* 0x000e680000000800 */
[----:B------:R0:W1:Y:S01]  /*50b0*/  LDS R48, [R44+0x10] ;  /* 0x000010002c307984 */ /* 0x0000620000000800 */
[----:B---3--:R-:W-:-:S02]  /*50c0*/  IMAD R12, R26, R12, R43 ;  /* 0x0000000c1a0c7224 */ /* 0x008fc400078e022b */
[----:B----4-:R-:W-:-:S03]  /*50d0*/  IMAD R13, R26, R13, R43 ;  /* 0x0000000d1a0d7224 */ /* 0x010fc600078e022b */
[----:B------:R-:W-:Y:S01]  /*50e0*/  IADD3 R28, P1, R152, R12, RZ ;  /* 0x0000000c981c7210 */ /* 0x000fe20007f3e0ff */
[--C-:B--2---:R-:W-:Y:S01]  /*50f0*/  IMAD R14, R26, R14, R43.reuse ;  /* 0x0000000e1a0e7224 */ /* 0x104fe200078e022b */
[----:B------:R-:W-:Y:S02]  /*5100*/  IADD3 R13, R13, 0x200, RZ ;  /* 0x000002000d0d7810 */ /* 0x000fe40007ffe0ff */
[----:B------:R-:W-:Y:S01]  /*5110*/  LEA.HI.X.SX32 R31, R12, R21, 0x1, P1 ;  /* 0x000000150c1f7211 */ /* 0x000fe200008f0eff */
[----:B------:R-:W-:Y:S01]  /*5120*/  VIADD R14, R14, 0x400 ;  /* 0x000004000e0e7836 */ /* 0x000fe20000000000 */
[----:B------:R-:W-:Y:S01]  /*5130*/  LEA R36, P1, R28, UR12, 0x2 ;  /* 0x0000000c1c247c11 */ /* 0x000fe2000f8210ff */
[----:B------:R-:W-:Y:S01]  /*5140*/  IMAD R15, R26, R15, R43 ;  /* 0x0000000f1a0f7224 */ /* 0x000fe200078e022b */
[----:B-----5:R-:W-:Y:S02]  /*5150*/  IADD3 R29, P2, R152, R13, RZ ;  /* 0x0000000d981d7210 */ /* 0x020fe40007f5e0ff */
[----:B------:R-:W-:Y:S01]  /*5160*/  LEA.HI.X R37, R28, UR13, R31, 0x2, P1 ;  /* 0x0000000d1c257c11 */ /* 0x000fe200088f141f */
[----:B------:R-:W-:Y:S01]  /*5170*/  VIADD R15, R15, 0x600 ;  /* 0x000006000f0f7836 */ /* 0x000fe20000000000 */
[----:B------:R-:W-:-:S02]  /*5180*/  IADD3 R28, P3, R152, R14, RZ ;  /* 0x0000000e981c7210 */ /* 0x000fc40007f7e0ff */
[-C--:B------:R-:W-:Y:S02]  /*5190*/  LEA.HI.X.SX32 R30, R13, R21.reuse, 0x1, P2 ;  /* 0x000000150d1e7211 */ /* 0x080fe400010f0eff */
[C---:B------:R-:W-:Y:S01]  /*51a0*/  LEA R32, P1, R29.reuse, UR12, 0x2 ;  /* 0x0000000c1d207c11 */ /* 0x040fe2000f8210ff */
[----:B------:R-:W2:Y:S01]  /*51b0*/  LDG.E.128 R36, desc[UR36][R36.64] ;  /* 0x0000002424247981 */ /* 0x000ea2000c1e1d00 */
[----:B------:R-:W-:Y:S02]  /*51c0*/  LEA.HI.X.SX32 R13, R14, R21, 0x1, P3 ;  /* 0x000000150e0d7211 */ /* 0x000fe400018f0eff */
[----:B------:R-:W-:Y:S02]  /*51d0*/  LEA.HI.X R33, R29, UR13, R30, 0x2, P1 ;  /* 0x0000000d1d217c11 */ /* 0x000fe400088f141e */
[----:B------:R-:W-:Y:S02]  /*51e0*/  LEA R12, P2, R28, UR12, 0x2 ;  /* 0x0000000c1c0c7c11 */ /* 0x000fe4000f8410ff */
[----:B------:R-:W-:-:S02]  /*51f0*/  IADD3 R14, P1, R152, R15, RZ ;  /* 0x0000000f980e7210 */ /* 0x000fc40007f3e0ff */
[----:B------:R-:W-:Y:S01]  /*5200*/  LEA.HI.X R13, R28, UR13, R13, 0x2, P2 ;  /* 0x0000000d1c0d7c11 */ /* 0x000fe200090f140d */
[----:B------:R-:W1:Y:S01]  /*5210*/  LDG.E.128 R32, desc[UR36][R32.64] ;  /* 0x0000002420207981 */ /* 0x000e62000c1e1d00 */
[----:B------:R-:W-:Y:S02]  /*5220*/  LEA.HI.X.SX32 R15, R15, R21, 0x1, P1 ;  /* 0x000000150f0f7211 */ /* 0x000fe400008f0eff */
[----:B------:R-:W-:-:S04]  /*5230*/  LEA R28, P1, R14, UR12, 0x2 ;  /* 0x0000000c0e1c7c11 */ /* 0x000fc8000f8210ff */
[----:B------:R-:W-:Y:S02]  /*5240*/  LEA.HI.X R29, R14, UR13, R15, 0x2, P1 ;  /* 0x0000000d0e1d7c11 */ /* 0x000fe400088f140f */
[----:B------:R-:W3:Y:S04]  /*5250*/  LDG.E.128 R12, desc[UR36][R12.64] ;  /* 0x000000240c0c7981 */ /* 0x000ee8000c1e1d00 */
[----:B------:R-:W4:Y:S01]  /*5260*/  LDG.E.128 R28, desc[UR36][R28.64] ;  /* 0x000000241c1c7981 */ /* 0x000f22000c1e1d00 */
[----:B------:R-:W-:Y:S01]  /*5270*/  IADD3 R40, P1, R40, 0x40, RZ ;  /* 0x0000004028287810 */ /* 0x000fe20007f3e0ff */
[----:B------:R-:W-:-:S03]  /*5280*/  VIADD R42, R42, 0x10 ;  /* 0x000000102a2a7836 */ /* 0x000fc60000000000 */
[----:B------:R-:W-:Y:S02]  /*5290*/  IADD3.X R49, RZ, R41, RZ, P1, !PT ;  /* 0x00000029ff317210 */ /* 0x000fe40000ffe4ff */
[----:B------:R-:W-:Y:S01]  /*52a0*/  ISETP.GE.AND P1, PT, R42, R50, PT ;  /* 0x000000322a00720c */ /* 0x000fe20003f26270 */
[----:B0-----:R-:W-:Y:S01]  /*52b0*/  VIADD R44, R44, 0x40 ;  /* 0x000000402c2c7836 */ /* 0x001fe20000000000 */
[----:B------:R-:W-:Y:S01]  /*52c0*/  IADD3 R43, R43, 0x800, RZ ;  /* 0x000008002b2b7810 */ /* 0x000fe20007ffe0ff */
[-C--:B--2---:R-:W-:Y:S01]  /*52d0*/  FFMA.FTZ R41, R36, R45.reuse, R4 ;  /* 0x0000002d24297223 */ /* 0x084fe20000010004 */
[-C--:B------:R-:W-:Y:S01]  /*52e0*/  FFMA.FTZ R4, R37, R45.reuse, R5 ;  /* 0x0000002d25047223 */ /* 0x080fe20000010005 */
[-C--:B------:R-:W-:Y:S01]  /*52f0*/  FFMA.FTZ R5, R38, R45.reuse, R6 ;  /* 0x0000002d26057223 */ /* 0x080fe20000010006 */
[----:B------:R-:W-:Y:S01]  /*5300*/  FFMA.FTZ R6, R39, R45, R7 ;  /* 0x0000002d27067223 */ /* 0x000fe20000010007 */
[-C--:B-1----:R-:W-:Y:S02]  /*5310*/  FFMA.FTZ R41, R32, R46.reuse, R41 ;  /* 0x0000002e20297223 */ /* 0x082fe40000010029 */
[-C--:B------:R-:W-:Y:S01]  /*5320*/  FFMA.FTZ R5, R34, R46.reuse, R5 ;  /* 0x0000002e22057223 */ /* 0x080fe20000010005 */
[-C--:B------:R-:W-:Y:S01]  /*5330*/  FFMA.FTZ R4, R33, R46.reuse, R4 ;  /* 0x0000002e21047223 */ /* 0x080fe20000010004 */
[----:B------:R-:W-:Y:S01]  /*5340*/  FFMA.FTZ R6, R35, R46, R6 ;  /* 0x0000002e23067223 */ /* 0x000fe20000010006 */
[-C--:B---3--:R-:W-:Y:S01]  /*5350*/  FFMA.FTZ R41, R12, R47.reuse, R41 ;  /* 0x0000002f0c297223 */ /* 0x088fe20000010029 */
[-C--:B------:R-:W-:Y:S01]  /*5360*/  FFMA.FTZ R7, R14, R47.reuse, R5 ;  /* 0x0000002f0e077223 */ /* 0x080fe20000010005 */
[-C--:B------:R-:W-:Y:S01]  /*5370*/  FFMA.FTZ R12, R13, R47.reuse, R4 ;  /* 0x0000002f0d0c7223 */ /* 0x080fe20000010004 */
[----:B------:R-:W-:Y:S01]  /*5380*/  FFMA.FTZ R14, R15, R47, R6 ;  /* 0x0000002f0f0e7223 */ /* 0x000fe20000010006 */
[-C--:B----4-:R-:W-:Y:S01]  /*5390*/  FFMA.FTZ R4, R28, R48.reuse, R41 ;  /* 0x000000301c047223 */ /* 0x090fe20000010029 */
[-C--:B------:R-:W-:Y:S01]  /*53a0*/  FFMA.FTZ R6, R30, R48.reuse, R7 ;  /* 0x000000301e067223 */ /* 0x080fe20000010007 */
[-C--:B------:R-:W-:Y:S01]  /*53b0*/  FFMA.FTZ R5, R29, R48.reuse, R12 ;  /* 0x000000301d057223 */ /* 0x080fe2000001000c */
[----:B------:R-:W-:Y:S01]  /*53c0*/  FFMA.FTZ R7, R31, R48, R14 ;  /* 0x000000301f077223 */ /* 0x000fe2000001000e */
[----:B------:R-:W-:Y:S06]  /*53d0*/  @!P1 BRA `(.L_x_2483) ;  /* 0xfffffffc00149947 */ /* 0x000fec000383ffff */
.L_x_2479:
[----:B------:R-:W-:Y:S05]  /*53e0*/  BSYNC B0 ;  /* 0x0000000000007941 */ /* 0x000fea0003800000 */
.L_x_2478:
[----:B------:R-:W-:Y:S01]  /*53f0*/  ISETP.GE.AND P1, PT, R17, R16, PT ;  /* 0x000000101100720c */ /* 0x000fe20003f26270 */
        /* <DEDUP_REMOVED lines=8> */
[----:B------:R-:W-:Y:S01]  /*5480*/  LOP3.LUT R12, RZ, R20, RZ, 0x33, !PT ;  /* 0x00000014ff0c7212 */ /* 0x000fe200078e33ff */
[----:B------:R-:W-:Y:S03]  /*5490*/  BSSY B1, `(.L_x_2486) ;  /* 0x000003b000017945 */ /* 0x000fe60003800000 */
[----:B------:R-:W-:-:S04]  /*54a0*/  IADD3 R31, -R27, R16, R12 ;  /* 0x000000101b1f7210 */ /* 0x000fc80007ffe10c */
[----:B------:R-:W-:-:S04]  /*54b0*/  LEA.HI R12, R31, 0x1, RZ, 0x1e ;  /* 0x000000011f0c7811 */ /* 0x000fc800078ff0ff */
[----:B------:R-:W-:-:S13]  /*54c0*/  LOP3.LUT P1, R12, R12, 0x3, RZ, 0xc0, !PT ;  /* 0x000000030c0c7812 */ /* 0x000fda000782c0ff */
[----:B------:R-:W-:Y:S05]  /*54d0*/  @!P1 BRA `(.L_x_2487) ;  /* 0x0000000000d89947 */ /* 0x000fea0003800000 */
[----:B------:R-:W-:Y:S02]  /*54e0*/  IMAD.MOV.U32 R26, RZ, RZ, R12 ;  /* 0x000000ffff1a7224 */ /* 0x000fe400078e000c */
[----:B------:R-:W-:-:S07]  /*54f0*/  IMAD R28, R20, 0x4, R0 ;  /* 0x00000004141c7824 */ /* 0x000fce00078e0200 */
.L_x_2490:
[----:B------:R-:W0:Y:S01]  /*5500*/  LDC R32, c[0x0][0x284] ;  /* 0x0000a100ff207b82 */ /* 0x000e220000000800 */
[----:B------:R-:W-:Y:S01]  /*5510*/  IADD3 R26, R26, -0x1, RZ ;  /* 0xffffffff1a1a7810 */ /* 0x000fe20007ffe0ff */
[----:B------:R-:W-:Y:S03]  /*5520*/  BSSY B2, `(.L_x_2488) ;  /* 0x000002e000027945 */ /* 0x000fe60003800000 */
[----:B------:R-:W-:Y:S02]  /*5530*/  ISETP.NE.AND P1, PT, R26, RZ, PT ;  /* 0x000000ff1a00720c */ /* 0x000fe40003f25270 */
[----:B0-----:R-:W-:-:S13]  /*5540*/  ISETP.GE.AND P2, PT, R17, R32, PT ;  /* 0x000000201100720c */ /* 0x001fda0003f46270 */
[----:B------:R-:W-:Y:S05]  /*5550*/  @!P2 BRA `(.L_x_2489) ;  /* 0x0000000000a8a947 */ /* 0x000fea0003800000 */
[----:B------:R-:W-:Y:S02]  /*5560*/  IABS R15, R32 ;  /* 0x00000020000f7213 */ /* 0x000fe40000000000 */
[----:B------:R-:W-:Y:S02]  /*5570*/  IABS R30, R17 ;  /* 0x00000011001e7213 */ /* 0x000fe40000000000 */
[----:B------:R-:W0:Y:S01]  /*5580*/  I2F.RP R14, R15 ;  /* 0x0000000f000e7306 */ /* 0x000e220000209400 */
[----:B------:R-:W-:Y:S02]  /*5590*/  ISETP.GE.AND P3, PT, R17, RZ, PT ;  /* 0x000000ff1100720c */ /* 0x000fe40003f66270 */
[----:B------:R-:W-:-:S05]  /*55a0*/  ISETP.NE.AND P4, PT, R32, RZ, PT ;  /* 0x000000ff2000720c */ /* 0x000fca0003f85270 */
[----:B0-----:R-:W0:Y:S02]  /*55b0*/  MUFU.RCP R14, R14 ;  /* 0x0000000e000e7308 */ /* 0x001e240000001000 */
[----:B0----5:R-:W-:-:S06]  /*55c0*/  VIADD R29, R14, 0xffffffe ;  /* 0x0ffffffe0e1d7836 */ /* 0x021fcc0000000000 */
[----:B------:R-:W0:Y:S02]  /*55d0*/  F2I.FTZ.U32.TRUNC.NTZ R13, R29 ;  /* 0x0000001d000d7305 */ /* 0x000e24000021f000 */
[----:B0-----:R-:W-:-:S04]  /*55e0*/  IMAD.MOV R12, RZ, RZ, -R13 ;  /* 0x000000ffff0c7224 */ /* 0x001fc800078e0a0d */
[----:B------:R-:W-:Y:S01]  /*55f0*/  IMAD R33, R12, R15, RZ ;  /* 0x0000000f0c217224 */ /* 0x000fe200078e02ff */
[----:B------:R-:W-:-:S10]  /*5600*/  HFMA2.MMA R12, -RZ, RZ, 0, 0 ;  /* 0x00000000ff0c7435 */ /* 0x000fd400000001ff */
        /* <DEDUP_REMOVED lines=9> */
[----:B------:R-:W-:-:S05]  /*56a0*/  IMAD.MOV.U32 R14, RZ, RZ, R12 ;  /* 0x000000ffff0e7224 */ /* 0x000fca00078e000c */
[----:B------:R-:W-:Y:S02]  /*56b0*/  @!P3 IADD3 R14, -R14, RZ, RZ ;  /* 0x000000ff0e0eb210 */ /* 0x000fe40007ffe1ff */
[----:B------:R-:W-:-:S04]  /*56c0*/  @!P4 LOP3.LUT R14, RZ, R32, RZ, 0x33, !PT ;  /* 0x00000020ff0ec212 */ /* 0x000fc800078e33ff */
[----:B------:R-:W-:Y:S02]  /*56d0*/  SHF.R.S32.HI R12, RZ, 0x1f, R14 ;  /* 0x0000001fff0c7819 */ /* 0x000fe4000001140e */
[----:B------:R-:W-:-:S05]  /*56e0*/  IADD3 R13, P2, R23, R14, RZ ;  /* 0x0000000e170d7210 */ /* 0x000fca0007f5e0ff */
[----:B------:R-:W-:Y:S01]  /*56f0*/  IMAD.X R30, R25, 0x1, R12, P2 ;  /* 0x00000001191e7824 */ /* 0x000fe200010e060c */
        /* <DEDUP_REMOVED lines=16> */
.L_x_2489:
[----:B------:R-:W-:Y:S05]  /*5800*/  BSYNC B2 ;  /* 0x0000000000027941 */ /* 0x000fea0003800000 */
.L_x_2488:
[----:B------:R-:W-:Y:S01]  /*5810*/  IADD3 R17, R17, 0x4, RZ ;  /* 0x0000000411117810 */ /* 0x000fe20007ffe0ff */
[----:B------:R-:W-:Y:S01]  /*5820*/  VIADD R28, R28, 0x10 ;  /* 0x000000101c1c7836 */ /* 0x000fe20000000000 */
[----:B------:R-:W-:Y:S06]  /*5830*/  @P1 BRA `(.L_x_2490) ;  /* 0xfffffffc00301947 */ /* 0x000fec000383ffff */
.L_x_2487:
[----:B------:R-:W-:Y:S05]  /*5840*/  BSYNC B1 ;  /* 0x0000000000017941 */ /* 0x000fea0003800000 */
.L_x_2486:
[----:B------:R-:W-:-:S13]  /*5850*/  ISETP.GE.U32.AND P1, PT, R31, 0xc, PT ;  /* 0x0000000c1f00780c */ /* 0x000fda0003f26070 */
[----:B------:R-:W-:Y:S05]  /*5860*/  @!P1 BRA `(.L_x_2485) ;  /* 0x0000000800fc9947 */ /* 0x000fea0003800000 */
[----:B------:R-:W-:-:S05]  /*5870*/  LEA R12, R17, 0x20, 0x2 ;  /* 0x00000020110c7811 */ /* 0x000fca00078e10ff */
[----:B------:R-:W-:-:S04]  /*5880*/  IMAD R13, R27, -0x4, R12 ;  /* 0xfffffffc1b0d7824 */ /* 0x000fc800078e020c */
[----:B------:R-:W-:-:S07]  /*5890*/  IMAD.IADD R12, R0, 0x1, R13 ;  /* 0x00000001000c7824 */ /* 0x000fce00078e020d */
.L_x_2499:
[----:B------:R-:W0:Y:S01]  /*58a0*/  LDC R35, c[0x0][0x284] ;  /* 0x0000a100ff237b82 */ /* 0x000e220000000800 */
[C---:B------:R-:W-:Y:S01]  /*58b0*/  VIADD R33, R17.reuse, 0x8 ;  /* 0x0000000811217836 */ /* 0x040fe20000000000 */
[C---:B------:R-:W-:Y:S01]  /*58c0*/  IADD3 R32, R17.reuse, 0x4, RZ ;  /* 0x0000000411207810 */ /* 0x040fe20007ffe0ff */
[C---:B------:R-:W-:Y:S01]  /*58d0*/  VIADD R34, R17.reuse, 0xc ;  /* 0x0000000c11227836 */ /* 0x040fe20000000000 */
[----:B------:R-:W-:Y:S01]  /*58e0*/  BSSY B1, `(.L_x_2491) ;  /* 0x000002f000017945 */ /* 0x000fe20003800000 */
[-C--:B0-----:R-:W-:Y:S02]  /*58f0*/  ISETP.GE.AND P4, PT, R17, R35.reuse, PT ;  /* 0x000000231100720c */ /* 0x081fe40003f86270 */
[-C--:B------:R-:W-:Y:S02]  /*5900*/  ISETP.GE.AND P1, PT, R32, R35.reuse, PT ;  /* 0x000000232000720c */ /* 0x080fe40003f26270 */
[-C--:B------:R-:W-:Y:S02]  /*5910*/  ISETP.GE.AND P2, PT, R33, R35.reuse, PT ;  /* 0x000000232100720c */ /* 0x080fe40003f46270 */
[----:B------:R-:W-:-:S07]  /*5920*/  ISETP.GE.AND P3, PT, R34, R35, PT ;  /* 0x000000232200720c */ /* 0x000fce0003f66270 */
[----:B------:R-:W-:Y:S06]  /*5930*/  @!P4 BRA `(.L_x_2492) ;  /* 0x0000000000a4c947 */ /* 0x000fec0003800000 */
[----:B------:R-:W-:Y:S01]  /*5940*/  IABS R26, R35 ;  /* 0x00000023001a7213 */ /* 0x000fe20000000000 */
[----:B------:R-:W-:Y:S01]  /*5950*/  IMAD.MOV.U32 R14, RZ, RZ, RZ ;  /* 0x000000ffff0e7224 */ /* 0x000fe200078e00ff */
[----:B-----5:R-:W-:Y:S02]  /*5960*/  IABS R29, R17 ;  /* 0x00000011001d7213 */ /* 0x020fe40000000000 */
        /* <DEDUP_REMOVED lines=38> */
.L_x_2492:
[----:B------:R-:W-:Y:S05]  /*5bd0*/  BSYNC B1 ;  /* 0x0000000000017941 */ /* 0x000fea0003800000 */
.L_x_2491:
[----:B------:R-:W-:Y:S04]  /*5be0*/  BSSY B1, `(.L_x_2493) ;  /* 0x000002b000017945 */ /* 0x000fe80003800000 */
[----:B------:R-:W-:Y:S05]  /*5bf0*/  @!P1 BRA `(.L_x_2494) ;  /* 0x0000000000a49947 */ /* 0x000fea0003800000 */
[----:B------:R-:W-:Y:S01]  /*5c00*/  IABS R26, R35 ;  /* 0x00000023001a7213 */ /* 0x000fe20000000000 */
[----:B------:R-:W-:Y:S01]  /*5c10*/  HFMA2.MMA R14, -RZ, RZ, 0, 0 ;  /* 0x00000000ff0e7435 */ /* 0x000fe200000001ff */
[----:B-----5:R-:W-:Y:S02]  /*5c20*/  IABS R29, R32 ;  /* 0x00000020001d7213 */ /* 0x020fe40000000000 */
[----:B------:R-:W0:Y:S01]  /*5c30*/  I2F.RP R28, R26 ;  /* 0x0000001a001c7306 */ /* 0x000e220000209400 */
[----:B------:R-:W-:Y:S02]  /*5c40*/  ISETP.GE.AND P4, PT, R32, RZ, PT ;  /* 0x000000ff2000720c */ /* 0x000fe40003f86270 */
[----:B------:R-:W-:-:S05]  /*5c50*/  ISETP.NE.AND P5, PT, R35, RZ, PT ;  /* 0x000000ff2300720c */ /* 0x000fca0003fa5270 */
[----:B0-----:R-:W0:Y:S02]  /*5c60*/  MUFU.RCP R28, R28 ;  /* 0x0000001c001c7308 */ /* 0x001e240000001000 */
[----:B0-----:R-:W-:-:S06]  /*5c70*/  VIADD R15, R28, 0xffffffe ;  /* 0x0ffffffe1c0f7836 */ /* 0x001fcc0000000000 */
[----:B------:R-:W0:Y:S02]  /*5c80*/  F2I.FTZ.U32.TRUNC.NTZ R15, R15 ;  /* 0x0000000f000f7305 */ /* 0x000e24000021f000 */
[----:B0-----:R-:W-:-:S04]  /*5c90*/  IMAD.MOV R13, RZ, RZ, -R15 ;  /* 0x000000ffff0d7224 */ /* 0x001fc800078e0a0f */
        /* <DEDUP_REMOVED lines=14> */
[----:B------:R-:W-:Y:S02]  /*5d80*/  IADD3.X R26, R25, R14, RZ, P1, !PT ;  /* 0x0000000e191a7210 */ /* 0x000fe40000ffe4ff */
        /* <DEDUP_REMOVED lines=16> */
.L_x_2494:
[----:B------:R-:W-:Y:S05]  /*5e90*/  BSYNC B1 ;  /* 0x0000000000017941 */ /* 0x000fea0003800000 */
.L_x_2493:
[----:B------:R-:W-:Y:S04]  /*5ea0*/  BSSY B1, `(.L_x_2495) ;  /* 0x000002b000017945 */ /* 0x000fe80003800000 */
[----:B------:R-:W-:Y:S05]  /*5eb0*/  @!P2 BRA `(.L_x_2496) ;  /* 0x0000000000a4a947 */ /* 0x000fea0003800000 */
[----:B------:R-:W-:Y:S01]  /*5ec0*/  IABS R26, R35 ;  /* 0x00000023001a7213 */ /* 0x000fe20000000000 */
[----:B------:R-:W-:Y:S01]  /*5ed0*/  IMAD.MOV.U32 R14, RZ, RZ, RZ ;  /* 0x000000ffff0e7224 */ /* 0x000fe200078e00ff */
[----:B-----5:R-:W-:Y:S02]  /*5ee0*/  IABS R29, R33 ;  /* 0x00000021001d7213 */ /* 0x020fe40000000000 */
[----:B------:R-:W0:Y:S01]  /*5ef0*/  I2F.RP R28, R26 ;  /* 0x0000001a001c7306 */ /* 0x000e220000209400 */
[----:B------:R-:W-:Y:S02]  /*5f00*/  ISETP.GE.AND P2, PT, R33, RZ, PT ;  /* 0x000000ff2100720c */ /* 0x000fe40003f46270 */
[----:B------:R-:W-:-:S05]  /*5f10*/  ISETP.NE.AND P4, PT, R35, RZ, PT ;  /* 0x000000ff2300720c */ /* 0x000fca0003f85270 */
[----:B0-----:R-:W0:Y:S02]  /*5f20*/  MUFU.RCP R28, R28 ;  /* 0x0000001c001c7308 */ /* 0x001e240000001000 */
[----:B0-----:R-:W-:-:S06]  /*5f30*/  VIADD R15, R28, 0xffffffe ;  /* 0x0ffffffe1c0f7836 */ /* 0x001fcc0000000000 */
[----:B------:R-:W0:Y:S02]  /*5f40*/  F2I.FTZ.U32.TRUNC.NTZ R15, R15 ;  /* 0x0000000f000f7305 */ /* 0x000e24000021f000 */
[----:B0-----:R-:W-:-:S05]  /*5f50*/  IADD3 R13, RZ, -R15, RZ ;  /* 0x8000000fff0d7210 */ /* 0x001fca0007ffe0ff */
        /* <DEDUP_REMOVED lines=31> */
.L_x_2496:
[----:B------:R-:W-:Y:S05]  /*6150*/  BSYNC B1 ;  /* 0x0000000000017941 */ /* 0x000fea0003800000 */
.L_x_2495:
        /* <DEDUP_REMOVED lines=43> */
.L_x_2498:
[----:B------:R-:W-:Y:S05]  /*6410*/  BSYNC B1 ;  /* 0x0000000000017941 */ /* 0x000fea0003800000 */
.L_x_2497:
[----:B------:R-:W-:Y:S02]  /*6420*/  VIADD R17, R17, 0x10 ;  /* 0x0000001011117836 */ /* 0x000fe40000000000 */
[----:B------:R-:W-:-:S03]  /*6430*/  VIADD R12, R12, 0x40 ;  /* 0x000000400c0c7836 */ /* 0x000fc60000000000 */
[----:B------:R-:W-:-:S13]  /*6440*/  ISETP.GE.AND P1, PT, R17, R16, PT ;  /* 0x000000101100720c */ /* 0x000fda0003f26270 */
[----:B------:R-:W-:Y:S05]  /*6450*/  @!P1 BRA `(.L_x_2499) ;  /* 0xfffffff400109947 */ /* 0x000fea000383ffff */
.L_x_2485:
[----:B------:R-:W-:Y:S05]  /*6460*/  BSYNC B0 ;  /* 0x0000000000007941 */ /* 0x000fea0003800000 */
.L_x_2484:
[----:B------:R-:W0:Y:S01]  /*6470*/  S2R R26, SR_TID.X ;  /* 0x00000000001a7919 */ /* 0x000e220000002100 */
[----:B------:R-:W-:Y:S01]  /*6480*/  BSSY B0, `(.L_x_2500) ;  /* 0x0000045000007945 */ /* 0x000fe20003800000 */
[----:B------:R-:W-:Y:S02]  /*6490*/  LEA R23, R20, R3, 0x7 ;  /* 0x0000000314177211 */ /* 0x000fe400078e38ff */
[C---:B0-----:R-:W-:Y:S02]  /*64a0*/  LOP3.LUT R12, R26.reuse, 0xffffffc0, RZ, 0xc0, !PT ;  /* 0xffffffc01a0c7812 */ /* 0x041fe400078ec0ff */
[----:B------:R-:W-:Y:S02]  /*64b0*/  ISETP.GT.AND P1, PT, R26, 0x3f, PT ;  /* 0x0000003f1a00780c */ /* 0x000fe40003f24270 */
[----:B------:R-:W-:Y:S01]  /*64c0*/  ISETP.NE.AND P2, PT, R12, 0x40, PT ;  /* 0x000000400c00780c */ /* 0x000fe20003f45270 */
[----:B------:R-:W-:-:S12]  /*64d0*/  @P0 BRA `(.L_x_2501) ;  /* 0x0000000000fc0947 */ /* 0x000fd80003800000 */
[----:B------:R-:W0:Y:S01]  /*64e0*/  LDC R0, c[0x0][0x308] ;  /* 0x0000c200ff007b82 */ /* 0x000e220000000800 */
[----:B------:R-:W-:Y:S01]  /*64f0*/  ULDC.64 UR4, c[0x0][0x2f0] ;  /* 0x0000bc0000047ab9 */ /* 0x000fe20000000a00 */
[----:B------:R-:W-:Y:S01]  /*6500*/  IMAD.IADD R17, R24, 0x1, R3 ;  /* 0x0000000118117824 */ /* 0x000fe200078e0203 */
[----:B------:R-:W-:-:S04]  /*6510*/  ISETP.NE.U32.AND P0, PT, RZ, UR4, PT ;  /* 0x00000004ff007c0c */ /* 0x000fc8000bf05070 */
[----:B------:R-:W-:-:S13]  /*6520*/  ISETP.NE.AND.EX P0, PT, RZ, UR5, PT, P0 ;  /* 0x00000005ff007c0c */ /* 0x000fda000bf05300 */
[----:B-----5:R-:W1:Y:S01]  /*6530*/  @P0 S2R R29, SR_CTAID.X ;  /* 0x00000000001d0919 */ /* 0x020e620000002500 */
[----:B------:R-:W3:Y:S01]  /*6540*/  @P0 LDC.64 R14, c[0x0][0x2e8] ;  /* 0x0000ba00ff0e0b82 */ /* 0x000ee20000000a00 */
[----:B0-----:R-:W-:-:S07]  /*6550*/  ISETP.NE.AND P3, PT, R0, 0x2, PT ;  /* 0x000000020000780c */ /* 0x001fce0003f65270 */
[----:B------:R-:W1:Y:S08]  /*6560*/  @P0 LDC R0, c[0x0][0x288] ;  /* 0x0000a200ff000b82 */ /* 0x000e700000000800 */
[----:B------:R-:W0:Y:S08]  /*6570*/  @!P3 LDC.64 R20, c[0x0][0x238] ;  /* 0x00008e00ff14bb82 */ /* 0x000e300000000a00 */
[----:B------:R-:W4:Y:S01]  /*6580*/  @P3 LDC.64 R12, c[0x0][0x238] ;  /* 0x00008e00ff0c3b82 */ /* 0x000f220000000a00 */
[----:B0-----:R-:W-:-:S04]  /*6590*/  @!P3 IADD3 R20, P4, R17, R20, RZ ;  /* 0x000000141114b210 */ /* 0x001fc80007f9e0ff */
[----:B------:R-:W-:-:S03]  /*65a0*/  @!P3 LEA.HI.X.SX32 R21, R17, R21, 0x1, P4 ;  /* 0x000000151115b211 */ /* 0x000fc600020f0eff */
[----:B------:R-:W0:Y:S02]  /*65b0*/  @!P3 LDC.64 R24, c[0x0][0x2f8] ;  /* 0x0000be00ff18bb82 */ /* 0x000e240000000a00 */
[----:B------:R-:W2:Y:S01]  /*65c0*/  @!P3 LDG.E R20, desc[UR36][R20.64] ;  /* 0x000000241414b981 */ /* 0x000ea2000c1e1900 */
[----:B-1----:R-:W-:Y:S02]  /*65d0*/  @P0 IMAD R0, R2, R0, R29 ;  /* 0x0000000002000224 */ /* 0x002fe400078e021d */
[----:B----4-:R-:W-:-:S04]  /*65e0*/  @P3 IMAD.WIDE R12, R17, 0x4, R12 ;  /* 0x00000004110c3825 */ /* 0x010fc800078e020c */
[----:B------:R-:W-:Y:S01]  /*65f0*/  @P0 IMAD R17, R0, 0x80, R3 ;  /* 0x0000008000110824 */ /* 0x000fe200078e0203 */
[----:B------:R-:W4:Y:S03]  /*6600*/  @P3 LDG.E.128 R28, desc[UR36][R12.64] ;  /* 0x000000240c1c3981 */ /* 0x000f26000c1e1d00 */
[----:B---3--:R-:W-:-:S05]  /*6610*/  @P0 IMAD.WIDE R14, R17, 0x4, R14 ;  /* 0x00000004110e0825 */ /* 0x008fca00078e020e */
[----:B------:R1:W3:Y:S04]  /*6620*/  @P0 LDG.E.128 R32, desc[UR36][R14.64] ;  /* 0x000000240e200981 */ /* 0x0002e8000c1e1d00 */
[----:B0-----:R-:W4:Y:S01]  /*6630*/  @!P3 LDG.E R24, desc[UR36][R24.64+0x8] ;  /* 0x000008241818b981 */ /* 0x001f22000c1e1900 */
[----:B------:R-:W0:Y:S01]  /*6640*/  S2UR UR5, SR_CgaCtaId ;  /* 0x00000000000579c3 */ /* 0x000e220000008800 */
[----:B------:R-:W-:Y:S02]  /*6650*/  UMOV UR4, 0x400 ;  /* 0x0000040000047882 */ /* 0x000fe40000000000 */
[----:B------:R-:W-:Y:S01]  /*6660*/  UIADD3 UR4, UR4, 0x220, URZ ;  /* 0x0000022004047890 */ /* 0x000fe2000fffe03f */
[----:B------:R-:W-:Y:S01]  /*6670*/  IADD3 R27, -R27, R16, RZ ;  /* 0x000000101b1b7210 */ /* 0x000fe20007ffe1ff */
[----:B------:R-:W-:Y:S01]  /*6680*/  IMAD.SHL.U32 R19, R19, 0x80, RZ ;  /* 0x0000008013137824 */ /* 0x000fe200078e00ff */
[----:B------:R-:W-:Y:S01]  /*6690*/  LEA R18, R18, R3, 0x7 ;  /* 0x0000000312127211 */ /* 0x000fe200078e38ff */
[----:B0-----:R-:W-:-:S06]  /*66a0*/  ULEA UR4, UR5, UR4, 0x18 ;  /* 0x0000000405047291 */ /* 0x001fcc000f8ec03f */
[----:B------:R-:W-:Y:S01]  /*66b0*/  IMAD.U32 R0, RZ, RZ, UR4 ;  /* 0x00000004ff007e24 */ /* 0x000fe2000f8e00ff */
[----:B------:R-:W-:Y:S01]  /*66c0*/  SHF.R.S32.HI R16, RZ, 0x1f, R18 ;  /* 0x0000001fff107819 */ /* 0x000fe20000011412 */
[----:B------:R-:W-:Y:S02]  /*66d0*/  ULDC.64 UR4, c[0x0][0x250] ;  /* 0x0000940000047ab9 */ /* 0x000fe40000000a00 */
[----:B-1----:R-:W-:-:S06]  /*66e0*/  IMAD R15, R27, 0x4, R0 ;  /* 0x000000041b0f7824 */ /* 0x002fcc00078e0200 */
[----:B------:R-:W0:Y:S01]  /*66f0*/  LDS R15, [R15] ;  /* 0x000000000f0f7984 */ /* 0x000e220000000800 */
[----:B------:R-:W-:-:S04]  /*6700*/  IADD3 R18, P4, R19, R18, RZ ;  /* 0x0000001213127210 */ /* 0x000fc80007f9e0ff */
[----:B------:R-:W-:Y:S02]  /*6710*/  LEA.HI.X.SX32 R19, R19, R16, 0x1, P4 ;  /* 0x0000001013137211 */ /* 0x000fe400020f0eff */
[----:B--2---:R-:W-:Y:S02]  /*6720*/  @!P3 PRMT R2, R20, 0x9910, RZ ;  /* 0x000099101402b816 */ /* 0x004fe400000000ff */
[----:B------:R-:W-:Y:S02]  /*6730*/  @!P3 SHF.R.U32.HI R17, RZ, 0x10, R20 ;  /* 0x00000010ff11b819 */ /* 0x000fe40000011614 */
[----:B------:R-:W-:Y:S02]  /*6740*/  @!P3 SHF.R.S32.HI R2, RZ, 0x8, R2 ;  /* 0x00000008ff02b819 */ /* 0x000fe40000011402 */
[----:B------:R-:W-:Y:S01]  /*6750*/  @!P3 SHF.R.U32.HI R12, RZ, 0x18, R20 ;  /* 0x00000018ff0cb819 */ /* 0x000fe20000011614 */
[----:B------:R-:W4:Y:S08]  /*6760*/  @!P3 I2F.S8 R21, R20 ;  /* 0x000000140015b306 */ /* 0x000f300000001400 */
[----:B------:R-:W1:Y:S08]  /*6770*/  @!P3 I2F.S8 R17, R17 ;  /* 0x000000110011b306 */ /* 0x000e700000001400 */
[----:B------:R2:W0:Y:S08]  /*6780*/  @!P3 I2F.S8 R14, R12 ;  /* 0x0000000c000eb306 */ /* 0x0004300000001400 */
[----:B------:R-:W3:Y:S01]  /*6790*/  @!P3 I2F.S16 R2, R2 ;  /* 0x000000020002b306 */ /* 0x000ee20000101400 */
[-C--:B----4-:R-:W-:Y:S01]  /*67a0*/  @!P3 FMUL.FTZ R28, R21, R24.reuse ;  /* 0x00000018151cb220 */ /* 0x090fe20000410000 */
[-C--:B-1----:R-:W-:Y:S01]  /*67b0*/  @!P3 FMUL.FTZ R30, R17, R24.reuse ;  /* 0x00000018111eb220 */ /* 0x082fe20000410000 */
[----:B--2---:R-:W-:Y:S01]  /*67c0*/  LEA R12, P4, R18, UR4, 0x2 ;  /* 0x00000004120c7c11 */ /* 0x004fe2000f8810ff */
[----:B0-----:R-:W-:Y:S01]  /*67d0*/  @!P3 FMUL.FTZ R31, R14, R24 ;  /* 0x000000180e1fb220 */ /* 0x001fe20000410000 */
[----:B------:R-:W-:Y:S01]  /*67e0*/  FADD.FTZ R8, R28, R8 ;  /* 0x000000081c087221 */ /* 0x000fe20000010000 */
[----:B------:R-:W-:-:S02]  /*67f0*/  FADD.FTZ R10, R30, R10 ;  /* 0x0000000a1e0a7221 */ /* 0x000fc40000010000 */
[----:B------:R-:W-:Y:S01]  /*6800*/  FADD.FTZ R11, R31, R11 ;  /* 0x0000000b1f0b7221 */ /* 0x000fe20000010000 */
[----:B---3--:R-:W-:-:S04]  /*6810*/  @!P3 FMUL.FTZ R29, R2, R24 ;  /* 0x00000018021db220 */ /* 0x008fc80000410000 */
        /* <DEDUP_REMOVED lines=11> */
.L_x_2501:
[----:B------:R-:W-:Y:S05]  /*68d0*/  BSYNC B0 ;  /* 0x0000000000007941 */ /* 0x000fea0003800000 */
.L_x_2500:
[----:B------:R-:W-:Y:S01]  /*68e0*/  BAR.SYNC.DEFER_BLOCKING 0x0 ;  /* 0x0000000000007b1d */ /* 0x000fe20000010000 */
[----:B------:R-:W-:Y:S01]  /*68f0*/  IMAD R23, R23, 0x4, R0 ;  /* 0x0000000417177824 */ /* 0x000fe200078e0200 */
[----:B------:R-:W-:-:S04]  /*6900*/  LOP3.LUT R0, R26, 0xffffffe0, RZ, 0xc0, !PT ;  /* 0xffffffe01a007812 */ /* 0x000fc800078ec0ff */
[----:B------:R-:W-:Y:S02]  /*6910*/  ISETP.NE.AND P0, PT, R0, 0x20, PT ;  /* 0x000000200000780c */ /* 0x000fe40003f05270 */
[C---:B------:R-:W-:Y:S01]  /*6920*/  IADD3 R0, R26.reuse, 0x1f, RZ ;  /* 0x0000001f1a007810 */ /* 0x040fe20007ffe0ff */
[----:B------:R-:W-:Y:S01]  /*6930*/  @!P2 STS.128 [R23+-0x400], R4 ;  /* 0xfffc00041700a388 */ /* 0x000fe20000000c00 */
[----:B------:R-:W-:Y:S01]  /*6940*/  BAR.SYNC.DEFER_BLOCKING 0x0 ;  /* 0x0000000000007b1d */ /* 0x000fe20000010000 */
[----:B------:R-:W-:-:S05]  /*6950*/  ISETP.GT.AND P2, PT, R26, 0x1f, PT ;  /* 0x0000001f1a00780c */ /* 0x000fca0003f44270 */
[----:B0----5:R-:W0:Y:S02]  /*6960*/  @!P1 LDS.128 R8, [R23] ;  /* 0x0000000017089984 */ /* 0x021e240000000c00 */
[----:B0-----:R-:W-:Y:S01]  /*6970*/  @!P1 FADD.FTZ R4, R4, R8 ;  /* 0x0000000804049221 */ /* 0x001fe20000010000 */
[----:B------:R-:W-:Y:S01]  /*6980*/  @!P1 FADD.FTZ R5, R5, R9 ;  /* 0x0000000905059221 */ /* 0x000fe20000010000 */
[----:B------:R-:W-:Y:S01]  /*6990*/  @!P1 FADD.FTZ R6, R6, R10 ;  /* 0x0000000a06069221 */ /* 0x000fe20000010000 */
[----:B------:R-:W-:Y:S01]  /*69a0*/  @!P1 FADD.FTZ R7, R7, R11 ;  /* 0x0000000b07079221 */ /* 0x000fe20000010000 */
[----:B------:R-:W-:Y:S01]  /*69b0*/  BAR.SYNC.DEFER_BLOCKING 0x0 ;  /* 0x0000000000007b1d */ /* 0x000fe20000010000 */
[----:B------:R-:W-:-:S05]  /*69c0*/  ISETP.GT.U32.AND P1, PT, R0, 0x3e, PT ;  /* 0x0000003e0000780c */ /* 0x000fca0003f24070 */
[----:B------:R0:W-:Y:S02]  /*69d0*/  @!P0 STS.128 [R23+-0x200], R4 ;  /* 0xfffe000417008388 */ /* 0x0001e40000000c00 */
[----:B------:R-:W-:Y:S06]  /*69e0*/  BAR.SYNC.DEFER_BLOCKING 0x0 ;  /* 0x0000000000007b1d */ /* 0x000fec0000010000 */
[----:B------:R0:W1:Y:S02]  /*69f0*/  @!P2 LDS.128 R12, [R23] ;  /* 0x00000000170ca984 */ /* 0x0000640000000c00 */
[----:B------:R-:W-:Y:S06]  /*6a00*/  BAR.SYNC.DEFER_BLOCKING 0x0 ;  /* 0x0000000000007b1d */ /* 0x000fec0000010000 */
[----:B------:R-:W-:Y:S05]  /*6a10*/  @P1 EXIT ;  /* 0x000000000000194d */ /* 0x000fea0003800000 */
[----:B------:R-:W3:Y:S01]  /*6a20*/  LDC R0, c[0x0][0x308] ;  /* 0x0000c200ff007b82 */ /* 0x000ee20000000800 */
[----:B01----:R-:W-:Y:S01]  /*6a30*/  @!P2 FADD.FTZ R4, R4, R12 ;  /* 0x0000000c0404a221 */ /* 0x003fe20000010000 */
        /* <DEDUP_REMOVED lines=12> */
[----:B0-----:R-:W3:Y:S02]  /*6b00*/  LDG.E R8, desc[UR36][R8.64] ;  /* 0x0000002408087981 */ /* 0x001ee4000c1e1900 */
[C---:B---3--:R-:W-:Y:S01]  /*6b10*/  FMUL.FTZ R4, R8.reuse, R4 ;  /* 0x0000000408047220 */ /* 0x048fe20000410000 */
        /* <DEDUP_REMOVED lines=23> */
.L_x_2457:
[----:B------:R-:W-:Y:S01]  /*6c90*/  HFMA2.MMA R12, -RZ, RZ, 0, 9.5367431640625e-07 ;  /* 0x00000010ff0c7435 */ /* 0x000fe200000001ff */
[----:B------:R-:W-:Y:S02]  /*6ca0*/  IMAD.MOV.U32 R11, RZ, RZ, 0x1f ;  /* 0x0000001fff0b7424 */ /* 0x000fe400078e00ff */
[----:B0-----:R-:W-:-:S08]  /*6cb0*/  IMAD.MOV.U32 R15, RZ, RZ, -0x1 ;  /* 0xffffffffff0f7424 */ /* 0x001fd000078e00ff */
[----:B-1---5:R-:W-:Y:S05]  /*6cc0*/  WARPSYNC.COLLECTIVE R15, `(.L_x_2502) ;  /* 0x000000000f087348 */ /* 0x022fea0003c00000 */
[----:B------:R0:W2:Y:S02]  /*6cd0*/  SHFL.BFLY P6, R14, R13, R12, R11 ;  /* 0x0c00000c0d0e7389 */ /* 0x0000a400000c000b */
[----:B012--5:R-:W-:Y:S01]  /*6ce0*/  ENDCOLLECTIVE ;  /* 0x000000000000791b */ /* 0x027fe20003800000 */
.L_x_2502:
[----:B------:R-:W-:Y:S02]  /*6cf0*/  IMAD.MOV.U32 R12, RZ, RZ, 0x8 ;  /* 0x00000008ff0c7424 */ /* 0x000fe400078e00ff */
[----:B------:R-:W-:-:S05]  /*6d00*/  FADD.FTZ R0, R13, R14 ;  /* 0x0000000e0d007221 */ /* 0x000fca0000010000 */
[----:B------:R-:W-:-:S07]  /*6d10*/  MOV R13, R0 ;  /* 0x00000000000d7202 */ /* 0x000fce0000000f00 */
[----:B------:R-:W-:Y:S05]  /*6d20*/  WARPSYNC.COLLECTIVE R15, `(.L_x_2503) ;  /* 0x000000000f087348 */ /* 0x000fea0003c00000 */
[----:B------:R0:W1:Y:S02]  /*6d30*/  SHFL.BFLY P6, R14, R13, R12, R11 ;  /* 0x0c00000c0d0e7389 */ /* 0x00006400000c000b */
[----:B01----:R-:W-:Y:S01]  /*6d40*/  ENDCOLLECTIVE ;  /* 0x000000000000791b */ /* 0x003fe20003800000 */
.L_x_2503:
[----:B------:R-:W-:Y:S01]  /*6d50*/  HFMA2.MMA R12, -RZ, RZ, 0, 2.384185791015625e-07 ;  /* 0x00000004ff0c7435 */ /* 0x000fe200000001ff */
[----:B------:R-:W-:-:S04]  /*6d60*/  FADD.FTZ R3, R0, R14 ;  /* 0x0000000e00037221 */ /* 0x000fc80000010000 */
[----:B------:R-:W-:-:S07]  /*6d70*/  IMAD.MOV.U32 R13, RZ, RZ, R3 ;  /* 0x000000ffff0d7224 */ /* 0x000fce00078e0003 */
[----:B------:R-:W-:Y:S05]  /*6d80*/  WARPSYNC.COLLECTIVE R15, `(.L_x_2504) ;  /* 0x000000000f087348 */ /* 0x000fea0003c00000 */
[----:B------:R0:W1:Y:S02]  /*6d90*/  SHFL.BFLY P6, R14, R13, R12, R11 ;  /* 0x0c00000c0d0e7389 */ /* 0x00006400000c000b */
[----:B01----:R-:W-:Y:S01]  /*6da0*/  ENDCOLLECTIVE ;  /* 0x000000000000791b */ /* 0x003fe20003800000 */
.L_x_2504:
[----:B------:R-:W-:Y:S02]  /*6db0*/  IMAD.MOV.U32 R12, RZ, RZ, 0x2 ;  /* 0x00000002ff0c7424 */ /* 0x000fe400078e00ff */
[----:B------:R-:W-:-:S04]  /*6dc0*/  FADD.FTZ R4, R3, R14 ;  /* 0x0000000e03047221 */ /* 0x000fc80000010000 */
[----:B------:R-:W-:-:S07]  /*6dd0*/  IMAD.MOV.U32 R13, RZ, RZ, R4 ;  /* 0x000000ffff0d7224 */ /* 0x000fce00078e0004 */
[----:B------:R-:W-:Y:S05]  /*6de0*/  WARPSYNC.COLLECTIVE R15, `(.L_x_2505) ;  /* 0x000000000f087348 */ /* 0x000fea0003c00000 */
[----:B------:R0:W1:Y:S02]  /*6df0*/  SHFL.BFLY P6, R14, R13, R12, R11 ;  /* 0x0c00000c0d0e7389 */ /* 0x00006400000c000b */
[----:B01----:R-:W-:Y:S01]  /*6e00*/  ENDCOLLECTIVE ;  /* 0x000000000000791b */ /* 0x003fe20003800000 */
.L_x_2505:
[----:B------:R-:W-:Y:S02]  /*6e10*/  IMAD.MOV.U32 R12, RZ, RZ, 0x1 ;  /* 0x00000001ff0c7424 */ /* 0x000fe400078e00ff */
[----:B------:R-:W-:-:S05]  /*6e20*/  FADD.FTZ R5, R4, R14 ;  /* 0x0000000e04057221 */ /* 0x000fca0000010000 */
[----:B------:R-:W-:-:S07]  /*6e30*/  MOV R13, R5 ;  /* 0x00000005000d7202 */ /* 0x000fce0000000f00 */
[----:B------:R-:W-:Y:S05]  /*6e40*/  WARPSYNC.COLLECTIVE R15, `(.L_x_2506) ;  /* 0x000000000f087348 */ /* 0x000fea0003c00000 */
[----:B------:R0:W1:Y:S02]  /*6e50*/  SHFL.BFLY P6, R14, R13, R12, R11 ;  /* 0x0c00000c0d0e7389 */ /* 0x00006400000c000b */
[----:B01----:R-:W-:Y:S01]  /*6e60*/  ENDCOLLECTIVE ;  /* 0x000000000000791b */ /* 0x003fe20003800000 */
.L_x_2506:
[----:B------:R-:W-:Y:S05]  /*6e70*/  BRA `(.L_x_2507) ;  /* 0xffffffac00047947 */ /* 0x000fea000383ffff */
.L_x_2462:
[----:B------:R-:W-:Y:S01]  /*6e80*/  HFMA2.MMA R11, -RZ, RZ, 0, 1.847743988037109375e-06 ;  /* 0x0000001fff0b7435 */ /* 0x000fe200000001ff */
[----:B------:R-:W-:Y:S01]  /*6e90*/  BSSY B1, `(.L_x_2508) ;  /* 0x0000006000017945 */ /* 0x000fe20003800000 */
[----:B------:R-:W-:Y:S02]  /*6ea0*/  IMAD.MOV.U32 R12, RZ, RZ, 0x1 ;  /* 0x00000001ff0c7424 */ /* 0x000fe400078e00ff */
[----:B------:R-:W-:-:S07]  /*6eb0*/  IMAD.MOV.U32 R15, RZ, RZ, -0x1 ;  /* 0xffffffffff0f7424 */ /* 0x000fce00078e00ff */
[----:B-----5:R-:W-:Y:S05]  /*6ec0*/  WARPSYNC.COLLECTIVE R15, `(.L_x_2509) ;  /* 0x000000000f087348 */ /* 0x020fea0003c00000 */
[----:B------:R0:W1:Y:S02]  /*6ed0*/  SHFL.BFLY P6, R14, R13, R12, R11 ;  /* 0x0c00000c0d0e7389 */ /* 0x00006400000c000b */
[----:B01---5:R-:W-:Y:S01]  /*6ee0*/  ENDCOLLECTIVE ;  /* 0x000000000000791b */ /* 0x023fe20003800000 */
.L_x_2509:
[----:B------:R-:W-:Y:S05]  /*6ef0*/  BSYNC B1 ;  /* 0x0000000000017941 */ /* 0x000fea0003800000 */
.L_x_2508:
[----:B------:R-:W-:Y:S05]  /*6f00*/  BRA `(.L_x_2510) ;  /* 0xffffffd0006c7947 */ /* 0x000fea000383ffff */
.L_x_2466:
[----:B------:R-:W-:Y:S01]  /*6f10*/  BSSY B0, `(.L_x_2511) ;  /* 0x0000008000007945 */ /* 0x000fe20003800000 */
[----:B0-----:R-:W-:Y:S01]  /*6f20*/  IMAD.MOV.U32 R13, RZ, RZ, R155 ;  /* 0x000000ffff0d7224 */ /* 0x001fe200078e009b */
[----:B------:R-:W-:Y:S01]  /*6f30*/  MOV R12, 0x10 ;  /* 0x00000010000c7802 */ /* 0x000fe20000000f00 */
[----:B-1----:R-:W-:Y:S02]  /*6f40*/  IMAD.MOV.U32 R11, RZ, RZ, 0x1f ;  /* 0x0000001fff0b7424 */ /* 0x002fe400078e00ff */
[----:B------:R-:W-:-:S07]  /*6f50*/  IMAD.MOV.U32 R15, RZ, RZ, -0x1 ;  /* 0xffffffffff0f7424 */ /* 0x000fce00078e00ff */
[----:B--2345:R-:W-:Y:S05]  /*6f60*/  WARPSYNC.COLLECTIVE R15, `(.L_x_2512) ;  /* 0x000000000f087348 */ /* 0x03cfea0003c00000 */
[----:B------:R0:W1:Y:S02]  /*6f70*/  SHFL.BFLY P6, R14, R13, R12, R11 ;  /* 0x0c00000c0d0e7389 */ /* 0x00006400000c000b */
[----:B012345:R-:W-:Y:S01]  /*6f80*/  ENDCOLLECTIVE ;  /* 0x000000000000791b */ /* 0x03ffe20003800000 */
.L_x_2512:
[----:B------:R-:W-:Y:S05]  /*6f90*/  BSYNC B0 ;  /* 0x0000000000007941 */ /* 0x000fea0003800000 */
.L_x_2511:
[----:B------:R-:W-:Y:S01]  /*6fa0*/  HFMA2.MMA R12, -RZ, RZ, 0, 4.76837158203125e-07 ;  /* 0x00000008ff0c7435 */ /* 0x000fe200000001ff */
[----:B------:R-:W-:Y:S01]  /*6fb0*/  FMNMX.FTZ R13, R14, R155, !PT ;  /* 0x0000009b0e0d7209 */ /* 0x000fe20007810000 */
[----:B------:R-:W-:Y:S02]  /*6fc0*/  IMAD.MOV.U32 R11, RZ, RZ, 0x1f ;  /* 0x0000001fff0b7424 */ /* 0x000fe400078e00ff */
[----:B------:R-:W-:-:S07]  /*6fd0*/  IMAD.MOV.U32 R15, RZ, RZ, -0x1 ;  /* 0xffffffffff0f7424 */ /* 0x000fce00078e00ff */
[----:B------:R-:W-:Y:S05]  /*6fe0*/  WARPSYNC.COLLECTIVE R15, `(.L_x_2513) ;  /* 0x000000000f087348 */ /* 0x000fea0003c00000 */
[----:B------:R0:W1:Y:S02]  /*6ff0*/  SHFL.BFLY P6, R14, R13, R12, R11 ;  /* 0x0c00000c0d0e7389 */ /* 0x00006400000c000b */
[----:B01----:R-:W-:Y:S01]  /*7000*/  ENDCOLLECTIVE ;  /* 0x000000000000791b */ /* 0x003fe20003800000 */
.L_x_2513:
[----:B------:R-:W-:Y:S01]  /*7010*/  IMAD.MOV.U32 R12, RZ, RZ, 0x4 ;  /* 0x00000004ff0c7424 */ /* 0x000fe200078e00ff */
[----:B------:R-:W-:-:S04]  /*7020*/  FMNMX.FTZ R3, R13, R14, !PT ;  /* 0x0000000e0d037209 */ /* 0x000fc80007810000 */
[----:B------:R-:W-:-:S07]  /*7030*/  MOV R13, R3 ;  /* 0x00000003000d7202 */ /* 0x000fce0000000f00 */
[----:B------:R-:W-:Y:S05]  /*7040*/  WARPSYNC.COLLECTIVE R15, `(.L_x_2514) ;  /* 0x000000000f087348 */ /* 0x000fea0003c00000 */
[----:B------:R0:W1:Y:S02]  /*7050*/  SHFL.BFLY P6, R14, R13, R12, R11 ;  /* 0x0c00000c0d0e7389 */ /* 0x00006400000c000b */
[----:B01----:R-:W-:Y:S01]  /*7060*/  ENDCOLLECTIVE ;  /* 0x000000000000791b */ /* 0x003fe20003800000 */
.L_x_2514:
[----:B------:R-:W-:Y:S01]  /*7070*/  HFMA2.MMA R12, -RZ, RZ, 0, 1.1920928955078125e-07 ;  /* 0x00000002ff0c7435 */ /* 0x000fe200000001ff */
[----:B------:R-:W-:-:S05]  /*7080*/  FMNMX.FTZ R4, R3, R14, !PT ;  /* 0x0000000e03047209 */ /* 0x000fca0007810000 */
[----:B------:R-:W-:-:S07]  /*7090*/  IMAD.MOV.U32 R13, RZ, RZ, R4 ;  /* 0x000000ffff0d7224 */ /* 0x000fce00078e0004 */
[----:B------:R-:W-:Y:S05]  /*70a0*/  WARPSYNC.COLLECTIVE R15, `(.L_x_2515) ;  /* 0x000000000f087348 */ /* 0x000fea0003c00000 */
[----:B------:R0:W1:Y:S02]  /*70b0*/  SHFL.BFLY P6, R14, R13, R12, R11 ;  /* 0x0c00000c0d0e7389 */ /* 0x00006400000c000b */
[----:B01----:R-:W-:Y:S01]  /*70c0*/  ENDCOLLECTIVE ;  /* 0x000000000000791b */ /* 0x003fe20003800000 */
.L_x_2515:
[----:B------:R-:W-:Y:S05]  /*70d0*/  BRA `(.L_x_2516) ;  /* 0xffffffd0009c7947 */ /* 0x000fea000383ffff */
.L_x_2517:
        /* <DEDUP_REMOVED lines=10> */
.L_x_2850:


//--------------------- .text._ZN4mmha33masked_multihead_attention_kernelIfLi128ELi128ELi4ELi32ELi64ELb0ELb1EEEv26Multihead_attention_paramsIT_XT5_EE --------------------------
	.section	.text._ZN4mmha33masked_multihead_attention_kernelIfLi128ELi128ELi4ELi32ELi64ELb0ELb1EEEv26Multihead_attention_paramsIT_XT5_EE,"ax",@progbits
	.align	128
        .global         _ZN4mmha33masked_multihead_attention_kernelIfLi128ELi128ELi4ELi32ELi64ELb0ELb1EEEv26Multihead_attention_paramsIT_XT5_EE
        .type           _ZN4mmha33masked_multihead_attention_kernelIfLi128ELi128ELi4ELi32ELi64ELb0ELb1EEEv26Multihead_attention_paramsIT_XT5_EE,@function
        .size           _ZN4mmha33masked_multihead_attention_kernelIfLi128ELi128ELi4ELi32ELi64ELb0ELb1EEEv26Multihead_attention_paramsIT_XT5_EE,(.L_x_2851 - _ZN4mmha33masked_multihead_attention_kernelIfLi128ELi128ELi4ELi32ELi64ELb0ELb1EEEv26Multihead_attention_paramsIT_XT5_EE)
        .other          _ZN4mmha33masked_multihead_attention_kernelIfLi128ELi128ELi4ELi32ELi64ELb0ELb1EEEv26Multihead_attention_paramsIT_XT5_EE,@"STO_CUDA_ENTRY STV_DEFAULT"
_ZN4mmha33masked_multihead_attention_kernelIfLi128ELi128ELi4ELi32ELi64ELb0ELb1EEEv26Multihead_attention_paramsIT_XT5_EE:
.text._ZN4mmha33masked_multihead_attention_kernelIfLi128ELi128ELi4ELi32ELi64ELb0ELb1EEEv26Multihead_attention_paramsIT_XT5_EE:
        /* <DEDUP_REMOVED lines=12> */
.L_x_2518:
[----:B------:R-:W0:Y:S08]  /*00c0*/  LDC.64 R2, c[0x0][0x330] ;  /* 0x0000cc00ff027b82 */ /* 0x000e300000000a00 */
[----:B------:R-:W1:Y:S08]  /*00d0*/  LDC R7, c[0x0][0x280] ;  /* 0x0000a000ff077b82 */ /* 0x000e700000000800 */
[----:B------:R-:W2:Y:S01]  /*00e0*/  LDC R11, c[0x0][0x284] ;  /* 0x0000a100ff0b7b82 */ /* 0x000ea20000000800 */
[----:B------:R-:W3:Y:S01]  /*00f0*/  S2R R24, SR_TID.X ;  /* 0x0000000000187919 */ /* 0x000ee20000002100 */
[----:B------:R-:W-:Y:S01]  /*0100*/  ULDC UR4, c[0x0][0x288] ;  /* 0x0000a20000047ab9 */ /* 0x000fe20000000800 */
[----:B0-----:R-:W-:Y:S01]  /*0110*/  ISETP.NE.U32.AND P0, PT, R2, RZ, PT ;  /* 0x000000ff0200720c */ /* 0x001fe20003f05070 */
[----:B------:R-:W0:Y:S04]  /*0120*/  S2R R33, SR_CTAID.X ;  /* 0x0000000000217919 */ /* 0x000e280000002500 */
[----:B------:R-:W4:Y:S01]  /*0130*/  LDC R19, c[0x0][0x278] ;  /* 0x00009e00ff137b82 */ /* 0x000f220000000800 */
[----:B------:R-:W-:-:S02]  /*0140*/  ISETP.NE.AND.EX P0, PT, R3, RZ, PT, P0 ;  /* 0x000000ff0300720c */ /* 0x000fc40003f05300 */
[----:B-1----:R-:W-:-:S04]  /*0150*/  IABS R10, R7 ;  /* 0x00000007000a7213 */ /* 0x002fc80000000000 */
[----:B------:R-:W1:Y:S07]  /*0160*/  I2F.RP R6, R10 ;  /* 0x0000000a00067306 */ /* 0x000e6e0000209400 */
[----:B------:R-:W3:Y:S01]  /*0170*/  @P0 LDC.64 R2, c[0x0][0x330] ;  /* 0x0000cc00ff020b82 */ /* 0x000ee20000000a00 */
[----:B-1----:R-:W1:Y:S01]  /*0180*/  MUFU.RCP R6, R6 ;  /* 0x0000000600067308 */ /* 0x002e620000001000 */
[----:B---3--:R-:W-:-:S05]  /*0190*/  @P0 IMAD.WIDE R2, R0, 0x4, R2 ;  /* 0x0000000400020825 */ /* 0x008fca00078e0202 */
[----:B------:R3:W4:Y:S01]  /*01a0*/  @P0 LDG.E R16, desc[UR36][R2.64] ;  /* 0x0000002402100981 */ /* 0x000722000c1e1900 */
[----:B-1----:R-:W-:Y:S01]  /*01b0*/  VIADD R4, R6, 0xffffffe ;  /* 0x0ffffffe06047836 */ /* 0x002fe20000000000 */
[----:B------:R-:W-:-:S03]  /*01c0*/  IABS R6, R0 ;  /* 0x0000000000067213 */ /* 0x000fc60000000000 */
[----:B------:R1:W2:Y:S02]  /*01d0*/  F2I.FTZ.U32.TRUNC.NTZ R5, R4 ;  /* 0x0000000400057305 */ /* 0x0002a4000021f000 */
[----:B-1----:R-:W-:Y:S02]  /*01e0*/  IMAD.MOV.U32 R4, RZ, RZ, RZ ;  /* 0x000000ffff047224 */ /* 0x002fe400078e00ff */
[----:B--2---:R-:W-:-:S04]  /*01f0*/  IMAD.MOV R9, RZ, RZ, -R5 ;  /* 0x000000ffff097224 */ /* 0x004fc800078e0a05 */
[----:B------:R-:W-:-:S04]  /*0200*/  IMAD R9, R9, R10, RZ ;  /* 0x0000000a09097224 */ /* 0x000fc800078e02ff */
[----:B------:R-:W-:Y:S02]  /*0210*/  IMAD.HI.U32 R5, R5, R9, R4 ;  /* 0x0000000905057227 */ /* 0x000fe400078e0004 */
[----:B------:R-:W1:Y:S04]  /*0220*/  LDC.64 R8, c[0x0][0x2f0] ;  /* 0x0000bc00ff087b82 */ /* 0x000e680000000a00 */
[----:B---3--:R-:W-:-:S05]  /*0230*/  IMAD.HI.U32 R2, R5, R6, RZ ;  /* 0x0000000605027227 */ /* 0x008fca00078e00ff */
[----:B------:R-:W-:-:S05]  /*0240*/  IADD3 R3, -R2, RZ, RZ ;  /* 0x000000ff02037210 */ /* 0x000fca0007ffe1ff */
[----:B------:R-:W-:-:S05]  /*0250*/  IMAD R3, R10, R3, R6 ;  /* 0x000000030a037224 */ /* 0x000fca00078e0206 */
[----:B------:R-:W-:Y:S02]  /*0260*/  ISETP.GT.U32.AND P3, PT, R10, R3, PT ;  /* 0x000000030a00720c */ /* 0x000fe40003f64070 */
[----:B-1----:R-:W-:-:S04]  /*0270*/  ISETP.NE.U32.AND P1, PT, R8, RZ, PT ;  /* 0x000000ff0800720c */ /* 0x002fc80003f25070 */
[----:B------:R-:W-:-:S07]  /*0280*/  ISETP.NE.AND.EX P1, PT, R9, RZ, PT, P1 ;  /* 0x000000ff0900720c */ /* 0x000fce0003f25310 */
[----:B------:R-:W-:Y:S02]  /*0290*/  @!P3 IMAD.IADD R3, R3, 0x1, -R10 ;  /* 0x000000010303b824 */ /* 0x000fe400078e0a0a */
[----:B------:R-:W-:Y:S01]  /*02a0*/  @!P3 VIADD R2, R2, 0x1 ;  /* 0x000000010202b836 */ /* 0x000fe20000000000 */
[----:B------:R-:W-:Y:S02]  /*02b0*/  ISETP.NE.AND P3, PT, R7, RZ, PT ;  /* 0x000000ff0700720c */ /* 0x000fe40003f65270 */
[----:B------:R-:W-:Y:S02]  /*02c0*/  ISETP.GE.U32.AND P2, PT, R3, R10, PT ;  /* 0x0000000a0300720c */ /* 0x000fe40003f46070 */
[----:B------:R-:W-:Y:S01]  /*02d0*/  LOP3.LUT R3, R0, R7, RZ, 0x3c, !PT ;  /* 0x0000000700037212 */ /* 0x000fe200078e3cff */
[----:B------:R-:W1:Y:S03]  /*02e0*/  @P1 LDC.64 R4, c[0x0][0x2f0] ;  /* 0x0000bc00ff041b82 */ /* 0x000e660000000a00 */
[----:B------:R-:W-:-:S02]  /*02f0*/  ISETP.GE.AND P4, PT, R3, RZ, PT ;  /* 0x000000ff0300720c */ /* 0x000fc40003f86270 */
[----:B------:R-:W-:-:S05]  /*0300*/  IABS R10, R11 ;  /* 0x0000000b000a7213 */ /* 0x000fca0000000000 */
[----:B------:R-:W-:Y:S01]  /*0310*/  @P2 VIADD R2, R2, 0x1 ;  /* 0x0000000102022836 */ /* 0x000fe20000000000 */
[----:B------:R-:W2:Y:S04]  /*0320*/  I2F.RP R3, R10 ;  /* 0x0000000a00037306 */ /* 0x000ea80000209400 */
[----:B------:R-:W-:Y:S01]  /*0330*/  MOV R13, R2 ;  /* 0x00000002000d7202 */ /* 0x000fe20000000f00 */
[----:B------:R-:W-:-:S04]  /*0340*/  IMAD.MOV.U32 R2, RZ, RZ, RZ ;  /* 0x000000ffff027224 */ /* 0x000fc800078e00ff */
[----:B------:R-:W-:Y:S01]  /*0350*/  @!P4 IMAD.MOV R13, RZ, RZ, -R13 ;  /* 0x000000ffff0dc224 */ /* 0x000fe200078e0a0d */
[----:B------:R-:W-:Y:S02]  /*0360*/  @!P3 LOP3.LUT R13, RZ, R7, RZ, 0x33, !PT ;  /* 0x00000007ff0db212 */ /* 0x000fe400078e33ff */
[----:B------:R-:W3:Y:S01]  /*0370*/  @P0 LDC R7, c[0x0][0x2c0] ;  /* 0x0000b000ff070b82 */ /* 0x000ee20000000800 */
[----:B--2---:R-:W2:Y:S02]  /*0380*/  MUFU.RCP R3, R3 ;  /* 0x0000000300037308 */ /* 0x004ea40000001000 */
[----:B-1----:R-:W-:-:S05]  /*0390*/  @P1 IMAD.WIDE R4, R13, 0x4, R4 ;  /* 0x000000040d041825 */ /* 0x002fca00078e0204 */
[----:B------:R1:W5:Y:S01]  /*03a0*/  @P1 LDG.E R2, desc[UR36][R4.64] ;  /* 0x0000002404021981 */ /* 0x000362000c1e1900 */
[----:B------:R-:W-:Y:S01]  /*03b0*/  ISETP.GT.AND P5, PT, R24, 0x1f, PT ;  /* 0x0000001f1800780c */ /* 0x000fe20003fa4270 */
[----:B0-----:R-:W-:Y:S01]  /*03c0*/  IMAD R18, R0, UR4, R33 ;  /* 0x0000000400127c24 */ /* 0x001fe2000f8e0221 */
[----:B----4-:R-:W-:Y:S01]  /*03d0*/  ISETP.NE.AND P1, PT, R19, RZ, PT ;  /* 0x000000ff1300720c */ /* 0x010fe20003f25270 */
[----:B------:R-:W-:Y:S01]  /*03e0*/  IMAD.SHL.U32 R27, R24, 0x4, RZ ;  /* 0x00000004181b7824 */ /* 0x000fe200078e00ff */
[----:B------:R-:W-:Y:S01]  /*03f0*/  BSSY B0, `(.L_x_2519) ;  /* 0x000003b000007945 */ /* 0x000fe20003800000 */
[----:B------:R-:W-:Y:S02]  /*0400*/  IMAD.SHL.U32 R18, R18, 0x80, RZ ;  /* 0x0000008012127824 */ /* 0x000fe400078e00ff */
[----:B------:R-:W-:Y:S01]  /*0410*/  IMAD R22, R0, R11, RZ ;  /* 0x0000000b00167224 */ /* 0x000fe200078e02ff */
[----:B-1----:R-:W-:Y:S01]  /*0420*/  P2R R4, PR, RZ, 0x20 ;  /* 0x00000020ff047803 */ /* 0x002fe20000000000 */
[----:B--2---:R-:W-:-:S02]  /*0430*/  VIADD R6, R3, 0xffffffe ;  /* 0x0ffffffe03067836 */ /* 0x004fc40000000000 */
[----:B------:R-:W-:Y:S02]  /*0440*/  IMAD.SHL.U32 R3, R33, 0x80, RZ ;  /* 0x0000008021037824 */ /* 0x000fe400078e00ff */
[----:B------:R-:W-:Y:S02]  /*0450*/  IMAD R26, R13, UR4, RZ ;  /* 0x000000040d1a7c24 */ /* 0x000fe4000f8e02ff */
[----:B------:R-:W-:Y:S02]  /*0460*/  IMAD R19, R0, R19, R3 ;  /* 0x0000001300137224 */ /* 0x000fe400078e0203 */
[----:B------:R-:W-:-:S03]  /*0470*/  IMAD.IADD R25, R3, 0x1, R27 ;  /* 0x0000000103197824 */ /* 0x000fc600078e021b */
[----:B------:R-:W-:-:S05]  /*0480*/  SEL R19, R18, R19, !P1 ;  /* 0x0000001312137207 */ /* 0x000fca0004800000 */
[----:B------:R-:W-:Y:S01]  /*0490*/  IMAD.IADD R3, R19, 0x1, R27 ;  /* 0x0000000113037824 */ /* 0x000fe200078e021b */
[----:B---3--:R-:W-:Y:S02]  /*04a0*/  @P0 IADD3 R16, R16, R7, RZ ;  /* 0x0000000710100210 */ /* 0x008fe40007ffe0ff */
[----:B------:R0:W1:Y:S04]  /*04b0*/  F2I.FTZ.U32.TRUNC.NTZ R7, R6 ;  /* 0x0000000600077305 */ /* 0x000068000021f000 */
[----:B------:R-:W2:Y:S01]  /*04c0*/  @!P0 LDC R16, c[0x0][0x29c] ;  /* 0x0000a700ff108b82 */ /* 0x000ea20000000800 */
[----:B0-----:R-:W-:Y:S02]  /*04d0*/  IMAD.MOV.U32 R6, RZ, RZ, RZ ;  /* 0x000000ffff067224 */ /* 0x001fe400078e00ff */
[----:B-1----:R-:W-:-:S04]  /*04e0*/  IMAD.MOV R5, RZ, RZ, -R7 ;  /* 0x000000ffff057224 */ /* 0x002fc800078e0a07 */
[----:B------:R-:W-:-:S04]  /*04f0*/  IMAD R5, R5, R10, RZ ;  /* 0x0000000a05057224 */ /* 0x000fc800078e02ff */
[----:B------:R-:W-:Y:S01]  /*0500*/  IMAD.HI.U32 R7, R7, R5, R6 ;  /* 0x0000000507077227 */ /* 0x000fe200078e0006 */
[----:B--2---:R-:W-:Y:S02]  /*0510*/  IABS R17, R16 ;  /* 0x0000001000117213 */ /* 0x004fe40000000000 */
[C---:B------:R-:W-:Y:S02]  /*0520*/  ISETP.GE.AND P2, PT, R16.reuse, RZ, PT ;  /* 0x000000ff1000720c */ /* 0x040fe40003f46270 */
[----:B------:R-:W-:Y:S01]  /*0530*/  IADD3 R23, R16, 0x1, -R11 ;  /* 0x0000000110177810 */ /* 0x000fe20007ffe80b */
[----:B------:R-:W-:-:S03]  /*0540*/  IMAD.HI.U32 R7, R7, R17, RZ ;  /* 0x0000001107077227 */ /* 0x000fc600078e00ff */
[----:B------:R-:W-:Y:S01]  /*0550*/  VIMNMX R23, RZ, R23, !PT ;  /* 0x00000017ff177248 */ /* 0x000fe20007fe0100 */
[----:B------:R-:W-:-:S04]  /*0560*/  IMAD.MOV R7, RZ, RZ, -R7 ;  /* 0x000000ffff077224 */ /* 0x000fc800078e0a07 */
[----:B------:R-:W-:-:S05]  /*0570*/  IMAD R17, R10, R7, R17 ;  /* 0x000000070a117224 */ /* 0x000fca00078e0211 */
[----:B------:R-:W-:-:S13]  /*0580*/  ISETP.GT.U32.AND P0, PT, R10, R17, PT ;  /* 0x000000110a00720c */ /* 0x000fda0003f04070 */
[----:B------:R-:W-:-:S04]  /*0590*/  @!P0 IADD3 R17, R17, -R10, RZ ;  /* 0x8000000a11118210 */ /* 0x000fc80007ffe0ff */
[----:B------:R-:W-:-:S13]  /*05a0*/  ISETP.GT.U32.AND P0, PT, R10, R17, PT ;  /* 0x000000110a00720c */ /* 0x000fda0003f04070 */
[----:B------:R-:W-:Y:S01]  /*05b0*/  @!P0 IMAD.IADD R17, R17, 0x1, -R10 ;  /* 0x0000000111118824 */ /* 0x000fe200078e0a0a */
[----:B------:R-:W-:-:S04]  /*05c0*/  ISETP.NE.AND P0, PT, R11, RZ, PT ;  /* 0x000000ff0b00720c */ /* 0x000fc80003f05270 */
[----:B------:R-:W-:-:S09]  /*05d0*/  @!P2 IADD3 R17, -R17, RZ, RZ ;  /* 0x000000ff1111a210 */ /* 0x000fd20007ffe1ff */
[----:B------:R-:W-:Y:S01]  /*05e0*/  @!P0 LOP3.LUT R17, RZ, R11, RZ, 0x33, !PT ;  /* 0x0000000bff118212 */ /* 0x000fe200078e33ff */
        /* <DEDUP_REMOVED lines=25> */
.L_x_2520:
[----:B------:R-:W-:Y:S02]  /*0780*/  CS2R R6, SRZ ;  /* 0x0000000000067805 */ /* 0x000fe4000001ff00 */
[----:B------:R-:W-:-:S07]  /*0790*/  CS2R R4, SRZ ;  /* 0x0000000000047805 */ /* 0x000fce000001ff00 */
.L_x_2521:
[----:B------:R-:W-:Y:S05]  /*07a0*/  BSYNC B0 ;  /* 0x0000000000007941 */ /* 0x000fea0003800000 */
.L_x_2519:
        /* <DEDUP_REMOVED lines=8> */
[----:B0-----:R-:W-:-:S06]  /*0830*/  IMAD.WIDE R12, R3, 0x4, R12 ;  /* 0x00000004030c7825 */ /* 0x001fcc00078e020c */
[----:B------:R-:W5:Y:S01]  /*0840*/  LDG.E.128 R12, desc[UR36][R12.64] ;  /* 0x000000240c0c7981 */ /* 0x000f62000c1e1d00 */
[----:B------:R-:W-:Y:S05]  /*0850*/  BRA `(.L_x_2524) ;  /* 0x0000000000487947 */ /* 0x000fea0003800000 */
.L_x_2523:
        /* <DEDUP_REMOVED lines=18> */
.L_x_2524:
[----:B------:R-:W-:Y:S05]  /*0980*/  BSYNC B0 ;  /* 0x0000000000007941 */ /* 0x000fea0003800000 */
.L_x_2522:
[----:B------:R-:W0:Y:S01]  /*0990*/  LDC.64 R28, c[0x0][0x2a8] ;  /* 0x0000aa00ff1c7b82 */ /* 0x000e220000000a00 */
[----:B------:R-:W-:Y:S01]  /*09a0*/  ULDC.64 UR6, c[0x0][0x220] ;  /* 0x0000880000067ab9 */ /* 0x000fe20000000a00 */
[----:B------:R-:W-:Y:S01]  /*09b0*/  ULDC.64 UR8, c[0x0][0x230] ;  /* 0x00008c0000087ab9 */ /* 0x000fe20000000a00 */
[----:B------:R-:W-:Y:S02]  /*09c0*/  ISETP.EQ.U32.AND P1, PT, RZ, UR6, PT ;  /* 0x00000006ff007c0c */ /* 0x000fe4000bf22070 */
[----:B------:R-:W-:Y:S02]  /*09d0*/  CS2R R36, SRZ ;  /* 0x0000000000247805 */ /* 0x000fe4000001ff00 */
[----:B------:R-:W-:Y:S02]  /*09e0*/  ISETP.EQ.U32.AND P3, PT, RZ, UR8, PT ;  /* 0x00000008ff007c0c */ /* 0x000fe4000bf62070 */
[----:B------:R-:W-:Y:S02]  /*09f0*/  CS2R R38, SRZ ;  /* 0x0000000000267805 */ /* 0x000fe4000001ff00 */
[----:B------:R-:W-:-:S02]  /*0a00*/  ISETP.EQ.OR.EX P1, PT, RZ, UR7, P5, P1 ;  /* 0x00000007ff007c0c */ /* 0x000fc4000af22710 */
[----:B------:R-:W-:Y:S02]  /*0a10*/  CS2R R40, SRZ ;  /* 0x0000000000287805 */ /* 0x000fe4000001ff00 */
[----:B------:R-:W-:Y:S02]  /*0a20*/  ISETP.EQ.OR.EX P3, PT, RZ, UR9, P5, P3 ;  /* 0x00000009ff007c0c */ /* 0x000fe4000af62730 */
[----:B------:R-:W-:Y:S02]  /*0a30*/  CS2R R42, SRZ ;  /* 0x00000000002a7805 */ /* 0x000fe4000001ff00 */
[----:B------:R-:W-:Y:S01]  /*0a40*/  ISETP.EQ.U32.AND P2, PT, R8, RZ, PT ;  /* 0x000000ff0800720c */ /* 0x000fe20003f42070 */
[----:B------:R-:W1:Y:S01]  /*0a50*/  LDC R48, c[0x0][0x290] ;  /* 0x0000a400ff307b82 */ /* 0x000e620000000800 */
[----:B------:R-:W-:-:S04]  /*0a60*/  ISETP.GE.AND P0, PT, R24, 0x20, PT ;  /* 0x000000201800780c */ /* 0x000fc80003f06270 */
[----:B------:R-:W-:-:S03]  /*0a70*/  ISETP.EQ.OR.EX P2, PT, R9, RZ, P0, P2 ;  /* 0x000000ff0900720c */ /* 0x000fc60000742720 */
[----:B------:R-:W2:Y:S01]  /*0a80*/  @!P1 LDC.64 R10, c[0x0][0x220] ;  /* 0x00008800ff0a9b82 */ /* 0x000ea20000000a00 */
[----:B0-----:R-:W-:-:S07]  /*0a90*/  ISETP.NE.U32.AND P4, PT, R28, RZ, PT ;  /* 0x000000ff1c00720c */ /* 0x001fce0003f85070 */
[----:B------:R-:W0:Y:S01]  /*0aa0*/  @!P3 LDC.64 R20, c[0x0][0x230] ;  /* 0x00008c00ff14bb82 */ /* 0x000e220000000a00 */
[----:B------:R-:W-:-:S07]  /*0ab0*/  ISETP.NE.AND.EX P4, PT, R29, RZ, PT, P4 ;  /* 0x000000ff1d00720c */ /* 0x000fce0003f85340 */
[----:B------:R-:W3:Y:S08]  /*0ac0*/  @!P2 LDC.64 R28, c[0x0][0x2e0] ;  /* 0x0000b800ff1cab82 */ /* 0x000ef00000000a00 */
[----:B------:R-:W4:Y:S01]  /*0ad0*/  @P4 LDC.64 R34, c[0x0][0x2a8] ;  /* 0x0000aa00ff224b82 */ /* 0x000f220000000a00 */
[----:B--2---:R-:W-:-:S05]  /*0ae0*/  @!P1 IMAD.WIDE R8, R25, 0x4, R10 ;  /* 0x0000000419089825 */ /* 0x004fca00078e020a */
[----:B------:R-:W2:Y:S01]  /*0af0*/  @!P1 LDG.E.128 R40, desc[UR36][R8.64] ;  /* 0x0000002408289981 */ /* 0x000ea2000c1e1d00 */
[----:B0-----:R-:W-:-:S04]  /*0b00*/  @!P3 IMAD.WIDE R10, R25, 0x4, R20 ;  /* 0x00000004190ab825 */ /* 0x001fc800078e0214 */
[----:B-----5:R-:W-:Y:S01]  /*0b10*/  @!P2 IMAD R20, R2, UR4, R33 ;  /* 0x000000040214ac24 */ /* 0x020fe2000f8e0221 */
[----:B------:R-:W2:Y:S01]  /*0b20*/  @!P3 LDG.E.128 R36, desc[UR36][R10.64] ;  /* 0x000000240a24b981 */ /* 0x000ea2000c1e1d00 */
[----:B------:R-:W-:Y:S01]  /*0b30*/  IMAD.MOV.U32 R25, RZ, RZ, RZ ;  /* 0x000000ffff197224 */ /* 0x000fe200078e00ff */
[----:B------:R-:W-:Y:S02]  /*0b40*/  ULDC.U8 UR4, c[0x0][0x294] ;  /* 0x0000a50000047ab9 */ /* 0x000fe40000000000 */
[----:B------:R-:W-:-:S05]  /*0b50*/  @!P2 LEA R21, R20, R27, 0x7 ;  /* 0x0000001b1415a211 */ /* 0x000fca00078e38ff */
[----:B---3--:R-:W-:-:S04]  /*0b60*/  @!P2 IMAD.WIDE R20, R21, 0x4, R28 ;  /* 0x000000041514a825 */ /* 0x008fc800078e021c */
[----:B----4-:R-:W-:Y:S01]  /*0b70*/  @P4 IMAD.WIDE R34, R0, 0x4, R34 ;  /* 0x0000000400224825 */ /* 0x010fe200078e0222 */
[----:B------:R-:W3:Y:S04]  /*0b80*/  @!P2 LDG.E.128 R44, desc[UR36][R20.64] ;  /* 0x00000024142ca981 */ /* 0x000ee8000c1e1d00 */
[----:B------:R0:W5:Y:S01]  /*0b90*/  @P4 LDG.E R25, desc[UR36][R34.64] ;  /* 0x0000002422194981 */ /* 0x000162000c1e1900 */
[----:B------:R-:W-:Y:S02]  /*0ba0*/  ISETP.NE.AND P1, PT, RZ, UR4, PT ;  /* 0x00000004ff007c0c */ /* 0x000fe4000bf25270 */
[----:B-1----:R-:W-:Y:S01]  /*0bb0*/  ISETP.GT.AND P3, PT, R48, RZ, PT ;  /* 0x000000ff3000720c */ /* 0x002fe20003f64270 */
[----:B--2---:R-:W-:Y:S01]  /*0bc0*/  FADD.FTZ R28, R40, R4 ;  /* 0x00000004281c7221 */ /* 0x004fe20000010000 */
[----:B------:R-:W-:Y:S01]  /*0bd0*/  FADD.FTZ R29, R41, R5 ;  /* 0x00000005291d7221 */ /* 0x000fe20000010000 */
[----:B------:R-:W-:Y:S01]  /*0be0*/  FADD.FTZ R30, R42, R6 ;  /* 0x000000062a1e7221 */ /* 0x000fe20000010000 */
[----:B------:R-:W-:Y:S01]  /*0bf0*/  FADD.FTZ R31, R43, R7 ;  /* 0x000000072b1f7221 */ /* 0x000fe20000010000 */
[----:B------:R-:W-:Y:S01]  /*0c00*/  FADD.FTZ R36, R36, R12 ;  /* 0x0000000c24247221 */ /* 0x000fe20000010000 */
[----:B------:R-:W-:Y:S01]  /*0c10*/  FADD.FTZ R37, R37, R13 ;  /* 0x0000000d25257221 */ /* 0x000fe20000010000 */
[----:B------:R-:W-:Y:S01]  /*0c20*/  FADD.FTZ R38, R38, R14 ;  /* 0x0000000e26267221 */ /* 0x000fe20000010000 */
[----:B------:R-:W-:Y:S01]  /*0c30*/  FADD.FTZ R39, R39, R15 ;  /* 0x0000000f27277221 */ /* 0x000fe20000010000 */
[----:B---3--:R-:W-:Y:S01]  /*0c40*/  @!P2 FMUL.FTZ R36, R36, R44 ;  /* 0x0000002c2424a220 */ /* 0x008fe20000410000 */
[----:B------:R-:W-:Y:S01]  /*0c50*/  @!P2 FMUL.FTZ R37, R37, R45 ;  /* 0x0000002d2525a220 */ /* 0x000fe20000410000 */
[----:B------:R-:W-:Y:S01]  /*0c60*/  @!P2 FMUL.FTZ R38, R38, R46 ;  /* 0x0000002e2626a220 */ /* 0x000fe20000410000 */
[----:B------:R-:W-:Y:S01]  /*0c70*/  @!P2 FMUL.FTZ R39, R39, R47 ;  /* 0x0000002f2727a220 */ /* 0x000fe20000410000 */
[----:B0-----:R-:W-:Y:S06]  /*0c80*/  @!P1 BRA P3, `(.L_x_2525) ;  /* 0x00000008004c9947 */ /* 0x001fec0001800000 */
        /* <DEDUP_REMOVED lines=52> */
.L_x_2527:
        /* <DEDUP_REMOVED lines=71> */
[-C--:B---3--:R-:W-:Y:S01]  /*1440*/  FMUL.FTZ R5, R29, R3.reuse ;  /* 0x000000031d057220 */ /* 0x088fe20000410000 */
[-C--:B------:R-:W-:Y:S01]  /*1450*/  FMUL.FTZ R7, R37, R3.reuse ;  /* 0x0000000325077220 */ /* 0x080fe20000410000 */
[-C--:B------:R-:W-:Y:S01]  /*1460*/  FMUL.FTZ R4, R28, R3.reuse ;  /* 0x000000031c047220 */ /* 0x080fe20000410000 */
[----:B------:R-:W-:Y:S01]  /*1470*/  FMUL.FTZ R6, R36, R3 ;  /* 0x0000000324067220 */ /* 0x000fe20000410000 */
[-C--:B0-----:R-:W-:Y:S01]  /*1480*/  FFMA.FTZ R5, R28, R0.reuse, -R5 ;  /* 0x000000001c057223 */ /* 0x081fe20000010805 */
[-C--:B------:R-:W-:Y:S01]  /*1490*/  FFMA.FTZ R36, R36, R0.reuse, -R7 ;  /* 0x0000000024247223 */ /* 0x080fe20000010807 */
[-C--:B------:R-:W-:Y:S01]  /*14a0*/  FFMA.FTZ R29, R29, R0.reuse, R4 ;  /* 0x000000001d1d7223 */ /* 0x080fe20000010004 */
[----:B------:R-:W-:-:S02]  /*14b0*/  FFMA.FTZ R37, R37, R0, R6 ;  /* 0x0000000025257223 */ /* 0x000fc40000010006 */
[----:B------:R-:W-:-:S07]  /*14c0*/  MOV R28, R5 ;  /* 0x00000005001c7202 */ /* 0x000fce0000000f00 */
.L_x_2531:
[----:B------:R-:W-:Y:S05]  /*14d0*/  BSYNC B1 ;  /* 0x0000000000017941 */ /* 0x000fea0003800000 */
.L_x_2530:
        /* <DEDUP_REMOVED lines=8> */
.L_x_2529:
[----:B------:R-:W-:Y:S05]  /*1560*/  BSYNC B0 ;  /* 0x0000000000007941 */ /* 0x000fea0003800000 */
.L_x_2528:
[----:B------:R-:W-:Y:S06]  /*1570*/  BAR.SYNC.DEFER_BLOCKING 0x0 ;  /* 0x0000000000007b1d */ /* 0x000fec0000010000 */
[----:B0-----:R0:W1:Y:S04]  /*1580*/  @P6 LDS.128 R28, [R14] ;  /* 0x000000000e1c6984 */ /* 0x0010680000000c00 */
[----:B------:R0:W2:Y:S01]  /*1590*/  @P6 LDS.128 R36, [R15] ;  /* 0x000000000f246984 */ /* 0x0000a20000000c00 */
[----:B------:R-:W-:Y:S06]  /*15a0*/  BAR.SYNC.DEFER_BLOCKING 0x0 ;  /* 0x0000000000007b1d */ /* 0x000fec0000010000 */
[----:B------:R-:W-:Y:S05]  /*15b0*/  BRA `(.L_x_2526) ;  /* 0x0000000000b07947 */ /* 0x000fea0003800000 */
.L_x_2525:
        /* <DEDUP_REMOVED lines=43> */
.L_x_2532:
[----:B------:R-:W-:Y:S05]  /*1870*/  BSYNC B0 ;  /* 0x0000000000007941 */ /* 0x000fea0003800000 */
.L_x_2526:
[----:B------:R-:W-:Y:S01]  /*1880*/  ISETP.GT.AND P0, PT, R24, 0x1f, PT ;  /* 0x0000001f1800780c */ /* 0x000fe20003f04270 */
[----:B------:R-:W-:Y:S01]  /*1890*/  BSSY B0, `(.L_x_2533) ;  /* 0x0000020000007945 */ /* 0x000fe20003800000 */
[----:B------:R-:W-:-:S11]  /*18a0*/  HFMA2.MMA R5, -RZ, RZ, 0, 0 ;  /* 0x00000000ff057435 */ /* 0x000fd600000001ff */
[----:B------:R-:W-:Y:S05]  /*18b0*/  @P0 BRA `(.L_x_2534) ;  /* 0x0000000000740947 */ /* 0x000fea0003800000 */
[----:B------:R-:W3:Y:S01]  /*18c0*/  S2UR UR5, SR_CgaCtaId ;  /* 0x00000000000579c3 */ /* 0x000ee20000008800 */
[----:B------:R-:W-:Y:S01]  /*18d0*/  UMOV UR4, 0x400 ;  /* 0x0000040000047882 */ /* 0x000fe20000000000 */
[----:B------:R-:W-:Y:S01]  /*18e0*/  IMAD.IADD R27, R18, 0x1, R27 ;  /* 0x00000001121b7824 */ /* 0x000fe200078e021b */
        /* <DEDUP_REMOVED lines=25> */
.L_x_2585:
[----:B01----:R-:W-:-:S07]  /*1a80*/  FADD.FTZ R5, R5, R14 ;  /* 0x0000000e05057221 */ /* 0x003fce0000010000 */
.L_x_2534:
[----:B------:R-:W-:Y:S05]  /*1a90*/  BSYNC B0 ;  /* 0x0000000000007941 */ /* 0x000fea0003800000 */
.L_x_2533:
        /* <DEDUP_REMOVED lines=16> */
[----:B-----5:R-:W-:Y:S01]  /*1ba0*/  IMAD.IADD R0, R16, 0x1, -R25 ;  /* 0x0000000110007824 */ /* 0x020fe200078e0a19 */
[----:B------:R-:W-:-:S03]  /*1bb0*/  ULDC UR4, c[0x0][0x2d0] ;  /* 0x0000b40000047ab9 */ /* 0x000fc60000000800 */
[----:B------:R-:W-:-:S04]  /*1bc0*/  IMAD R7, R33, UR4, R0 ;  /* 0x0000000421077c24 */ /* 0x000fc8000f8e0200 */
[----:B------:R-:W-:-:S04]  /*1bd0*/  IMAD R7, R7, UR4, R0 ;  /* 0x0000000407077c24 */ /* 0x000fc8000f8e0200 */
[----:B---3--:R-:W-:-:S06]  /*1be0*/  IMAD.WIDE R4, R7, 0x4, R4 ;  /* 0x0000000407047825 */ /* 0x008fcc00078e0204 */
[----:B------:R-:W3:Y:S02]  /*1bf0*/  LDG.E R5, desc[UR36][R4.64] ;  /* 0x0000002404057981 */ /* 0x000ee4000c1e1900 */
[----:B---3--:R-:W-:-:S07]  /*1c00*/  FADD.FTZ R88, R88, R5 ;  /* 0x0000000558587221 */ /* 0x008fce0000010000 */
.L_x_2537:
[----:B------:R3:W-:Y:S02]  /*1c10*/  STS [R9], R88 ;  /* 0x0000005809007388 */ /* 0x0007e40000000800 */
.L_x_2536:
[----:B------:R-:W-:Y:S05]  /*1c20*/  WARPSYNC.ALL ;  /* 0x0000000000007948 */ /* 0x000fea0003800000 */
[----:B------:R-:W-:Y:S01]  /*1c30*/  IADD3 R0, R6, 0x7, RZ ;  /* 0x0000000706007810 */ /* 0x000fe20007ffe0ff */
[----:B------:R-:W4:Y:S01]  /*1c40*/  LDC.64 R10, c[0x0][0x280] ;  /* 0x0000a000ff0a7b82 */ /* 0x000f220000000a00 */
        /* <DEDUP_REMOVED lines=15> */
[----:B----4-:R-:W-:-:S04]  /*1d40*/  IMAD R0, R26, R10, R33 ;  /* 0x0000000a1a007224 */ /* 0x010fc800078e0221 */
[----:B------:R-:W-:-:S08]  /*1d50*/  IMAD.SHL.U32 R0, R0, 0x80, RZ ;  /* 0x0000008000007824 */ /* 0x000fd000078e00ff */
[----:B------:R-:W-:Y:S05]  /*1d60*/  @P0 BRA `(.L_x_2539) ;  /* 0x0000002000f40947 */ /* 0x000fea0003800000 */
[----:B------:R-:W-:Y:S01]  /*1d70*/  VIADD R7, R8, 0x10 ;  /* 0x0000001008077836 */ /* 0x000fe20000000000 */
[----:B------:R-:W-:Y:S01]  /*1d80*/  LOP3.LUT R5, R4, 0xfffffffc, RZ, 0xc0, !PT ;  /* 0xfffffffc04057812 */ /* 0x000fe200078ec0ff */
[----:B------:R-:W4:Y:S01]  /*1d90*/  LDC.64 R96, c[0x0][0x2d8] ;  /* 0x0000b600ff607b82 */ /* 0x000f220000000a00 */
[----:B------:R-:W-:Y:S01]  /*1da0*/  ULDC UR5, c[0x0][0x2d0] ;  /* 0x0000b40000057ab9 */ /* 0x000fe20000000800 */
[----:B------:R-:W-:Y:S01]  /*1db0*/  ULDC UR4, c[0x0][0x298] ;  /* 0x0000a60000047ab9 */ /* 0x000fe20000000800 */
[----:B-1----:R-:W-:Y:S01]  /*1dc0*/  IADD3 R30, -R5, R24, RZ ;  /* 0x00000018051e7210 */ /* 0x002fe20007ffe1ff */
[----:B------:R-:W-:Y:S01]  /*1dd0*/  IMAD R32, R33, UR5, R16 ;  /* 0x0000000521207c24 */ /* 0x000fe2000f8e0210 */
[----:B------:R-:W-:Y:S02]  /*1de0*/  LEA R7, R12, R7, 0x18 ;  /* 0x000000070c077211 */ /* 0x000fe400078ec0ff */
[----:B------:R-:W-:Y:S01]  /*1df0*/  IABS R31, R11 ;  /* 0x0000000b001f7213 */ /* 0x000fe20000000000 */
[----:B------:R-:W1:Y:S02]  /*1e00*/  LDC R13, c[0x0][0x2c0] ;  /* 0x0000b000ff0d7b82 */ /* 0x000e640000000800 */
[----:B------:R-:W-:-:S02]  /*1e10*/  IMAD R12, R30, 0x4, R7 ;  /* 0x000000041e0c7824 */ /* 0x000fc400078e0207 */
[----:B------:R-:W-:-:S03]  /*1e20*/  IMAD R30, R0, R11, R30 ;  /* 0x0000000b001e7224 */ /* 0x000fc600078e021e */
[----:B------:R0:W0:Y:S04]  /*1e30*/  LDS R91, [R12] ;  /* 0x000000000c5b7984 */ /* 0x0000280000000800 */
[----:B------:R0:W0:Y:S04]  /*1e40*/  LDS R86, [R12+0x10] ;  /* 0x000010000c567984 */ /* 0x0000280000000800 */
[----:B------:R0:W0:Y:S01]  /*1e50*/  LDS R89, [R12+0x20] ;  /* 0x000020000c597984 */ /* 0x0000220000000800 */
[----:B----4-:R-:W-:-:S03]  /*1e60*/  IMAD.WIDE R96, R33, 0x4, R96 ;  /* 0x0000000421607825 */ /* 0x010fc600078e0260 */
[----:B------:R4:W0:Y:S04]  /*1e70*/  LDS R84, [R12+0x30] ;  /* 0x000030000c547984 */ /* 0x0008280000000800 */
[----:B------:R4:W0:Y:S01]  /*1e80*/  LDS R87, [R12+0x40] ;  /* 0x000040000c577984 */ /* 0x0008220000000800 */
[----:B-1----:R-:W-:-:S03]  /*1e90*/  VIADD R33, R13, UR4 ;  /* 0x000000040d217c36 */ /* 0x002fc60008000000 */
[----:B------:R4:W1:Y:S04]  /*1ea0*/  LDS R82, [R12+0x50] ;  /* 0x000050000c527984 */ /* 0x0008680000000800 */
        /* <DEDUP_REMOVED lines=25> */
[----:B-1----:R4:W0:Y:S02]  /*2040*/  LDS R29, [R12+0x1f0] ;  /* 0x0001f0000c1d7984 */ /* 0x0028240000000800 */
.L_x_2543:
[----:B-1----:R-:W1:Y:S01]  /*2050*/  I2F.RP R11, R31 ;  /* 0x0000001f000b7306 */ /* 0x002e620000209400 */
[----:B0---4-:R-:W0:Y:S01]  /*2060*/  LDC R12, c[0x0][0x284] ;  /* 0x0000a100ff0c7b82 */ /* 0x011e220000000800 */
[----:B------:R-:W-:Y:S02]  /*2070*/  IABS R67, R93 ;  /* 0x0000005d00437213 */ /* 0x000fe40000000000 */
[----:B------:R-:W-:Y:S02]  /*2080*/  ISETP.GE.AND P1, PT, R93, RZ, PT ;  /* 0x000000ff5d00720c */ /* 0x000fe40003f26270 */
[----:B------:R-:W-:Y:S02]  /*2090*/  SHF.R.S32.HI R70, RZ, 0x1f, R22 ;  /* 0x0000001fff467819 */ /* 0x000fe40000011416 */
[----:B-1----:R-:W1:Y:S01]  /*20a0*/  MUFU.RCP R11, R11 ;  /* 0x0000000b000b7308 */ /* 0x002e620000001000 */
[----:B0-----:R-:W-:Y:S01]  /*20b0*/  ISETP.NE.AND P2, PT, R12, RZ, PT ;  /* 0x000000ff0c00720c */ /* 0x001fe20003f45270 */
[----:B-1----:R-:W-:-:S06]  /*20c0*/  VIADD R14, R11, 0xffffffe ;  /* 0x0ffffffe0b0e7836 */ /* 0x002fcc0000000000 */
[----:B------:R0:W1:Y:S02]  /*20d0*/  F2I.FTZ.U32.TRUNC.NTZ R15, R14 ;  /* 0x0000000e000f7305 */ /* 0x000064000021f000 */
[----:B0-----:R-:W-:Y:S01]  /*20e0*/  IMAD.MOV.U32 R14, RZ, RZ, RZ ;  /* 0x000000ffff0e7224 */ /* 0x001fe200078e00ff */
[----:B-1----:R-:W-:-:S05]  /*20f0*/  IADD3 R66, RZ, -R15, RZ ;  /* 0x8000000fff427210 */ /* 0x002fca0007ffe0ff */
[----:B------:R-:W-:-:S04]  /*2100*/  IMAD R13, R66, R31, RZ ;  /* 0x0000001f420d7224 */ /* 0x000fc800078e02ff */
[----:B------:R-:W-:Y:S01]  /*2110*/  IMAD.HI.U32 R66, R15, R13, R14 ;  /* 0x0000000d0f427227 */ /* 0x000fe200078e000e */
[----:B------:R-:W-:-:S03]  /*2120*/  IABS R15, R12 ;  /* 0x0000000c000f7213 */ /* 0x000fc60000000000 */
[----:B------:R-:W-:-:S04]  /*2130*/  IMAD.MOV.U32 R13, RZ, RZ, R67 ;  /* 0x000000ffff0d7224 */ /* 0x000fc800078e0043 */
[----:B------:R-:W-:-:S04]  /*2140*/  IMAD.HI.U32 R11, R66, R13, RZ ;  /* 0x0000000d420b7227 */ /* 0x000fc800078e00ff */
[----:B------:R-:W-:Y:S01]  /*2150*/  IMAD.MOV.U32 R66, RZ, RZ, R15 ;  /* 0x000000ffff427224 */ /* 0x000fe200078e000f */
[----:B------:R-:W-:-:S05]  /*2160*/  IADD3 R14, -R11, RZ, RZ ;  /* 0x000000ff0b0e7210 */ /* 0x000fca0007ffe1ff */
[----:B------:R-:W-:-:S05]  /*2170*/  IMAD R13, R66, R14, R13 ;  /* 0x0000000e420d7224 */ /* 0x000fca00078e020d */
[----:B------:R-:W-:-:S13]  /*2180*/  ISETP.GT.U32.AND P0, PT, R31, R13, PT ;  /* 0x0000000d1f00720c */ /* 0x000fda0003f04070 */
[----:B------:R-:W-:-:S05]  /*2190*/  @!P0 IMAD.IADD R13, R13, 0x1, -R66 ;  /* 0x000000010d0d8824 */ /* 0x000fca00078e0a42 */
[----:B------:R-:W-:-:S13]  /*21a0*/  ISETP.GT.U32.AND P0, PT, R31, R13, PT ;  /* 0x0000000d1f00720c */ /* 0x000fda0003f04070 */
[----:B------:R-:W-:-:S04]  /*21b0*/  @!P0 IMAD.IADD R13, R13, 0x1, -R66 ;  /* 0x000000010d0d8824 */ /* 0x000fc800078e0a42 */
[----:B------:R-:W-:Y:S01]  /*21c0*/  @!P1 IMAD.MOV R13, RZ, RZ, -R13 ;  /* 0x000000ffff0d9224 */ /* 0x000fe200078e0a0d */
[----:B------:R-:W-:Y:S02]  /*21d0*/  @!P2 LOP3.LUT R13, RZ, R12, RZ, 0x33, !PT ;  /* 0x0000000cff0da212 */ /* 0x000fe400078e33ff */
[----:B------:R-:W-:Y:S02]  /*21e0*/  ISETP.GE.AND P1, PT, R93, R16, PT ;  /* 0x000000105d00720c */ /* 0x000fe40003f26270 */
[----:B------:R-:W-:-:S04]  /*21f0*/  IADD3 R11, P0, R22, R13, RZ ;  /* 0x0000000d160b7210 */ /* 0x000fc80007f1e0ff */
[----:B------:R-:W-:Y:S02]  /*2200*/  LEA.HI.X.SX32 R14, R13, R70, 0x1, P0 ;  /* 0x000000460d0e7211 */ /* 0x000fe400000f0eff */
[----:B------:R-:W-:-:S04]  /*2210*/  LEA R114, P0, R11, UR8, 0x2 ;  /* 0x000000080b727c11 */ /* 0x000fc8000f8010ff */
[----:B------:R-:W-:Y:S01]  /*2220*/  LEA.HI.X R115, R11, UR9, R14, 0x2, P0 ;  /* 0x000000090b737c11 */ /* 0x000fe200080f140e */
[----:B------:R-:W0:Y:S04]  /*2230*/  @!P1 LDC R66, c[0x0][0x288] ;  /* 0x0000a200ff429b82 */ /* 0x000e280000000800 */
[----:B------:R-:W0:Y:S04]  /*2240*/  @!P1 LDG.E R11, desc[UR36][R114.64] ;  /* 0x00000024720b9981 */ /* 0x000e28000c1e1900 */
[----:B------:R-:W4:Y:S01]  /*2250*/  @!P1 LDG.E R98, desc[UR36][R114.64] ;  /* 0x0000002472629981 */ /* 0x000f22000c1e1900 */
[----:B------:R-:W4:Y:S03]  /*2260*/  @!P1 LDC R99, c[0x0][0x288] ;  /* 0x0000a200ff639b82 */ /* 0x000f260000000800 */
[----:B------:R-:W2:Y:S04]  /*2270*/  @!P1 LDG.E R95, desc[UR36][R114.64] ;  /* 0x00000024725f9981 */ /* 0x000ea8000c1e1900 */
[----:B------:R-:W3:Y:S01]  /*2280*/  @!P1 LDG.E R94, desc[UR36][R114.64] ;  /* 0x00000024725e9981 */ /* 0x000ee2000c1e1900 */
[----:B------:R-:W-:Y:S01]  /*2290*/  IADD3 R103, R13, R12, RZ ;  /* 0x0000000c0d677210 */ /* 0x000fe20007ffe0ff */
[----:B------:R-:W1:Y:S02]  /*22a0*/  @!P1 LDC.64 R14, c[0x0][0x248] ;  /* 0x00009200ff0e9b82 */ /* 0x000e640000000a00 */
[----:B------:R-:W3:Y:S04]  /*22b0*/  @!P1 LDG.E R101, desc[UR36][R114.64] ;  /* 0x0000002472659981 */ /* 0x000ee8000c1e1900 */
[----:B------:R-:W3:Y:S02]  /*22c0*/  @!P1 LDG.E R100, desc[UR36][R114.64] ;  /* 0x0000002472649981 */ /* 0x000ee4000c1e1900 */
[----:B------:R-:W2:Y:S02]  /*22d0*/  @!P1 LDC R102, c[0x0][0x288] ;  /* 0x0000a200ff669b82 */ /* 0x000ea40000000800 */
[----:B------:R-:W3:Y:S04]  /*22e0*/  @!P1 LDG.E R113, desc[UR36][R114.64] ;  /* 0x0000002472719981 */ /* 0x000ee8000c1e1900 */
[----:B------:R-:W3:Y:S02]  /*22f0*/  @!P1 LDG.E R71, desc[UR36][R114.64] ;  /* 0x0000002472479981 */ /* 0x000ee4000c1e1900 */
[----:B------:R-:W3:Y:S02]  /*2300*/  @!P1 LDC R117, c[0x0][0x288] ;  /* 0x0000a200ff759b82 */ /* 0x000ee40000000800 */
[----:B------:R-:W3:Y:S04]  /*2310*/  @!P1 LDG.E R92, desc[UR36][R114.64] ;  /* 0x00000024725c9981 */ /* 0x000ee8000c1e1900 */
[----:B------:R-:W3:Y:S02]  /*2320*/  @!P1 LDG.E R90, desc[UR36][R114.64] ;  /* 0x00000024725a9981 */ /* 0x000ee4000c1e1900 */
[----:B------:R-:W3:Y:S02]  /*2330*/  @!P1 LDC R116, c[0x0][0x288] ;  /* 0x0000a200ff749b82 */ /* 0x000ee40000000800 */
[----:B------:R-:W3:Y:S04]  /*2340*/  @!P1 LDG.E R112, desc[UR36][R114.64] ;  /* 0x0000002472709981 */ /* 0x000ee8000c1e1900 */
[----:B------:R-:W3:Y:S02]  /*2350*/  @!P1 LDG.E R111, desc[UR36][R114.64] ;  /* 0x00000024726f9981 */ /* 0x000ee4000c1e1900 */
[----:B------:R-:W3:Y:S02]  /*2360*/  @!P1 LDC R121, c[0x0][0x288] ;  /* 0x0000a200ff799b82 */ /* 0x000ee40000000800 */
[----:B------:R-:W3:Y:S04]  /*2370*/  @!P1 LDG.E R110, desc[UR36][R114.64] ;  /* 0x00000024726e9981 */ /* 0x000ee8000c1e1900 */
[----:B------:R-:W3:Y:S04]  /*2380*/  @!P1 LDG.E R109, desc[UR36][R114.64] ;  /* 0x00000024726d9981 */ /* 0x000ee8000c1e1900 */
[----:B------:R-:W3:Y:S04]  /*2390*/  @!P1 LDG.E R69, desc[UR36][R114.64] ;  /* 0x0000002472459981 */ /* 0x000ee8000c1e1900 */
[----:B------:R-:W3:Y:S04]  /*23a0*/  @!P1 LDG.E R68, desc[UR36][R114.64] ;  /* 0x0000002472449981 */ /* 0x000ee8000c1e1900 */
[----:B------:R-:W3:Y:S01]  /*23b0*/  @!P1 LDG.E R107, desc[UR36][R114.64] ;  /* 0x00000024726b9981 */ /* 0x000ee2000c1e1900 */
[----:B------:R-:W-:-:S02]  /*23c0*/  IMAD.IADD R119, R103, 0x1, R12 ;  /* 0x0000000167777824 */ /* 0x000fc400078e020c */
[----:B0-----:R-:W-:Y:S02]  /*23d0*/  @!P1 IMAD R11, R11, R66, RZ ;  /* 0x000000420b0b9224 */ /* 0x001fe400078e02ff */
[----:B------:R-:W0:Y:S01]  /*23e0*/  @!P1 LDC.64 R66, c[0x0][0x248] ;  /* 0x00009200ff429b82 */ /* 0x000e220000000a00 */
[----:B----4-:R-:W-:Y:S02]  /*23f0*/  @!P1 IMAD R104, R98, R99, RZ ;  /* 0x0000006362689224 */ /* 0x010fe400078e02ff */
[----:B------:R-:W-:Y:S02]  /*2400*/  @!P1 IMAD.SHL.U32 R98, R13, 0x4, RZ ;  /* 0x000000040d629824 */ /* 0x000fe400078e00ff */
[----:B------:R-:W-:Y:S01]  /*2410*/  @!P1 IMAD.SHL.U32 R99, R103, 0x4, RZ ;  /* 0x0000000467639824 */ /* 0x000fe200078e00ff */
[----:B------:R-:W-:Y:S01]  /*2420*/  @!P1 SHF.L.U32 R104, R104, 0x7, RZ ;  /* 0x0000000768689819 */ /* 0x000fe200000006ff */
[----:B------:R-:W-:-:S04]  /*2430*/  @!P1 IMAD.SHL.U32 R11, R11, 0x80, RZ ;  /* 0x000000800b0b9824 */ /* 0x000fc800078e00ff */
[-C--:B------:R-:W-:Y:S02]  /*2440*/  @!P1 IMAD R98, R11, R12.reuse, R98 ;  /* 0x0000000c0b629224 */ /* 0x080fe400078e0262 */
[----:B------:R-:W-:Y:S01]  /*2450*/  @!P1 IMAD R99, R104, R12, R99 ;  /* 0x0000000c68639224 */ /* 0x000fe200078e0263 */
[----:B------:R-:W-:Y:S02]  /*2460*/  SHF.R.S32.HI R11, RZ, 0x1f, R30 ;  /* 0x0000001fff0b7819 */ /* 0x000fe4000001141e */
[C---:B------:R-:W-:Y:S02]  /*2470*/  @!P1 IADD3 R105, P0, R30.reuse, R98, RZ ;  /* 0x000000621e699210 */ /* 0x040fe40007f1e0ff */
[----:B------:R-:W-:Y:S02]  /*2480*/  @!P1 IADD3 R106, P2, R30, R99, RZ ;  /* 0x000000631e6a9210 */ /* 0x000fe40007f5e0ff */
[-C--:B------:R-:W-:Y:S02]  /*2490*/  @!P1 LEA.HI.X.SX32 R108, R98, R11.reuse, 0x1, P0 ;  /* 0x0000000b626c9211 */ /* 0x080fe400000f0eff */
[----:B------:R-:W-:-:S02]  /*24a0*/  @!P1 LEA.HI.X.SX32 R99, R99, R11, 0x1, P2 ;  /* 0x0000000b63639211 */ /* 0x000fc400010f0eff */
[----:B0-----:R-:W-:-:S04]  /*24b0*/  @!P1 LEA R98, P2, R106, R66, 0x2 ;  /* 0x000000426a629211 */ /* 0x001fc800078410ff */
[----:B------:R-:W-:Y:S02]  /*24c0*/  @!P1 LEA.HI.X R99, R106, R67, R99, 0x2, P2 ;  /* 0x000000436a639211 */ /* 0x000fe400010f1463 */
[----:B------:R-:W0:Y:S01]  /*24d0*/  @!P1 LDC.64 R66, c[0x0][0x248] ;  /* 0x00009200ff429b82 */ /* 0x000e220000000a00 */
[----:B-1----:R-:W-:Y:S01]  /*24e0*/  @!P1 LEA R104, P0, R105, R14, 0x2 ;  /* 0x0000000e69689211 */ /* 0x002fe200078010ff */
[----:B--2---:R-:W-:Y:S01]  /*24f0*/  @!P1 IMAD R95, R95, R102, RZ ;  /* 0x000000665f5f9224 */ /* 0x004fe200078e02ff */
[----:B------:R-:W2:Y:S02]  /*2500*/  @!P1 LDG.E R106, desc[UR36][R114.64] ;  /* 0x00000024726a9981 */ /* 0x000ea4000c1e1900 */
[----:B------:R-:W-:Y:S02]  /*2510*/  @!P1 LEA.HI.X R105, R105, R15, R108, 0x2, P0 ;  /* 0x0000000f69699211 */ /* 0x000fe400000f146c */
[----:B------:R-:W4:Y:S01]  /*2520*/  @!P1 LDG.E R108, desc[UR36][R114.64] ;  /* 0x00000024726c9981 */ /* 0x000f22000c1e1900 */
[----:B------:R-:W-:-:S02]  /*2530*/  @!P1 IMAD.SHL.U32 R95, R95, 0x80, RZ ;  /* 0x000000805f5f9824 */ /* 0x000fc400078e00ff */
[----:B------:R-:W-:Y:S01]  /*2540*/  @!P1 IMAD.SHL.U32 R15, R119, 0x4, RZ ;  /* 0x00000004770f9824 */ /* 0x000fe200078e00ff */
[----:B------:R-:W2:Y:S03]  /*2550*/  @!P1 LDG.E R102, desc[UR36][R114.64] ;  /* 0x0000002472669981 */ /* 0x000ea6000c1e1900 */
[-C--:B------:R-:W-:Y:S01]  /*2560*/  @!P1 IMAD R95, R95, R12.reuse, R15 ;  /* 0x0000000c5f5f9224 */ /* 0x080fe200078e020f */
[----:B------:R1:W2:Y:S01]  /*2570*/  @!P1 LDG.E R35, desc[UR36][R98.64] ;  /* 0x0000002462239981 */ /* 0x0002a2000c1e1900 */
[----:B------:R-:W1:Y:S03]  /*2580*/  @!P1 LDC.64 R14, c[0x0][0x248] ;  /* 0x00009200ff0e9b82 */ /* 0x000e660000000a00 */
[----:B------:R-:W-:Y:S01]  /*2590*/  @!P1 IADD3 R103, P0, R30, R95, RZ ;  /* 0x0000005f1e679210 */ /* 0x000fe20007f1e0ff */
[----:B---3--:R-:W-:Y:S01]  /*25a0*/  @!P1 IMAD R120, R94, R117, RZ ;  /* 0x000000755e789224 */ /* 0x008fe200078e02ff */
[----:B------:R-:W-:Y:S01]  /*25b0*/  IADD3 R117, R119, R12, RZ ;  /* 0x0000000c77757210 */ /* 0x000fe20007ffe0ff */
[----:B------:R-:W-:Y:S01]  /*25c0*/  @!P1 IMAD R116, R101, R116, RZ ;  /* 0x0000007465749224 */ /* 0x000fe200078e02ff */
[----:B------:R-:W-:Y:S01]  /*25d0*/  @!P1 LEA.HI.X.SX32 R118, R95, R11, 0x1, P0 ;  /* 0x0000000b5f769211 */ /* 0x000fe200000f0eff */
[----:B------:R-:W-:Y:S01]  /*25e0*/  @!P1 IMAD.SHL.U32 R120, R120, 0x80, RZ ;  /* 0x0000008078789824 */ /* 0x000fe200078e00ff */
[----:B0-----:R-:W-:Y:S01]  /*25f0*/  @!P1 LEA R94, P0, R103, R66, 0x2 ;  /* 0x00000042675e9211 */ /* 0x001fe200078010ff */
[----:B-1----:R-:W-:Y:S01]  /*2600*/  @!P1 IMAD.SHL.U32 R99, R117, 0x4, RZ ;  /* 0x0000000475639824 */ /* 0x002fe200078e00ff */
[----:B------:R0:W3:Y:S01]  /*2610*/  @!P1 LDG.E R34, desc[UR36][R104.64] ;  /* 0x0000002468229981 */ /* 0x0000e2000c1e1900 */
[----:B------:R-:W1:Y:S01]  /*2620*/  @!P1 LDC R119, c[0x0][0x288] ;  /* 0x0000a200ff779b82 */ /* 0x000e620000000800 */
[----:B------:R-:W-:Y:S01]  /*2630*/  @!P1 LEA.HI.X R95, R103, R67, R118, 0x2, P0 ;  /* 0x00000043675f9211 */ /* 0x000fe200000f1476 */
[----:B------:R-:W-:-:S02]  /*2640*/  IMAD.IADD R117, R117, 0x1, R12 ;  /* 0x0000000175757824 */ /* 0x000fc400078e020c */
[----:B------:R-:W-:Y:S02]  /*2650*/  @!P1 IMAD R99, R120, R12, R99 ;  /* 0x0000000c78639224 */ /* 0x000fe400078e0263 */
[----:B------:R-:W-:Y:S02]  /*2660*/  @!P1 IMAD.SHL.U32 R103, R116, 0x80, RZ ;  /* 0x0000008074679824 */ /* 0x000fe400078e00ff */
[----:B------:R-:W1:Y:S01]  /*2670*/  @!P1 LDC.64 R66, c[0x0][0x248] ;  /* 0x00009200ff429b82 */ /* 0x000e620000000a00 */
[----:B------:R-:W-:Y:S01]  /*2680*/  @!P1 SHF.L.U32 R101, R117, 0x2, RZ ;  /* 0x0000000275659819 */ /* 0x000fe200000006ff */
[----:B------:R1:W3:Y:S01]  /*2690*/  @!P1 LDG.E R36, desc[UR36][R94.64] ;  /* 0x000000245e249981 */ /* 0x0002e2000c1e1900 */
[----:B0-----:R-:W-:-:S03]  /*26a0*/  @!P1 IADD3 R104, P0, R30, R99, RZ ;  /* 0x000000631e689210 */ /* 0x001fc60007f1e0ff */
[----:B------:R-:W-:Y:S01]  /*26b0*/  @!P1 IMAD R103, R103, R12, R101 ;  /* 0x0000000c67679224 */ /* 0x000fe200078e0265 */
[----:B------:R-:W-:Y:S01]  /*26c0*/  @!P1 LEA.HI.X.SX32 R99, R99, R11, 0x1, P0 ;  /* 0x0000000b63639211 */ /* 0x000fe200000f0eff */
[----:B------:R-:W0:Y:S01]  /*26d0*/  @!P1 LDC R116, c[0x0][0x288] ;  /* 0x0000a200ff749b82 */ /* 0x000e220000000800 */
[C---:B------:R-:W-:Y:S01]  /*26e0*/  @!P1 LEA R98, P0, R104.reuse, R14, 0x2 ;  /* 0x0000000e68629211 */ /* 0x040fe200078010ff */
[----:B------:R-:W3:Y:S03]  /*26f0*/  @!P1 LDG.E R101, desc[UR36][R114.64] ;  /* 0x0000002472659981 */ /* 0x000ee6000c1e1900 */
[----:B------:R-:W-:Y:S01]  /*2700*/  @!P1 LEA.HI.X R99, R104, R15, R99, 0x2, P0 ;  /* 0x0000000f68639211 */ /* 0x000fe200000f1463 */
[----:B------:R-:W3:Y:S01]  /*2710*/  @!P1 LDG.E R105, desc[UR36][R114.64] ;  /* 0x0000002472699981 */ /* 0x000ee2000c1e1900 */
[----:B------:R-:W-:Y:S01]  /*2720*/  @!P1 IADD3 R14, P0, R30, R103, RZ ;  /* 0x000000671e0e9210 */ /* 0x000fe20007f1e0ff */
[----:B------:R-:W-:Y:S01]  /*2730*/  IMAD.IADD R117, R117, 0x1, R12 ;  /* 0x0000000175757824 */ /* 0x000fe200078e020c */
[----:B------:R-:W4:Y:S01]  /*2740*/  @!P1 LDC R118, c[0x0][0x288] ;  /* 0x0000a200ff769b82 */ /* 0x000f220000000800 */
[----:B-1----:R-:W-:Y:S01]  /*2750*/  @!P1 IMAD R119, R100, R119, RZ ;  /* 0x0000007764779224 */ /* 0x002fe200078e02ff */
[----:B------:R-:W-:Y:S01]  /*2760*/  @!P1 LEA.HI.X.SX32 R103, R103, R11, 0x1, P0 ;  /* 0x0000000b67679211 */ /* 0x000fe200000f0eff */
[----:B------:R1:W3:Y:S01]  /*2770*/  @!P1 LDG.E R37, desc[UR36][R98.64] ;  /* 0x0000002462259981 */ /* 0x0002e2000c1e1900 */
[----:B------:R-:W-:-:S04]  /*2780*/  @!P1 LEA R94, P0, R14, R66, 0x2 ;  /* 0x000000420e5e9211 */ /* 0x000fc800078010ff */
[----:B------:R-:W1:Y:S01]  /*2790*/  @!P1 LDC R100, c[0x0][0x288] ;  /* 0x0000a200ff649b82 */ /* 0x000e620000000800 */
[----:B------:R-:W3:Y:S01]  /*27a0*/  @!P1 LDG.E R104, desc[UR36][R114.64] ;  /* 0x0000002472689981 */ /* 0x000ee2000c1e1900 */
[----:B------:R-:W-:Y:S01]  /*27b0*/  @!P1 LEA.HI.X R95, R14, R67, R103, 0x2, P0 ;  /* 0x000000430e5f9211 */ /* 0x000fe200000f1467 */
[----:B------:R-:W-:Y:S02]  /*27c0*/  @!P1 IMAD.SHL.U32 R119, R119, 0x80, RZ ;  /* 0x0000008077779824 */ /* 0x000fe400078e00ff */
[----:B------:R-:W3:Y:S03]  /*27d0*/  @!P1 LDG.E R103, desc[UR36][R114.64] ;  /* 0x0000002472679981 */ /* 0x000ee6000c1e1900 */
[----:B------:R-:W1:Y:S01]  /*27e0*/  @!P1 LDC.64 R66, c[0x0][0x248] ;  /* 0x00009200ff429b82 */ /* 0x000e620000000a00 */
[----:B0-----:R-:W-:Y:S01]  /*27f0*/  @!P1 IMAD R116, R113, R116, RZ ;  /* 0x0000007471749224 */ /* 0x001fe200078e02ff */
[C---:B------:R-:W-:Y:S01]  /*2800*/  @!P1 SHF.L.U32 R113, R117.reuse, 0x2, RZ ;  /* 0x0000000275719819 */ /* 0x040fe200000006ff */
[----:B-1----:R-:W-:Y:S01]  /*2810*/  IMAD.IADD R99, R117, 0x1, R12 ;  /* 0x0000000175637824 */ /* 0x002fe200078e020c */
[----:B------:R0:W3:Y:S04]  /*2820*/  @!P1 LDG.E R38, desc[UR36][R94.64] ;  /* 0x000000245e269981 */ /* 0x0000e8000c1e1900 */
[----:B------:R-:W1:Y:S01]  /*2830*/  @!P1 LDC.64 R14, c[0x0][0x248] ;  /* 0x00009200ff0e9b82 */ /* 0x000e620000000a00 */
[----:B------:R-:W-:-:S02]  /*2840*/  @!P1 IMAD R113, R119, R12, R113 ;  /* 0x0000000c77719224 */ /* 0x000fc400078e0271 */
[----:B------:R-:W-:Y:S02]  /*2850*/  @!P1 IMAD.SHL.U32 R99, R99, 0x4, RZ ;  /* 0x0000000463639824 */ /* 0x000fe400078e00ff */
[----:B------:R-:W-:Y:S01]  /*2860*/  @!P1 IMAD.SHL.U32 R116, R116, 0x80, RZ ;  /* 0x0000008074749824 */ /* 0x000fe200078e00ff */
[----:B0-----:R-:W-:Y:S01]  /*2870*/  @!P1 IADD3 R95, P0, R30, R113, RZ ;  /* 0x000000711e5f9210 */ /* 0x001fe20007f1e0ff */
[----:B------:R-:W-:Y:S01]  /*2880*/  @!P1 IMAD R71, R71, R100, RZ ;  /* 0x0000006447479224 */ /* 0x000fe200078e02ff */
[----:B------:R-:W0:Y:S01]  /*2890*/  @!P1 LDC R119, c[0x0][0x288] ;  /* 0x0000a200ff779b82 */ /* 0x000e220000000800 */
[----:B------:R-:W-:Y:S01]  /*28a0*/  @!P1 IMAD R99, R116, R12, R99 ;  /* 0x0000000c74639224 */ /* 0x000fe200078e0263 */
[----:B------:R-:W-:Y:S01]  /*28b0*/  @!P1 LEA.HI.X.SX32 R116, R113, R11, 0x1, P0 ;  /* 0x0000000b71749211 */ /* 0x000fe200000f0eff */
[----:B------:R-:W3:Y:S01]  /*28c0*/  @!P1 LDG.E R100, desc[UR36][R114.64] ;  /* 0x0000002472649981 */ /* 0x000ee2000c1e1900 */
[----:B------:R-:W-:Y:S02]  /*28d0*/  @!P1 LEA R94, P0, R95, R66, 0x2 ;  /* 0x000000425f5e9211 */ /* 0x000fe400078010ff */
[----:B------:R-:W-:-:S02]  /*28e0*/  @!P1 IADD3 R98, P2, R30, R99, RZ ;  /* 0x000000631e629210 */ /* 0x000fc40007f5e0ff */
[----:B------:R-:W-:Y:S02]  /*28f0*/  @!P1 LEA.HI.X R95, R95, R67, R116, 0x2, P0 ;  /* 0x000000435f5f9211 */ /* 0x000fe400000f1474 */
[----:B------:R-:W0:Y:S01]  /*2900*/  @!P1 LDC.64 R66, c[0x0][0x248] ;  /* 0x00009200ff429b82 */ /* 0x000e220000000a00 */
[----:B------:R-:W-:Y:S01]  /*2910*/  @!P1 LEA.HI.X.SX32 R99, R99, R11, 0x1, P2 ;  /* 0x0000000b63639211 */ /* 0x000fe200010f0eff */
[----:B------:R-:W-:Y:S01]  /*2920*/  IMAD R113, R12, 0x7, R13 ;  /* 0x000000070c717824 */ /* 0x000fe200078e020d */
[C---:B-1----:R-:W-:Y:S01]  /*2930*/  @!P1 LEA R116, P0, R98.reuse, R14, 0x2 ;  /* 0x0000000e62749211 */ /* 0x042fe200078010ff */
[----:B------:R1:W3:Y:S01]  /*2940*/  @!P1 LDG.E R39, desc[UR36][R94.64] ;  /* 0x000000245e279981 */ /* 0x0002e2000c1e1900 */
[----:B------:R-:W-:Y:S02]  /*2950*/  @!P1 SHF.L.U32 R71, R71, 0x7, RZ ;  /* 0x0000000747479819 */ /* 0x000fe400000006ff */
[----:B------:R-:W-:Y:S01]  /*2960*/  @!P1 LEA.HI.X R117, R98, R15, R99, 0x2, P0 ;  /* 0x0000000f62759211 */ /* 0x000fe200000f1463 */
[----:B------:R-:W-:Y:S01]  /*2970*/  @!P1 IMAD.SHL.U32 R15, R113, 0x4, RZ ;  /* 0x00000004710f9824 */ /* 0x000fe200078e00ff */
[----:B------:R-:W3:Y:S03]  /*2980*/  @!P1 LDG.E R99, desc[UR36][R114.64] ;  /* 0x0000002472639981 */ /* 0x000ee6000c1e1900 */
[----:B------:R-:W-:Y:S01]  /*2990*/  @!P1 IMAD R15, R71, R12, R15 ;  /* 0x0000000c470f9224 */ /* 0x000fe200078e020f */
[----:B------:R-:W3:Y:S04]  /*29a0*/  @!P1 LDG.E R98, desc[UR36][R114.64] ;  /* 0x0000002472629981 */ /* 0x000ee8000c1e1900 */
[----:B------:R-:W-:Y:S01]  /*29b0*/  @!P1 IADD3 R14, P0, R30, R15, RZ ;  /* 0x0000000f1e0e9210 */ /* 0x000fe20007f1e0ff */
[----:B------:R-:W3:Y:S03]  /*29c0*/  @!P1 LDG.E R71, desc[UR36][R114.64] ;  /* 0x0000002472479981 */ /* 0x000ee6000c1e1900 */
[----:B------:R-:W-:Y:S01]  /*29d0*/  @!P1 LEA.HI.X.SX32 R15, R15, R11, 0x1, P0 ;  /* 0x0000000b0f0f9211 */ /* 0x000fe200000f0eff */
[----:B0-----:R-:W-:Y:S01]  /*29e0*/  @!P1 IMAD R92, R92, R119, RZ ;  /* 0x000000775c5c9224 */ /* 0x001fe200078e02ff */
[----:B------:R0:W3:Y:S01]  /*29f0*/  @!P1 LDG.E R40, desc[UR36][R116.64] ;  /* 0x0000002474289981 */ /* 0x0000e2000c1e1900 */
[C---:B------:R-:W-:Y:S01]  /*2a00*/  @!P1 LEA R66, P0, R14.reuse, R66, 0x2 ;  /* 0x000000420e429211 */ /* 0x040fe200078010ff */
[----:B------:R-:W-:Y:S01]  /*2a10*/  IMAD.IADD R113, R113, 0x1, R12 ;  /* 0x0000000171717824 */ /* 0x000fe200078e020c */
[----:B------:R-:W0:Y:S01]  /*2a20*/  @!P1 LDC R119, c[0x0][0x288] ;  /* 0x0000a200ff779b82 */ /* 0x000e220000000800 */
[----:B------:R-:W3:Y:S01]  /*2a30*/  @!P1 LDG.E R94, desc[UR36][R114.64] ;  /* 0x00000024725e9981 */ /* 0x000ee2000c1e1900 */
[----:B------:R-:W-:Y:S01]  /*2a40*/  @!P1 LEA.HI.X R67, R14, R67, R15, 0x2, P0 ;  /* 0x000000430e439211 */ /* 0x000fe200000f140f */
[----:B------:R-:W-:Y:S01]  /*2a50*/  @!P1 IMAD.SHL.U32 R92, R92, 0x80, RZ ;  /* 0x000000805c5c9824 */ /* 0x000fe200078e00ff */
[----:B-1----:R-:W-:-:S03]  /*2a60*/  @!P1 SHF.L.U32 R95, R113, 0x2, RZ ;  /* 0x00000002715f9819 */ /* 0x002fc600000006ff */
[----:B------:R1:W3:Y:S01]  /*2a70*/  @!P1 LDG.E R41, desc[UR36][R66.64] ;  /* 0x0000002442299981 */ /* 0x0002e2000c1e1900 */
[----:B------:R-:W0:Y:S01]  /*2a80*/  @!P1 LDC.64 R14, c[0x0][0x248] ;  /* 0x00009200ff0e9b82 */ /* 0x000e220000000a00 */
[----:B------:R-:W-:-:S05]  /*2a90*/  @!P1 IMAD R95, R92, R12, R95 ;  /* 0x0000000c5c5f9224 */ /* 0x000fca00078e025f */
[----:B------:R-:W-:-:S04]  /*2aa0*/  @!P1 IADD3 R92, P0, R30, R95, RZ ;  /* 0x0000005f1e5c9210 */ /* 0x000fc80007f1e0ff */
[----:B------:R-:W-:Y:S01]  /*2ab0*/  @!P1 LEA.HI.X.SX32 R95, R95, R11, 0x1, P0 ;  /* 0x0000000b5f5f9211 */ /* 0x000fe200000f0eff */
[----:B------:R-:W-:Y:S01]  /*2ac0*/  IMAD.IADD R113, R113, 0x1, R12 ;  /* 0x0000000171717824 */ /* 0x000fe200078e020c */
[----:B0-----:R-:W-:-:S04]  /*2ad0*/  @!P1 LEA R116, P0, R92, R14, 0x2 ;  /* 0x0000000e5c749211 */ /* 0x001fc800078010ff */
[----:B------:R-:W-:Y:S02]  /*2ae0*/  @!P1 LEA.HI.X R117, R92, R15, R95, 0x2, P0 ;  /* 0x0000000f5c759211 */ /* 0x000fe400000f145f */
[----:B------:R-:W3:Y:S01]  /*2af0*/  @!P1 LDG.E R95, desc[UR36][R114.64] ;  /* 0x00000024725f9981 */ /* 0x000ee2000c1e1900 */
[----:B------:R-:W-:Y:S01]  /*2b00*/  @!P1 IMAD R90, R90, R119, RZ ;  /* 0x000000775a5a9224 */ /* 0x000fe200078e02ff */
[----:B------:R-:W0:Y:S02]  /*2b10*/  @!P1 LDC.64 R14, c[0x0][0x248] ;  /* 0x00009200ff0e9b82 */ /* 0x000e240000000a00 */
[----:B------:R-:W3:Y:S01]  /*2b20*/  @!P1 LDG.E R92, desc[UR36][R114.64] ;  /* 0x00000024725c9981 */ /* 0x000ee2000c1e1900 */
[----:B------:R-:W-:Y:S02]  /*2b30*/  @!P1 IMAD.SHL.U32 R90, R90, 0x80, RZ ;  /* 0x000000805a5a9824 */ /* 0x000fe400078e00ff */
[----:B------:R-:W-:Y:S01]  /*2b40*/  @!P1 IMAD.SHL.U32 R119, R113, 0x4, RZ ;  /* 0x0000000471779824 */ /* 0x000fe200078e00ff */
[----:B------:R0:W3:Y:S03]  /*2b50*/  @!P1 LDG.E R42, desc[UR36][R116.64] ;  /* 0x00000024742a9981 */ /* 0x0000e6000c1e1900 */
[----:B------:R-:W-:-:S02]  /*2b60*/  @!P1 IMAD R119, R90, R12, R119 ;  /* 0x0000000c5a779224 */ /* 0x000fc400078e0277 */
[----:B------:R2:W3:Y:S03]  /*2b70*/  @!P1 LDG.E R90, desc[UR36][R114.64] ;  /* 0x00000024725a9981 */ /* 0x0004e6000c1e1900 */
[----:B-1----:R-:W-:-:S04]  /*2b80*/  @!P1 IADD3 R66, P0, R30, R119, RZ ;  /* 0x000000771e429210 */ /* 0x002fc80007f1e0ff */
[----:B------:R-:W-:Y:S02]  /*2b90*/  @!P1 LEA.HI.X.SX32 R119, R119, R11, 0x1, P0 ;  /* 0x0000000b77779211 */ /* 0x000fe400000f0eff */
[----:B------:R-:W-:Y:S02]  /*2ba0*/  IADD3 R113, R113, R12, RZ ;  /* 0x0000000c71717210 */ /* 0x000fe40007ffe0ff */
[----:B0-----:R-:W-:Y:S01]  /*2bb0*/  @!P1 LEA R116, P0, R66, R14, 0x2 ;  /* 0x0000000e42749211 */ /* 0x001fe200078010ff */
[----:B------:R-:W-:-:S03]  /*2bc0*/  @!P1 IMAD R112, R112, R121, RZ ;  /* 0x0000007970709224 */ /* 0x000fc600078e02ff */
[----:B------:R-:W-:Y:S02]  /*2bd0*/  @!P1 LEA.HI.X R117, R66, R15, R119, 0x2, P0 ;  /* 0x0000000f42759211 */ /* 0x000fe400000f1477 */
[----:B------:R-:W0:Y:S01]  /*2be0*/  @!P1 LDC.64 R66, c[0x0][0x248] ;  /* 0x00009200ff429b82 */ /* 0x000e220000000a00 */
[----:B------:R-:W-:Y:S02]  /*2bf0*/  @!P1 IMAD.SHL.U32 R15, R113, 0x4, RZ ;  /* 0x00000004710f9824 */ /* 0x000fe400078e00ff */
[----:B------:R-:W-:Y:S01]  /*2c00*/  @!P1 IMAD.SHL.U32 R112, R112, 0x80, RZ ;  /* 0x0000008070709824 */ /* 0x000fe200078e00ff */
[----:B------:R1:W3:Y:S03]  /*2c10*/  @!P1 LDG.E R43, desc[UR36][R116.64] ;  /* 0x00000024742b9981 */ /* 0x0002e6000c1e1900 */
[----:B------:R-:W-:Y:S01]  /*2c20*/  @!P1 IMAD R112, R112, R12, R15 ;  /* 0x0000000c70709224 */ /* 0x000fe200078e020f */
[----:B------:R-:W0:Y:S01]  /*2c30*/  @!P1 LDC R119, c[0x0][0x288] ;  /* 0x0000a200ff779b82 */ /* 0x000e220000000800 */
[----:B----4-:R-:W-:-:S02]  /*2c40*/  @!P1 IMAD R118, R111, R118, RZ ;  /* 0x000000766f769224 */ /* 0x010fc400078e02ff */
[----:B------:R-:W-:-:S05]  /*2c50*/  IMAD.IADD R111, R113, 0x1, R12 ;  /* 0x00000001716f7824 */ /* 0x000fca00078e020c */
[----:B------:R-:W4:Y:S01]  /*2c60*/  @!P1 LDC.64 R14, c[0x0][0x248] ;  /* 0x00009200ff0e9b82 */ /* 0x000f220000000a00 */
[----:B------:R-:W-:Y:S01]  /*2c70*/  @!P1 IADD3 R113, P0, R30, R112, RZ ;  /* 0x000000701e719210 */ /* 0x000fe20007f1e0ff */
[----:B------:R-:W-:Y:S01]  /*2c80*/  @!P1 IMAD.SHL.U32 R118, R118, 0x80, RZ ;  /* 0x0000008076769824 */ /* 0x000fe200078e00ff */
[----:B------:R-:W-:Y:S02]  /*2c90*/  @!P1 SHF.L.U32 R111, R111, 0x2, RZ ;  /* 0x000000026f6f9819 */ /* 0x000fe400000006ff */
[----:B--2---:R-:W-:-:S03]  /*2ca0*/  @!P1 LEA.HI.X.SX32 R114, R112, R11, 0x1, P0 ;  /* 0x0000000b70729211 */ /* 0x004fc600000f0eff */
[----:B-1----:R-:W1:Y:S01]  /*2cb0*/  @!P1 LDC R116, c[0x0][0x288] ;  /* 0x0000a200ff749b82 */ /* 0x002e620000000800 */
[----:B0-----:R-:W-:Y:S01]  /*2cc0*/  @!P1 LEA R112, P0, R113, R66, 0x2 ;  /* 0x0000004271709211 */ /* 0x001fe200078010ff */
[----:B------:R-:W-:-:S03]  /*2cd0*/  @!P1 IMAD R111, R118, R12, R111 ;  /* 0x0000000c766f9224 */ /* 0x000fc600078e026f */
[----:B------:R-:W-:Y:S02]  /*2ce0*/  @!P1 LEA.HI.X R113, R113, R67, R114, 0x2, P0 ;  /* 0x0000004371719211 */ /* 0x000fe400000f1472 */
[----:B------:R-:W-:Y:S01]  /*2cf0*/  @!P1 IADD3 R114, P0, R30, R111, RZ ;  /* 0x0000006f1e729210 */ /* 0x000fe20007f1e0ff */
[----:B------:R-:W0:Y:S01]  /*2d00*/  @!P1 LDC.64 R66, c[0x0][0x248] ;  /* 0x00009200ff429b82 */ /* 0x000e220000000a00 */
[----:B------:R-:W-:Y:S01]  /*2d10*/  @!P1 IMAD R119, R110, R119, RZ ;  /* 0x000000776e779224 */ /* 0x000fe200078e02ff */
[----:B------:R2:W3:Y:S01]  /*2d20*/  @!P1 LDG.E R44, desc[UR36][R112.64] ;  /* 0x00000024702c9981 */ /* 0x0004e2000c1e1900 */
[----:B------:R-:W-:Y:S01]  /*2d30*/  @!P1 LEA.HI.X.SX32 R111, R111, R11, 0x1, P0 ;  /* 0x0000000b6f6f9211 */ /* 0x000fe200000f0eff */
[----:B------:R-:W-:Y:S01]  /*2d40*/  IMAD R115, R12, 0xc, R13 ;  /* 0x0000000c0c737824 */ /* 0x000fe200078e020d */
[C---:B----4-:R-:W-:Y:S01]  /*2d50*/  @!P1 LEA R110, P0, R114.reuse, R14, 0x2 ;  /* 0x0000000e726e9211 */ /* 0x050fe200078010ff */
[----:B------:R-:W-:Y:S02]  /*2d60*/  @!P1 IMAD.SHL.U32 R119, R119, 0x80, RZ ;  /* 0x0000008077779824 */ /* 0x000fe400078e00ff */
[----:B------:R-:W4:Y:S01]  /*2d70*/  @!P1 LDC R118, c[0x0][0x288] ;  /* 0x0000a200ff769b82 */ /* 0x000f220000000800 */
[----:B------:R-:W-:Y:S01]  /*2d80*/  @!P1 LEA.HI.X R111, R114, R15, R111, 0x2, P0 ;  /* 0x0000000f726f9211 */ /* 0x000fe200000f146f */
[----:B------:R-:W-:-:S04]  /*2d90*/  @!P1 IMAD.SHL.U32 R15, R115, 0x4, RZ ;  /* 0x00000004730f9824 */ /* 0x000fc800078e00ff */
[----:B--2---:R-:W-:Y:S02]  /*2da0*/  @!P1 IMAD R112, R119, R12, R15 ;  /* 0x0000000c77709224 */ /* 0x004fe400078e020f */
[----:B------:R-:W2:Y:S01]  /*2db0*/  @!P1 LDC R117, c[0x0][0x288] ;  /* 0x0000a200ff759b82 */ /* 0x000ea20000000800 */
[----:B-1----:R-:W-:Y:S01]  /*2dc0*/  @!P1 IMAD R109, R109, R116, RZ ;  /* 0x000000746d6d9224 */ /* 0x002fe200078e02ff */
[----:B------:R-:W-:Y:S01]  /*2dd0*/  IADD3 R113, R115, R12, RZ ;  /* 0x0000000c73717210 */ /* 0x000fe20007ffe0ff */
[----:B------:R1:W3:Y:S01]  /*2de0*/  @!P1 LDG.E R45, desc[UR36][R110.64] ;  /* 0x000000246e2d9981 */ /* 0x0002e2000c1e1900 */
[----:B------:R-:W-:-:S04]  /*2df0*/  @!P1 IADD3 R114, P0, R30, R112, RZ ;  /* 0x000000701e729210 */ /* 0x000fc80007f1e0ff */
[----:B------:R-:W2:Y:S01]  /*2e00*/  @!P1 LDC.64 R14, c[0x0][0x248] ;  /* 0x00009200ff0e9b82 */ /* 0x000ea20000000a00 */
[----:B------:R-:W-:Y:S01]  /*2e10*/  @!P1 IMAD.SHL.U32 R115, R109, 0x80, RZ ;  /* 0x000000806d739824 */ /* 0x000fe200078e00ff */
[----:B------:R-:W-:Y:S02]  /*2e20*/  @!P1 LEA.HI.X.SX32 R112, R112, R11, 0x1, P0 ;  /* 0x0000000b70709211 */ /* 0x000fe400000f0eff */
[----:B0-----:R-:W-:Y:S01]  /*2e30*/  @!P1 LEA R66, P0, R114, R66, 0x2 ;  /* 0x0000004272429211 */ /* 0x001fe200078010ff */
[----:B-1----:R-:W-:-:S03]  /*2e40*/  @!P1 IMAD.SHL.U32 R111, R113, 0x4, RZ ;  /* 0x00000004716f9824 */ /* 0x002fc600078e00ff */
[----:B------:R-:W0:Y:S01]  /*2e50*/  @!P1 LDC R109, c[0x0][0x288] ;  /* 0x0000a200ff6d9b82 */ /* 0x000e220000000800 */
[----:B------:R-:W-:Y:S01]  /*2e60*/  @!P1 LEA.HI.X R67, R114, R67, R112, 0x2, P0 ;  /* 0x0000004372439211 */ /* 0x000fe200000f1470 */
[----:B------:R-:W-:Y:S02]  /*2e70*/  @!P1 IMAD R111, R115, R12, R111 ;  /* 0x0000000c736f9224 */ /* 0x000fe400078e026f */
[----:B----4-:R-:W-:Y:S02]  /*2e80*/  @!P1 IMAD R118, R69, R118, RZ ;  /* 0x0000007645769224 */ /* 0x010fe400078e02ff */
[----:B------:R1:W4:Y:S02]  /*2e90*/  @!P1 LDG.E R46, desc[UR36][R66.64] ;  /* 0x00000024422e9981 */ /* 0x000324000c1e1900 */
[----:B------:R-:W0:Y:S01]  /*2ea0*/  @!P1 LDC R112, c[0x0][0x288] ;  /* 0x0000a200ff709b82 */ /* 0x000e220000000800 */
[----:B------:R-:W-:-:S04]  /*2eb0*/  @!P1 IADD3 R114, P0, R30, R111, RZ ;  /* 0x0000006f1e729210 */ /* 0x000fc80007f1e0ff */
[----:B------:R-:W-:Y:S02]  /*2ec0*/  @!P1 LEA.HI.X.SX32 R111, R111, R11, 0x1, P0 ;  /* 0x0000000b6f6f9211 */ /* 0x000fe400000f0eff */
[C---:B--2---:R-:W-:Y:S01]  /*2ed0*/  @!P1 LEA R110, P0, R114.reuse, R14, 0x2 ;  /* 0x0000000e726e9211 */ /* 0x044fe200078010ff */
[--C-:B------:R-:W-:Y:S01]  /*2ee0*/  IMAD.IADD R69, R113, 0x1, R12.reuse ;  /* 0x0000000171457824 */ /* 0x100fe200078e020c */
[----:B-1----:R-:W1:Y:S02]  /*2ef0*/  @!P1 LDC.64 R66, c[0x0][0x248] ;  /* 0x00009200ff429b82 */ /* 0x002e640000000a00 */
[----:B------:R-:W-:Y:S01]  /*2f00*/  @!P1 LEA.HI.X R111, R114, R15, R111, 0x2, P0 ;  /* 0x0000000f726f9211 */ /* 0x000fe200000f146f */
[C---:B------:R-:W-:Y:S01]  /*2f10*/  IMAD.IADD R115, R69.reuse, 0x1, R12 ;  /* 0x0000000145737824 */ /* 0x040fe200078e020c */
[----:B------:R-:W-:Y:S01]  /*2f20*/  @!P1 SHF.L.U32 R113, R69, 0x2, RZ ;  /* 0x0000000245719819 */ /* 0x000fe200000006ff */
[----:B0-----:R-:W-:Y:S02]  /*2f30*/  @!P1 IMAD R114, R68, R109, RZ ;  /* 0x0000006d44729224 */ /* 0x001fe400078e02ff */
[----:B------:R0:W2:Y:S01]  /*2f40*/  @!P1 LDG.E R47, desc[UR36][R110.64] ;  /* 0x000000246e2f9981 */ /* 0x0000a2000c1e1900 */
[----:B------:R-:W0:Y:S01]  /*2f50*/  @!P1 LDC.64 R14, c[0x0][0x248] ;  /* 0x00009200ff0e9b82 */ /* 0x000e220000000a00 */
[----:B------:R-:W-:-:S07]  /*2f60*/  @!P1 IMAD.SHL.U32 R118, R118, 0x80, RZ ;  /* 0x0000008076769824 */ /* 0x000fce00078e00ff */
[----:B------:R-:W1:Y:S01]  /*2f70*/  @!P1 LDC.64 R68, c[0x0][0x248] ;  /* 0x00009200ff449b82 */ /* 0x000e620000000a00 */
[----:B------:R-:W-:Y:S01]  /*2f80*/  @!P1 IMAD R112, R107, R112, RZ ;  /* 0x000000706b709224 */ /* 0x000fe200078e02ff */
[----:B------:R-:W-:Y:S01]  /*2f90*/  @!P1 SHF.L.U32 R114, R114, 0x7, RZ ;  /* 0x0000000772729819 */ /* 0x000fe200000006ff */
[----:B------:R-:W-:-:S05]  /*2fa0*/  @!P1 IMAD R113, R118, R12, R113 ;  /* 0x0000000c76719224 */ /* 0x000fca00078e0271 */
[----:B------:R-:W1:Y:S01]  /*2fb0*/  @!P1 LDC R107, c[0x0][0x288] ;  /* 0x0000a200ff6b9b82 */ /* 0x000e620000000800 */
[C---:B------:R-:W-:Y:S02]  /*2fc0*/  @!P1 IMAD.SHL.U32 R109, R115.reuse, 0x4, RZ ;  /* 0x00000004736d9824 */ /* 0x040fe400078e00ff */
[----:B------:R-:W-:Y:S01]  /*2fd0*/  IMAD.IADD R115, R115, 0x1, R12 ;  /* 0x0000000173737824 */ /* 0x000fe200078e020c */
[----:B------:R-:W-:Y:S01]  /*2fe0*/  @!P1 IADD3 R119, P0, R30, R113, RZ ;  /* 0x000000711e779210 */ /* 0x000fe20007f1e0ff */
[----:B------:R-:W-:Y:S02]  /*2ff0*/  @!P1 IMAD R109, R114, R12, R109 ;  /* 0x0000000c726d9224 */ /* 0x000fe400078e026d */
[----:B------:R-:W-:Y:S02]  /*3000*/  @!P1 IMAD.SHL.U32 R115, R115, 0x4, RZ ;  /* 0x0000000473739824 */ /* 0x000fe400078e00ff */
[----:B------:R-:W-:Y:S01]  /*3010*/  @!P1 IMAD.SHL.U32 R112, R112, 0x80, RZ ;  /* 0x0000008070709824 */ /* 0x000fe200078e00ff */
[----:B------:R-:W-:-:S02]  /*3020*/  @!P1 IADD3 R118, P2, R30, R109, RZ ;  /* 0x0000006d1e769210 */ /* 0x000fc40007f5e0ff */
[-C--:B------:R-:W-:Y:S01]  /*3030*/  @!P1 LEA.HI.X.SX32 R120, R113, R11.reuse, 0x1, P0 ;  /* 0x0000000b71789211 */ /* 0x080fe200000f0eff */
[----:B------:R-:W-:Y:S01]  /*3040*/  @!P1 IMAD R116, R112, R12, R115 ;  /* 0x0000000c70749224 */ /* 0x000fe200078e0273 */
[----:B0-----:R-:W-:Y:S02]  /*3050*/  @!P1 LEA R114, P0, R119, R14, 0x2 ;  /* 0x0000000e77729211 */ /* 0x001fe400078010ff */
[----:B------:R-:W-:Y:S02]  /*3060*/  @!P1 LEA.HI.X.SX32 R109, R109, R11, 0x1, P2 ;  /* 0x0000000b6d6d9211 */ /* 0x000fe400010f0eff */
[----:B-1----:R-:W-:Y:S02]  /*3070*/  @!P1 LEA R112, P2, R118, R68, 0x2 ;  /* 0x0000004476709211 */ /* 0x002fe400078410ff */
[----:B------:R-:W-:Y:S02]  /*3080*/  @!P1 LEA.HI.X R115, R119, R15, R120, 0x2, P0 ;  /* 0x0000000f77739211 */ /* 0x000fe400000f1478 */
[----:B------:R-:W0:Y:S01]  /*3090*/  @!P1 LDC R119, c[0x0][0x288] ;  /* 0x0000a200ff779b82 */ /* 0x000e220000000800 */
[----:B------:R-:W-:-:S02]  /*30a0*/  @!P1 IADD3 R68, P0, R30, R116, RZ ;  /* 0x000000741e449210 */ /* 0x000fc40007f1e0ff */
[----:B------:R-:W-:Y:S01]  /*30b0*/  @!P1 LEA.HI.X R113, R118, R69, R109, 0x2, P2 ;  /* 0x0000004576719211 */ /* 0x000fe200010f146d */
[----:B------:R-:W-:Y:S01]  /*30c0*/  @!P1 IMAD R69, R108, R107, RZ ;  /* 0x0000006b6c459224 */ /* 0x000fe200078e02ff */
[----:B------:R-:W-:Y:S01]  /*30d0*/  @!P1 LEA.HI.X.SX32 R116, R116, R11, 0x1, P0 ;  /* 0x0000000b74749211 */ /* 0x000fe200000f0eff */
[----:B------:R-:W-:Y:S01]  /*30e0*/  IMAD R107, R12, 0x11, R13 ;  /* 0x000000110c6b7824 */ /* 0x000fe200078e020d */
[C---:B------:R-:W-:Y:S01]  /*30f0*/  @!P1 LEA R108, P0, R68.reuse, R66, 0x2 ;  /* 0x00000042446c9211 */ /* 0x040fe200078010ff */
[----:B------:R-:W1:Y:S01]  /*3100*/  @!P1 LDC.64 R14, c[0x0][0x248] ;  /* 0x00009200ff0e9b82 */ /* 0x000e620000000a00 */
[----:B------:R-:W-:Y:S01]  /*3110*/  @!P1 IMAD.SHL.U32 R69, R69, 0x80, RZ ;  /* 0x0000008045459824 */ /* 0x000fe200078e00ff */
[----:B------:R0:W2:Y:S01]  /*3120*/  @!P1 LDG.E R48, desc[UR36][R114.64] ;  /* 0x0000002472309981 */ /* 0x0000a2000c1e1900 */
[----:B------:R-:W-:Y:S02]  /*3130*/  @!P1 LEA.HI.X R109, R68, R67, R116, 0x2, P0 ;  /* 0x00000043446d9211 */ /* 0x000fe400000f1474 */
[C---:B------:R-:W-:Y:S01]  /*3140*/  @!P1 SHF.L.U32 R67, R107.reuse, 0x2, RZ ;  /* 0x000000026b439819 */ /* 0x040fe200000006ff */
[----:B------:R-:W-:Y:S01]  /*3150*/  @!P1 IMAD R117, R106, R117, RZ ;  /* 0x000000756a759224 */ /* 0x000fe200078e02ff */
[----:B------:R-:W2:Y:S01]  /*3160*/  @!P1 LDG.E R49, desc[UR36][R112.64] ;  /* 0x0000002470319981 */ /* 0x000ea2000c1e1900 */
[----:B------:R-:W-:Y:S01]  /*3170*/  IMAD.IADD R107, R107, 0x1, R12 ;  /* 0x000000016b6b7824 */ /* 0x000fe200078e020c */
[----:B------:R-:W3:Y:S01]  /*3180*/  @!P1 LDC R106, c[0x0][0x288] ;  /* 0x0000a200ff6a9b82 */ /* 0x000ee20000000800 */
[----:B------:R-:W-:Y:S01]  /*3190*/  @!P1 IMAD R110, R69, R12, R67 ;  /* 0x0000000c456e9224 */ /* 0x000fe200078e0243 */
[----:B------:R0:W2:Y:S06]  /*31a0*/  @!P1 LDG.E R50, desc[UR36][R108.64] ;  /* 0x000000246c329981 */ /* 0x0000ac000c1e1900 */
[----:B------:R-:W3:Y:S01]  /*31b0*/  @!P1 LDC.64 R68, c[0x0][0x248] ;  /* 0x00009200ff449b82 */ /* 0x000ee20000000a00 */
[----:B0-----:R-:W-:Y:S01]  /*31c0*/  @!P1 IMAD R119, R102, R119, RZ ;  /* 0x0000007766779224 */ /* 0x001fe200078e02ff */
[----:B------:R-:W-:Y:S01]  /*31d0*/  @!P1 IADD3 R102, P0, R30, R110, RZ ;  /* 0x0000006e1e669210 */ /* 0x000fe20007f1e0ff */
[C---:B------:R-:W-:Y:S01]  /*31e0*/  @!P1 IMAD.SHL.U32 R115, R107.reuse, 0x4, RZ ;  /* 0x000000046b739824 */ /* 0x040fe200078e00ff */
[----:B------:R-:W-:Y:S01]  /*31f0*/  IADD3 R107, R107, R12, RZ ;  /* 0x0000000c6b6b7210 */ /* 0x000fe20007ffe0ff */
[----:B------:R-:W-:-:S03]  /*3200*/  @!P1 IMAD.SHL.U32 R117, R117, 0x80, RZ ;  /* 0x0000008075759824 */ /* 0x000fc600078e00ff */
[----:B------:R-:W0:Y:S01]  /*3210*/  @!P1 LDC.64 R66, c[0x0][0x248] ;  /* 0x00009200ff429b82 */ /* 0x000e220000000a00 */
[----:B------:R-:W-:Y:S01]  /*3220*/  @!P1 LEA.HI.X.SX32 R108, R110, R11, 0x1, P0 ;  /* 0x0000000b6e6c9211 */ /* 0x000fe200000f0eff */
[----:B------:R-:W-:Y:S01]  /*3230*/  @!P1 IMAD.SHL.U32 R109, R107, 0x4, RZ ;  /* 0x000000046b6d9824 */ /* 0x000fe200078e00ff */
[C---:B-1----:R-:W-:Y:S01]  /*3240*/  @!P1 LEA R110, P0, R102.reuse, R14, 0x2 ;  /* 0x0000000e666e9211 */ /* 0x042fe200078010ff */
[----:B------:R-:W-:Y:S02]  /*3250*/  @!P1 IMAD.SHL.U32 R119, R119, 0x80, RZ ;  /* 0x0000008077779824 */ /* 0x000fe400078e00ff */
[-C--:B------:R-:W-:Y:S01]  /*3260*/  @!P1 IMAD R115, R117, R12.reuse, R115 ;  /* 0x0000000c75739224 */ /* 0x080fe200078e0273 */
[----:B------:R-:W-:Y:S01]  /*3270*/  @!P1 LEA.HI.X R111, R102, R15, R108, 0x2, P0 ;  /* 0x0000000f666f9211 */ /* 0x000fe200000f146c */
[----:B------:R-:W-:Y:S01]  /*3280*/  @!P1 IMAD R109, R119, R12, R109 ;  /* 0x0000000c776d9224 */ /* 0x000fe200078e026d */
[----:B------:R-:W1:Y:S02]  /*3290*/  @!P1 LDC R102, c[0x0][0x288] ;  /* 0x0000a200ff669b82 */ /* 0x000e640000000800 */
[C---:B------:R-:W-:Y:S01]  /*32a0*/  @!P1 IADD3 R14, P0, R30.reuse, R115, RZ ;  /* 0x000000731e0e9210 */ /* 0x040fe20007f1e0ff */
[----:B---3--:R-:W-:Y:S01]  /*32b0*/  @!P1 IMAD R101, R101, R106, RZ ;  /* 0x0000006a65659224 */ /* 0x008fe200078e02ff */
[----:B------:R-:W-:Y:S01]  /*32c0*/  @!P1 IADD3 R114, P2, R30, R109, RZ ;  /* 0x0000006d1e729210 */ /* 0x000fe20007f5e0ff */
[----:B------:R3:W2:Y:S01]  /*32d0*/  @!P1 LDG.E R51, desc[UR36][R110.64] ;  /* 0x000000246e339981 */ /* 0x0006a2000c1e1900 */
[----:B------:R-:W-:-:S02]  /*32e0*/  @!P1 LEA.HI.X.SX32 R15, R115, R11, 0x1, P0 ;  /* 0x0000000b730f9211 */ /* 0x000fc400000f0eff */
[C---:B------:R-:W-:Y:S01]  /*32f0*/  @!P1 LEA R108, P0, R14.reuse, R68, 0x2 ;  /* 0x000000440e6c9211 */ /* 0x040fe200078010ff */
[----:B------:R-:W1:Y:S01]  /*3300*/  @!P1 LDC R112, c[0x0][0x288] ;  /* 0x0000a200ff709b82 */ /* 0x000e620000000800 */
[----:B------:R-:W-:Y:S02]  /*3310*/  @!P1 LEA.HI.X.SX32 R68, R109, R11, 0x1, P2 ;  /* 0x0000000b6d449211 */ /* 0x000fe400010f0eff */
[----:B------:R-:W-:-:S05]  /*3320*/  @!P1 LEA.HI.X R109, R14, R69, R15, 0x2, P0 ;  /* 0x000000450e6d9211 */ /* 0x000fca00000f140f */
[----:B------:R-:W1:Y:S01]  /*3330*/  @!P1 LDC.64 R14, c[0x0][0x248] ;  /* 0x00009200ff0e9b82 */ /* 0x000e620000000a00 */
[C---:B0-----:R-:W-:Y:S01]  /*3340*/  @!P1 LEA R106, P2, R114.reuse, R66, 0x2 ;  /* 0x00000042726a9211 */ /* 0x041fe200078410ff */
[----:B------:R-:W-:Y:S01]  /*3350*/  @!P1 IMAD.SHL.U32 R101, R101, 0x80, RZ ;  /* 0x0000008065659824 */ /* 0x000fe200078e00ff */
[----:B------:R-:W-:Y:S01]  /*3360*/  IADD3 R115, R107, R12, RZ ;  /* 0x0000000c6b737210 */ /* 0x000fe20007ffe0ff */
[----:B------:R-:W2:Y:S01]  /*3370*/  @!P1 LDG.E R53, desc[UR36][R108.64] ;  /* 0x000000246c359981 */ /* 0x000ea2000c1e1900 */
[----:B------:R-:W-:-:S03]  /*3380*/  @!P1 LEA.HI.X R107, R114, R67, R68, 0x2, P2 ;  /* 0x00000043726b9211 */ /* 0x000fc600010f1444 */
[----:B------:R-:W0:Y:S01]  /*3390*/  @!P1 LDC R113, c[0x0][0x288] ;  /* 0x0000a200ff719b82 */ /* 0x000e220000000800 */
[----:B------:R-:W-:Y:S01]  /*33a0*/  @!P1 IMAD.SHL.U32 R67, R115, 0x4, RZ ;  /* 0x0000000473439824 */ /* 0x000fe200078e00ff */
[----:B------:R1:W2:Y:S03]  /*33b0*/  @!P1 LDG.E R52, desc[UR36][R106.64] ;  /* 0x000000246a349981 */ /* 0x0002a6000c1e1900 */
[----:B---3--:R-:W-:Y:S02]  /*33c0*/  @!P1 IMAD R110, R101, R12, R67 ;  /* 0x0000000c656e9224 */ /* 0x008fe400078e0243 */
[----:B-1----:R-:W-:Y:S01]  /*33d0*/  @!P1 IMAD R111, R105, R102, RZ ;  /* 0x00000066696f9224 */ /* 0x002fe200078e02ff */
[----:B------:R-:W1:Y:S02]  /*33e0*/  @!P1 LDC.64 R68, c[0x0][0x248] ;  /* 0x00009200ff449b82 */ /* 0x000e640000000a00 */
[----:B------:R-:W-:Y:S01]  /*33f0*/  @!P1 IADD3 R102, P2, R30, R110, RZ ;  /* 0x0000006e1e669210 */ /* 0x000fe20007f5e0ff */
[----:B------:R-:W-:Y:S01]  /*3400*/  @!P1 IMAD R112, R103, R112, RZ ;  /* 0x0000007067709224 */ /* 0x000fe200078e02ff */
[----:B------:R-:W-:-:S02]  /*3410*/  ISETP.NE.U32.AND P0, PT, RZ, UR6, PT ;  /* 0x00000006ff007c0c */ /* 0x000fc4000bf05070 */
[----:B------:R-:W-:Y:S02]  /*3420*/  @!P1 LEA.HI.X.SX32 R110, R110, R11, 0x1, P2 ;  /* 0x0000000b6e6e9211 */ /* 0x000fe400010f0eff */
[----:B------:R-:W3:Y:S01]  /*3430*/  @!P1 LDC.64 R66, c[0x0][0x248] ;  /* 0x00009200ff429b82 */ /* 0x000ee20000000a00 */
[----:B------:R-:W-:Y:S02]  /*3440*/  @!P1 LEA R106, P2, R102, R14, 0x2 ;  /* 0x0000000e666a9211 */ /* 0x000fe400078410ff */
[----:B------:R-:W-:Y:S01]  /*3450*/  IADD3 R103, R115, R12, RZ ;  /* 0x0000000c73677210 */ /* 0x000fe20007ffe0ff */
[----:B------:R-:W-:Y:S01]  /*3460*/  IMAD R105, R12, 0x16, R13 ;  /* 0x000000160c697824 */ /* 0x000fe200078e020d */
[----:B------:R-:W-:Y:S02]  /*3470*/  @!P1 LEA.HI.X R107, R102, R15, R110, 0x2, P2 ;  /* 0x0000000f666b9211 */ /* 0x000fe400010f146e */
[----:B------:R-:W-:Y:S01]  /*3480*/  ISETP.NE.AND.EX P0, PT, RZ, UR7, PT, P0 ;  /* 0x00000007ff007c0c */ /* 0x000fe2000bf05300 */
[----:B------:R-:W4:Y:S01]  /*3490*/  @!P1 LDC.64 R14, c[0x0][0x248] ;  /* 0x00009200ff0e9b82 */ /* 0x000f220000000a00 */
[----:B0-----:R-:W-:Y:S01]  /*34a0*/  @!P1 IMAD R104, R104, R113, RZ ;  /* 0x0000007168689224 */ /* 0x001fe200078e02ff */
[----:B------:R-:W-:Y:S01]  /*34b0*/  @!P1 SHF.L.U32 R111, R111, 0x7, RZ ;  /* 0x000000076f6f9819 */ /* 0x000fe200000006ff */
[----:B------:R-:W-:Y:S01]  /*34c0*/  @!P1 IMAD.SHL.U32 R103, R103, 0x4, RZ ;  /* 0x0000000467679824 */ /* 0x000fe200078e00ff */
[----:B------:R-:W2:Y:S01]  /*34d0*/  @!P1 LDG.E R55, desc[UR36][R106.64] ;  /* 0x000000246a379981 */ /* 0x000ea2000c1e1900 */
[----:B------:R-:W-:-:S03]  /*34e0*/  IMAD.IADD R101, R105, 0x1, R12 ;  /* 0x0000000169657824 */ /* 0x000fc600078e020c */
[----:B------:R-:W0:Y:S01]  /*34f0*/  @!P1 LDC R110, c[0x0][0x288] ;  /* 0x0000a200ff6e9b82 */ /* 0x000e220000000800 */
[----:B------:R-:W-:Y:S02]  /*3500*/  @!P1 IMAD.SHL.U32 R105, R105, 0x4, RZ ;  /* 0x0000000469699824 */ /* 0x000fe400078e00ff */
[----:B------:R-:W-:Y:S02]  /*3510*/  @!P1 IMAD.SHL.U32 R104, R104, 0x80, RZ ;  /* 0x0000008068689824 */ /* 0x000fe400078e00ff */
[-C--:B------:R-:W-:Y:S02]  /*3520*/  @!P1 IMAD R103, R111, R12.reuse, R103 ;  /* 0x0000000c6f679224 */ /* 0x080fe400078e0267 */
[----:B------:R-:W-:Y:S01]  /*3530*/  @!P1 IMAD.SHL.U32 R109, R101, 0x4, RZ ;  /* 0x00000004656d9824 */ /* 0x000fe200078e00ff */
[----:B------:R-:W4:Y:S01]  /*3540*/  @!P1 LDC R108, c[0x0][0x288] ;  /* 0x0000a200ff6c9b82 */ /* 0x000f220000000800 */
[----:B------:R-:W-:Y:S02]  /*3550*/  @!P1 IMAD.SHL.U32 R112, R112, 0x80, RZ ;  /* 0x0000008070709824 */ /* 0x000fe400078e00ff */
[-C--:B------:R-:W-:Y:S01]  /*3560*/  @!P1 IMAD R105, R104, R12.reuse, R105 ;  /* 0x0000000c68699224 */ /* 0x080fe200078e0269 */
[----:B------:R-:W-:Y:S01]  /*3570*/  @!P1 IADD3 R113, P4, R30, R103, RZ ;  /* 0x000000671e719210 */ /* 0x000fe20007f9e0ff */
[----:B------:R-:W-:-:S03]  /*3580*/  @!P1 IMAD R104, R112, R12, R109 ;  /* 0x0000000c70689224 */ /* 0x000fc600078e026d */
[----:B------:R-:W4:Y:S01]  /*3590*/  @!P1 LDC R115, c[0x0][0x288] ;  /* 0x0000a200ff739b82 */ /* 0x000f220000000800 */
[----:B------:R-:W-:Y:S02]  /*35a0*/  @P0 SHF.R.S32.HI R111, RZ, 0x1f, R93 ;  /* 0x0000001fff6f0819 */ /* 0x000fe4000001145d */
[----:B------:R-:W-:Y:S02]  /*35b0*/  @P0 IADD3 R102, P2, P3, R93, UR6, R22 ;  /* 0x000000065d660c10 */ /* 0x000fe4000fb5e016 */
[----:B------:R-:W-:-:S03]  /*35c0*/  @!P1 IADD3 R112, P5, R30, R105, RZ ;  /* 0x000000691e709210 */ /* 0x000fc60007fbe0ff */
[----:B------:R-:W4:Y:S01]  /*35d0*/  @!P1 LDC R109, c[0x0][0x288] ;  /* 0x0000a200ff6d9b82 */ /* 0x000f220000000800 */
[-C--:B------:R-:W-:Y:S02]  /*35e0*/  @!P1 LEA.HI.X.SX32 R114, R103, R11.reuse, 0x1, P4 ;  /* 0x0000000b67729211 */ /* 0x080fe400020f0eff */
[----:B------:R-:W-:Y:S02]  /*35f0*/  @P0 IADD3.X R103, R111, UR7, R70, P2, P3 ;  /* 0x000000076f670c10 */ /* 0x000fe400097e6446 */
[----:B------:R-:W-:Y:S02]  /*3600*/  @!P1 LEA.HI.X.SX32 R105, R105, R11, 0x1, P5 ;  /* 0x0000000b69699211 */ /* 0x000fe400028f0eff */
[----:B-1----:R-:W-:Y:S01]  /*3610*/  @!P1 LEA R68, P2, R112, R68, 0x2 ;  /* 0x0000004470449211 */ /* 0x002fe200078410ff */
[----:B0-----:R-:W-:Y:S01]  /*3620*/  @!P1 IMAD R110, R99, R110, RZ ;  /* 0x0000006e636e9224 */ /* 0x001fe200078e02ff */
[----:B---3--:R-:W-:Y:S01]  /*3630*/  @!P1 LEA R66, P4, R113, R66, 0x2 ;  /* 0x0000004271429211 */ /* 0x008fe200078810ff */
[----:B----4-:R-:W-:Y:S01]  /*3640*/  @!P1 IMAD R108, R71, R108, RZ ;  /* 0x0000006c476c9224 */ /* 0x010fe200078e02ff */
[----:B------:R-:W-:Y:S01]  /*3650*/  @!P1 IADD3 R70, P3, R30, R104, RZ ;  /* 0x000000681e469210 */ /* 0x000fe20007f7e0ff */
[----:B------:R-:W-:Y:S01]  /*3660*/  IMAD R13, R12, 0x1b, R13 ;  /* 0x0000001b0c0d7824 */ /* 0x000fe200078e020d */
[----:B------:R-:W-:Y:S01]  /*3670*/  @!P1 LEA.HI.X R69, R112, R69, R105, 0x2, P2 ;  /* 0x0000004570459211 */ /* 0x000fe200010f1469 */
[----:B------:R-:W3:Y:S01]  /*3680*/  @P0 LDG.E.U8 R102, desc[UR36][R102.64] ;  /* 0x0000002466660981 */ /* 0x000ee2000c1e1100 */
[----:B------:R-:W-:-:S02]  /*3690*/  @!P1 LEA.HI.X R67, R113, R67, R114, 0x2, P4 ;  /* 0x0000004371439211 */ /* 0x000fc400020f1472 */
[----:B------:R-:W-:Y:S01]  /*36a0*/  @!P1 LEA.HI.X.SX32 R105, R104, R11, 0x1, P3 ;  /* 0x0000000b68699211 */ /* 0x000fe200018f0eff */
[----:B------:R-:W-:Y:S01]  /*36b0*/  IMAD.IADD R99, R101, 0x1, R12 ;  /* 0x0000000165637824 */ /* 0x000fe200078e020c */
[----:B------:R-:W-:Y:S01]  /*36c0*/  @!P1 LEA R104, P2, R70, R14, 0x2 ;  /* 0x0000000e46689211 */ /* 0x000fe200078410ff */
[----:B------:R0:W4:Y:S01]  /*36d0*/  @!P1 LDG.E R54, desc[UR36][R66.64] ;  /* 0x0000002442369981 */ /* 0x000122000c1e1900 */
[----:B------:R-:W-:Y:S01]  /*36e0*/  @!P1 IMAD R100, R100, R115, RZ ;  /* 0x0000007364649224 */ /* 0x000fe200078e02ff */
[----:B------:R-:W1:Y:S01]  /*36f0*/  @!P1 LDC R114, c[0x0][0x288] ;  /* 0x0000a200ff729b82 */ /* 0x000e620000000800 */
[----:B------:R-:W-:Y:S01]  /*3700*/  @!P1 LEA.HI.X R105, R70, R15, R105, 0x2, P2 ;  /* 0x0000000f46699211 */ /* 0x000fe200010f1469 */
[----:B------:R0:W3:Y:S01]  /*3710*/  @!P1 LDG.E R57, desc[UR36][R68.64] ;  /* 0x0000002444399981 */ /* 0x0000e2000c1e1900 */
[----:B------:R-:W-:-:S05]  /*3720*/  IADD3 R101, R99, R12, RZ ;  /* 0x0000000c63657210 */ /* 0x000fca0007ffe0ff */
[----:B------:R-:W1:Y:S08]  /*3730*/  @!P1 LDC.64 R14, c[0x0][0x248] ;  /* 0x00009200ff0e9b82 */ /* 0x000e700000000a00 */
[----:B0-----:R-:W0:Y:S01]  /*3740*/  @!P1 LDC.64 R66, c[0x0][0x248] ;  /* 0x00009200ff429b82 */ /* 0x001e220000000a00 */
[C---:B------:R-:W-:Y:S01]  /*3750*/  IMAD.IADD R107, R101.reuse, 0x1, R12 ;  /* 0x00000001656b7824 */ /* 0x040fe200078e020c */
[----:B------:R-:W-:Y:S01]  /*3760*/  @!P1 SHF.L.U32 R101, R101, 0x2, RZ ;  /* 0x0000000265659819 */ /* 0x000fe200000006ff */
[----:B------:R-:W-:Y:S01]  /*3770*/  @!P1 IMAD R98, R98, R109, RZ ;  /* 0x0000006d62629224 */ /* 0x000fe200078e02ff */
[----:B------:R1:W3:Y:S04]  /*3780*/  @!P1 LDG.E R56, desc[UR36][R104.64] ;  /* 0x0000002468389981 */ /* 0x0002e8000c1e1900 */
[----:B------:R-:W0:Y:S01]  /*3790*/  @!P1 LDC.64 R70, c[0x0][0x248] ;  /* 0x00009200ff469b82 */ /* 0x000e220000000a00 */
[----:B------:R-:W-:-:S02]  /*37a0*/  @!P1 IMAD.SHL.U32 R99, R99, 0x4, RZ ;  /* 0x0000000463639824 */ /* 0x000fc400078e00ff */
[----:B------:R-:W-:Y:S02]  /*37b0*/  @!P1 IMAD.SHL.U32 R100, R100, 0x80, RZ ;  /* 0x0000008064649824 */ /* 0x000fe400078e00ff */
[----:B------:R-:W-:-:S03]  /*37c0*/  @!P1 IMAD.SHL.U32 R109, R13, 0x4, RZ ;  /* 0x000000040d6d9824 */ /* 0x000fc600078e00ff */
[----:B------:R-:W0:Y:S01]  /*37d0*/  @!P1 LDC.64 R68, c[0x0][0x248] ;  /* 0x00009200ff449b82 */ /* 0x000e220000000a00 */
[----:B------:R-:W-:Y:S02]  /*37e0*/  @!P1 IMAD.SHL.U32 R110, R110, 0x80, RZ ;  /* 0x000000806e6e9824 */ /* 0x000fe400078e00ff */
[----:B------:R-:W-:Y:S01]  /*37f0*/  @!P1 IMAD.SHL.U32 R108, R108, 0x80, RZ ;  /* 0x000000806c6c9824 */ /* 0x000fe200078e00ff */
[----:B------:R-:W-:Y:S01]  /*3800*/  @!P1 SHF.L.U32 R98, R98, 0x7, RZ ;  /* 0x0000000762629819 */ /* 0x000fe200000006ff */
[-C--:B------:R-:W-:Y:S02]  /*3810*/  @!P1 IMAD R99, R100, R12.reuse, R99 ;  /* 0x0000000c64639224 */ /* 0x080fe400078e0263 */
[----:B------:R-:W-:Y:S01]  /*3820*/  @!P1 IMAD.SHL.U32 R107, R107, 0x4, RZ ;  /* 0x000000046b6b9824 */ /* 0x000fe200078e00ff */
[----:B-1----:R-:W1:Y:S01]  /*3830*/  @!P1 LDC R105, c[0x0][0x288] ;  /* 0x0000a200ff699b82 */ /* 0x002e620000000800 */
[-C--:B------:R-:W-:Y:S02]  /*3840*/  @!P1 IMAD R101, R110, R12.reuse, R101 ;  /* 0x0000000c6e659224 */ /* 0x080fe400078e0265 */
[-C--:B------:R-:W-:Y:S01]  /*3850*/  @!P1 IMAD R108, R108, R12.reuse, R109 ;  /* 0x0000000c6c6c9224 */ /* 0x080fe200078e026d */
[----:B------:R-:W-:Y:S01]  /*3860*/  @!P1 IADD3 R111, P2, R30, R99, RZ ;  /* 0x000000631e6f9210 */ /* 0x000fe20007f5e0ff */
[----:B------:R-:W-:-:S03]  /*3870*/  @!P1 IMAD R106, R98, R12, R107 ;  /* 0x0000000c626a9224 */ /* 0x000fc600078e026b */
[----:B------:R-:W1:Y:S01]  /*3880*/  @!P1 LDC R109, c[0x0][0x288] ;  /* 0x0000a200ff6d9b82 */ /* 0x000e620000000800 */
[----:B------:R-:W-:Y:S02]  /*3890*/  @!P1 IADD3 R110, P3, R30, R101, RZ ;  /* 0x000000651e6e9210 */ /* 0x000fe40007f7e0ff */
[-C--:B------:R-:W-:Y:S02]  /*38a0*/  @!P1 LEA.HI.X.SX32 R112, R99, R11.reuse, 0x1, P2 ;  /* 0x0000000b63709211 */ /* 0x080fe400010f0eff */
[----:B------:R-:W-:-:S03]  /*38b0*/  @!P1 LEA.HI.X.SX32 R99, R101, R11, 0x1, P3 ;  /* 0x0000000b65639211 */ /* 0x000fc600018f0eff */
[----:B------:R-:W1:Y:S01]  /*38c0*/  @!P1 LDC R107, c[0x0][0x288] ;  /* 0x0000a200ff6b9b82 */ /* 0x000e620000000800 */
[----:B------:R-:W-:Y:S02]  /*38d0*/  @!P1 LEA R100, P2, R111, R14, 0x2 ;  /* 0x0000000e6f649211 */ /* 0x000fe400078410ff */
[----:B0-----:R-:W-:Y:S02]  /*38e0*/  @!P1 LEA R98, P3, R110, R66, 0x2 ;  /* 0x000000426e629211 */ /* 0x001fe400078610ff */
[C---:B------:R-:W-:Y:S02]  /*38f0*/  @!P1 IADD3 R14, P5, R30.reuse, R108, RZ ;  /* 0x0000006c1e0e9210 */ /* 0x040fe40007fbe0ff */
[----:B------:R-:W-:Y:S02]  /*3900*/  @!P1 IADD3 R66, P4, R30, R106, RZ ;  /* 0x0000006a1e429210 */ /* 0x000fe40007f9e0ff */
[----:B------:R-:W-:Y:S02]  /*3910*/  @!P1 LEA.HI.X R99, R110, R67, R99, 0x2, P3 ;  /* 0x000000436e639211 */ /* 0x000fe400018f1463 */
[----:B------:R-:W-:-:S02]  /*3920*/  @!P1 LEA.HI.X.SX32 R108, R108, R11, 0x1, P5 ;  /* 0x0000000b6c6c9211 */ /* 0x000fc400028f0eff */
[----:B------:R-:W-:Y:S01]  /*3930*/  @!P1 LEA R70, P3, R14, R70, 0x2 ;  /* 0x000000460e469211 */ /* 0x000fe200078610ff */
[----:B------:R-:W-:Y:S01]  /*3940*/  IMAD.IADD R13, R13, 0x1, R12 ;  /* 0x000000010d0d7824 */ /* 0x000fe200078e020c */
[----:B------:R-:W-:Y:S01]  /*3950*/  @!P1 LEA.HI.X R101, R111, R15, R112, 0x2, P2 ;  /* 0x0000000f6f659211 */ /* 0x000fe200010f1470 */
[----:B------:R-:W-:Y:S01]  /*3960*/  @!P1 IMAD R114, R95, R114, RZ ;  /* 0x000000725f729224 */ /* 0x000fe200078e02ff */
[----:B------:R-:W-:Y:S01]  /*3970*/  @!P1 LEA.HI.X.SX32 R106, R106, R11, 0x1, P4 ;  /* 0x0000000b6a6a9211 */ /* 0x000fe200020f0eff */
[----:B-1----:R-:W-:Y:S01]  /*3980*/  @!P1 IMAD R94, R94, R109, RZ ;  /* 0x0000006d5e5e9224 */ /* 0x002fe200078e02ff */
[----:B------:R-:W-:Y:S01]  /*3990*/  @!P1 LEA R68, P2, R66, R68, 0x2 ;  /* 0x0000004442449211 */ /* 0x000fe200078410ff */
[----:B------:R0:W3:Y:S01]  /*39a0*/  @!P1 LDG.E R59, desc[UR36][R100.64] ;  /* 0x00000024643b9981 */ /* 0x0000e2000c1e1900 */
[----:B------:R-:W-:Y:S02]  /*39b0*/  @!P1 LEA.HI.X R71, R14, R71, R108, 0x2, P3 ;  /* 0x000000470e479211 */ /* 0x000fe400018f146c */
[----:B------:R-:W1:Y:S01]  /*39c0*/  @!P1 LDC.64 R14, c[0x0][0x248] ;  /* 0x00009200ff0e9b82 */ /* 0x000e620000000a00 */
[----:B------:R-:W-:Y:S01]  /*39d0*/  @!P1 LEA.HI.X R69, R66, R69, R106, 0x2, P2 ;  /* 0x0000004542459211 */ /* 0x000fe200010f146a */
[----:B------:R-:W-:Y:S01]  /*39e0*/  IMAD.IADD R95, R13, 0x1, R12 ;  /* 0x000000010d5f7824 */ /* 0x000fe200078e020c */
[----:B------:R0:W3:Y:S01]  /*39f0*/  @!P1 LDG.E R63, desc[UR36][R70.64] ;  /* 0x00000024463f9981 */ /* 0x0000e2000c1e1900 */
[----:B------:R-:W-:-:S03]  /*3a00*/  @!P1 IMAD R92, R92, R107, RZ ;  /* 0x0000006b5c5c9224 */ /* 0x000fc600078e02ff */
[----:B------:R0:W3:Y:S01]  /*3a10*/  @!P1 LDG.E R58, desc[UR36][R68.64] ;  /* 0x00000024443a9981 */ /* 0x0000e2000c1e1900 */
[----:B------:R-:W1:Y:S01]  /*3a20*/  @!P1 LDC.64 R66, c[0x0][0x248] ;  /* 0x00009200ff429b82 */ /* 0x000e620000000a00 */
[----:B------:R-:W-:Y:S01]  /*3a30*/  @!P1 SHF.L.U32 R13, R13, 0x2, RZ ;  /* 0x000000020d0d9819 */ /* 0x000fe200000006ff */
[----:B------:R-:W-:Y:S01]  /*3a40*/  @!P1 IMAD.SHL.U32 R114, R114, 0x80, RZ ;  /* 0x0000008072729824 */ /* 0x000fe200078e00ff */
[----:B------:R-:W-:Y:S01]  /*3a50*/  @!P1 SHF.L.U32 R94, R94, 0x7, RZ ;  /* 0x000000075e5e9819 */ /* 0x000fe200000006ff */
[C---:B0-----:R-:W-:Y:S01]  /*3a60*/  IMAD.IADD R101, R95.reuse, 0x1, R12 ;  /* 0x000000015f657824 */ /* 0x041fe200078e020c */
[----:B------:R0:W3:Y:S03]  /*3a70*/  @!P1 LDG.E R61, desc[UR36][R98.64] ;  /* 0x00000024623d9981 */ /* 0x0000e6000c1e1900 */
[----:B------:R-:W1:Y:S01]  /*3a80*/  @!P1 LDC.64 R70, c[0x0][0x248] ;  /* 0x00009200ff469b82 */ /* 0x000e620000000a00 */
[----:B------:R-:W-:-:S07]  /*3a90*/  @!P1 IMAD.SHL.U32 R95, R95, 0x4, RZ ;  /* 0x000000045f5f9824 */ /* 0x000fce00078e00ff */
[----:B------:R-:W1:Y:S01]  /*3aa0*/  @!P1 LDC.64 R68, c[0x0][0x248] ;  /* 0x00009200ff449b82 */ /* 0x000e620000000a00 */
[-C--:B------:R-:W-:Y:S02]  /*3ab0*/  @!P1 IMAD R13, R114, R12.reuse, R13 ;  /* 0x0000000c720d9224 */ /* 0x080fe400078e020d */
[C---:B0-----:R-:W-:Y:S02]  /*3ac0*/  @!P1 IMAD.SHL.U32 R99, R101.reuse, 0x4, RZ ;  /* 0x0000000465639824 */ /* 0x041fe400078e00ff */
[----:B------:R-:W-:Y:S02]  /*3ad0*/  @!P1 IMAD.SHL.U32 R92, R92, 0x80, RZ ;  /* 0x000000805c5c9824 */ /* 0x000fe400078e00ff */
[-C--:B------:R-:W-:Y:S02]  /*3ae0*/  @!P1 IMAD R95, R94, R12.reuse, R95 ;  /* 0x0000000c5e5f9224 */ /* 0x080fe400078e025f */
[----:B------:R-:W-:Y:S02]  /*3af0*/  IMAD.IADD R101, R101, 0x1, R12 ;  /* 0x0000000165657824 */ /* 0x000fe400078e020c */
[----:B------:R-:W-:Y:S01]  /*3b00*/  @!P1 IMAD R99, R92, R12, R99 ;  /* 0x0000000c5c639224 */ /* 0x000fe200078e0263 */
[----:B------:R-:W-:Y:S01]  /*3b10*/  @!P1 IADD3 R92, P2, R30, R13, RZ ;  /* 0x0000000d1e5c9210 */ /* 0x000fe20007f5e0ff */
[----:B------:R-:W-:Y:S01]  /*3b20*/  @!P1 IMAD R105, R90, R105, RZ ;  /* 0x000000695a699224 */ /* 0x000fe200078e02ff */
[----:B------:R-:W-:-:S02]  /*3b30*/  @!P1 IADD3 R90, P3, R30, R95, RZ ;  /* 0x0000005f1e5a9210 */ /* 0x000fc40007f7e0ff */
[----:B------:R-:W-:Y:S01]  /*3b40*/  @!P1 SHF.L.U32 R101, R101, 0x2, RZ ;  /* 0x0000000265659819 */ /* 0x000fe200000006ff */
[----:B------:R-:W-:Y:S01]  /*3b50*/  @!P1 IMAD.SHL.U32 R105, R105, 0x80, RZ ;  /* 0x0000008069699824 */ /* 0x000fe200078e00ff */
[-C--:B------:R-:W-:Y:S02]  /*3b60*/  @!P1 LEA.HI.X.SX32 R94, R13, R11.reuse, 0x1, P2 ;  /* 0x0000000b0d5e9211 */ /* 0x080fe400010f0eff */
[----:B-1----:R-:W-:Y:S02]  /*3b70*/  @!P1 LEA R14, P2, R92, R14, 0x2 ;  /* 0x0000000e5c0e9211 */ /* 0x002fe400078410ff */
[----:B------:R-:W-:Y:S01]  /*3b80*/  @!P1 LEA.HI.X.SX32 R95, R95, R11, 0x1, P3 ;  /* 0x0000000b5f5f9211 */ /* 0x000fe200018f0eff */
[----:B------:R-:W-:Y:S01]  /*3b90*/  @!P1 IMAD R101, R105, R12, R101 ;  /* 0x0000000c69659224 */ /* 0x000fe200078e0265 */
[----:B------:R-:W-:Y:S02]  /*3ba0*/  @!P1 LEA R66, P3, R90, R66, 0x2 ;  /* 0x000000425a429211 */ /* 0x000fe400078610ff */
[----:B------:R-:W-:-:S02]  /*3bb0*/  @!P1 IADD3 R13, P4, R30, R99, RZ ;  /* 0x000000631e0d9210 */ /* 0x000fc40007f9e0ff */
[----:B------:R-:W-:Y:S02]  /*3bc0*/  @!P1 LEA.HI.X R15, R92, R15, R94, 0x2, P2 ;  /* 0x0000000f5c0f9211 */ /* 0x000fe400010f145e */
[----:B------:R-:W-:Y:S02]  /*3bd0*/  @!P1 LEA.HI.X R67, R90, R67, R95, 0x2, P3 ;  /* 0x000000435a439211 */ /* 0x000fe400018f145f */
[----:B------:R-:W-:Y:S01]  /*3be0*/  @!P1 LEA.HI.X.SX32 R90, R99, R11, 0x1, P4 ;  /* 0x0000000b635a9211 */ /* 0x000fe200020f0eff */
[----:B------:R-:W3:Y:S01]  /*3bf0*/  @!P1 LDG.E R65, desc[UR36][R14.64] ;  /* 0x000000240e419981 */ /* 0x000ee2000c1e1900 */
[C---:B------:R-:W-:Y:S02]  /*3c00*/  @!P1 LEA R68, P2, R13.reuse, R68, 0x2 ;  /* 0x000000440d449211 */ /* 0x040fe400078410ff */
[----:B------:R-:W-:Y:S01]  /*3c10*/  @!P1 IADD3 R12, P3, R30, R101, RZ ;  /* 0x000000651e0c9210 */ /* 0x000fe20007f7e0ff */
[----:B------:R0:W3:Y:S01]  /*3c20*/  @!P1 LDG.E R60, desc[UR36][R66.64] ;  /* 0x00000024423c9981 */ /* 0x0000e2000c1e1900 */
[----:B------:R-:W-:-:S02]  /*3c30*/  @!P1 LEA.HI.X R69, R13, R69, R90, 0x2, P2 ;  /* 0x000000450d459211 */ /* 0x000fc400010f145a */
[----:B------:R-:W-:Y:S02]  /*3c40*/  @!P1 LEA.HI.X.SX32 R11, R101, R11, 0x1, P3 ;  /* 0x0000000b650b9211 */ /* 0x000fe400018f0eff */
[C---:B------:R-:W-:Y:S01]  /*3c50*/  @!P1 LEA R70, P2, R12.reuse, R70, 0x2 ;  /* 0x000000460c469211 */ /* 0x040fe200078410ff */
[----:B------:R-:W3:Y:S03]  /*3c60*/  @!P1 LDG.E R73, desc[UR36][R68.64] ;  /* 0x0000002444499981 */ /* 0x000ee6000c1e1900 */
[----:B------:R-:W-:-:S05]  /*3c70*/  @!P1 LEA.HI.X R71, R12, R71, R11, 0x2, P2 ;  /* 0x000000470c479211 */ /* 0x000fca00010f140b */
[----:B------:R-:W3:Y:S01]  /*3c80*/  @!P1 LDG.E R62, desc[UR36][R70.64] ;  /* 0x00000024463e9981 */ /* 0x000ee2000c1e1900 */
        /* <DEDUP_REMOVED lines=13> */
[----:B--2---:R-:W-:-:S04]  /*3d60*/  FFMA.FTZ R12, R74, R47, R11 ;  /* 0x0000002f4a0c7223 */ /* 0x004fc8000001000b */
[----:B------:R-:W-:-:S04]  /*3d70*/  FFMA.FTZ R11, R77, R48, R12 ;  /* 0x000000304d0b7223 */ /* 0x000fc8000001000c */
[----:B------:R-:W-:-:S04]  /*3d80*/  FFMA.FTZ R12, R72, R49, R11 ;  /* 0x00000031480c7223 */ /* 0x000fc8000001000b */
[----:B------:R-:W-:-:S04]  /*3d90*/  FFMA.FTZ R11, R75, R50, R12 ;  /* 0x000000324b0b7223 */ /* 0x000fc8000001000c */
[----:B------:R-:W-:-:S04]  /*3da0*/  FFMA.FTZ R11, R64, R51, R11 ;  /* 0x00000033400b7223 */ /* 0x000fc8000001000b */
[----:B------:R-:W-:-:S04]  /*3db0*/  FFMA.FTZ R12, R4, R53, R11 ;  /* 0x00000035040c7223 */ /* 0x000fc8000001000b */
[----:B------:R-:W-:-:S04]  /*3dc0*/  FFMA.FTZ R11, R5, R52, R12 ;  /* 0x00000034050b7223 */ /* 0x000fc8000001000c */
[----:B------:R-:W-:Y:S01]  /*3dd0*/  FFMA.FTZ R12, R6, R55, R11 ;  /* 0x00000037060c7223 */ /* 0x000fe2000001000b */
[----:B0-----:R-:W0:Y:S01]  /*3de0*/  S2R R66, SR_TID.X ;  /* 0x0000000000427919 */ /* 0x001e220000002100 */
[----:B------:R-:W-:Y:S02]  /*3df0*/  UMOV UR4, 0xffffffff ;  /* 0xffffffff00047882 */ /* 0x000fe40000000000 */
[----:B----4-:R-:W-:-:S04]  /*3e00*/  FFMA.FTZ R11, R7, R54, R12 ;  /* 0x00000036070b7223 */ /* 0x010fc8000001000c */
[----:B---3--:R-:W-:-:S04]  /*3e10*/  FFMA.FTZ R12, R8, R57, R11 ;  /* 0x00000039080c7223 */ /* 0x008fc8000001000b */
        /* <DEDUP_REMOVED lines=10> */
[----:B0-----:R-:W-:Y:S06]  /*3ec0*/  BRA.DIV UR4, `(.L_x_2540) ;  /* 0x0000002e04547947 */ /* 0x001fec000b800000 */
[----:B------:R-:W0:Y:S02]  /*3ed0*/  SHFL.BFLY PT, R14, R13, 0x2, 0x1f ;  /* 0x0c401f000d0e7f89 */ /* 0x000e2400000e0000 */
[----:B0-----:R-:W-:-:S05]  /*3ee0*/  FADD.FTZ R13, R13, R14 ;  /* 0x0000000e0d0d7221 */ /* 0x001fca0000010000 */
[----:B------:R0:W1:Y:S02]  /*3ef0*/  SHFL.BFLY PT, R14, R13, 0x1, 0x1f ;  /* 0x0c201f000d0e7f89 */ /* 0x00006400000e0000 */
.L_x_2589:
        /* <DEDUP_REMOVED lines=18> */
[----:B------:R-:W-:Y:S01]  /*4020*/  @P1 IADD3 R11, R11, R93, -R16 ;  /* 0x0000005d0b0b1210 */ /* 0x000fe20007ffe810 */
[----:B------:R-:W-:-:S03]  /*4030*/  IMAD.IADD R66, R93, 0x1, -R23 ;  /* 0x000000015d427824 */ /* 0x000fc600078e0a17 */
[----:B------:R-:W-:Y:S01]  /*4040*/  @P1 I2FP.F32.S32 R11, R11 ;  /* 0x0000000b000b1245 */ /* 0x000fe20000201400 */
[----:B------:R-:W-:Y:S02]  /*4050*/  IMAD R67, R66, 0x4, R3 ;  /* 0x0000000442437824 */ /* 0x000fe400078e0203 */
[----:B---3--:R-:W-:-:S04]  /*4060*/  @P2 FADD.FTZ R14, R14, R13 ;  /* 0x0000000d0e0e2221 */ /* 0x008fc80000010000 */
[----:B--2---:R-:W-:-:S05]  /*4070*/  @P1 FFMA.FTZ R14, R11, R15, R14 ;  /* 0x0000000f0b0e1223 */ /* 0x004fca000001000e */
[----:B------:R1:W-:Y:S01]  /*4080*/  STS [R67], R14 ;  /* 0x0000000e43007388 */ /* 0x0003e20000000800 */
[----:B------:R-:W-:-:S07]  /*4090*/  @!P0 FMNMX.FTZ R88, R88, R14, !PT ;  /* 0x0000000e58588209 */ /* 0x000fce0007810000 */
.L_x_2542:
[----:B------:R-:W-:Y:S05]  /*40a0*/  BSYNC B1 ;  /* 0x0000000000017941 */ /* 0x000fea0003800000 */
.L_x_2541:
[----:B------:R-:W-:Y:S01]  /*40b0*/  IADD3 R11, -R23, R16, RZ ;  /* 0x00000010170b7210 */ /* 0x000fe20007ffe1ff */
[----:B------:R-:W-:-:S04]  /*40c0*/  VIADD R93, R93, 0x10 ;  /* 0x000000105d5d7836 */ /* 0x000fc80000000000 */
[----:B------:R-:W-:-:S05]  /*40d0*/  VIADD R11, R11, 0x7 ;  /* 0x000000070b0b7836 */ /* 0x000fca0000000000 */
[----:B------:R-:W-:-:S04]  /*40e0*/  SHF.R.S32.HI R12, RZ, 0x1f, R11 ;  /* 0x0000001fff0c7819 */ /* 0x000fc8000001140b */
[----:B------:R-:W-:-:S04]  /*40f0*/  LEA.HI R12, R12, R11, RZ, 0x3 ;  /* 0x0000000b0c0c7211 */ /* 0x000fc800078f18ff */
[----:B------:R-:W-:-:S05]  /*4100*/  LOP3.LUT R12, R12, 0xfffffff8, RZ, 0xc0, !PT ;  /* 0xfffffff80c0c7812 */ /* 0x000fca00078ec0ff */
[----:B------:R-:W-:-:S05]  /*4110*/  IMAD.IADD R12, R23, 0x1, R12 ;  /* 0x00000001170c7824 */ /* 0x000fca00078e020c */
[----:B------:R-:W-:-:S13]  /*4120*/  ISETP.GE.AND P0, PT, R93, R12, PT ;  /* 0x0000000c5d00720c */ /* 0x000fda0003f06270 */
[----:B------:R-:W-:Y:S05]  /*4130*/  @!P0 BRA `(.L_x_2543) ;  /* 0xffffffdc00c48947 */ /* 0x000fea000383ffff */
.L_x_2539:
[----:B------:R-:W-:Y:S05]  /*4140*/  BSYNC B0 ;  /* 0x0000000000007941 */ /* 0x000fea0003800000 */
.L_x_2538:
[----:B------:R-:W4:Y:S01]  /*4150*/  S2R R8, SR_TID.X ;  /* 0x0000000000087919 */ /* 0x000f220000002100 */
[----:B------:R-:W-:Y:S01]  /*4160*/  UMOV UR4, 0xffffffff ;  /* 0xffffffff00047882 */ /* 0x000fe20000000000 */
[----:B------:R-:W-:Y:S02]  /*4170*/  SHF.R.S32.HI R20, RZ, 0x1f, R22 ;  /* 0x0000001fff147819 */ /* 0x000fe40000011416 */
[----:B----4-:R-:W-:Y:S01]  /*4180*/  SHF.R.S32.HI R5, RZ, 0x1f, R8 ;  /* 0x0000001fff057819 */ /* 0x010fe20000011408 */
[----:B------:R-:W-:Y:S06]  /*4190*/  BRA.DIV UR4, `(.L_x_2544) ;  /* 0x0000002a04e07947 */ /* 0x000fec000b800000 */
[----:B01----:R-:W0:Y:S02]  /*41a0*/  SHFL.BFLY PT, R14, R88, 0x10, 0x1f ;  /* 0x0e001f00580e7f89 */ /* 0x003e2400000e0000 */
[----:B0-----:R-:W-:-:S05]  /*41b0*/  FMNMX.FTZ R13, R14, R88, !PT ;  /* 0x000000580e0d7209 */ /* 0x001fca0007810000 */
[----:B------:R-:W0:Y:S02]  /*41c0*/  SHFL.BFLY PT, R14, R13, 0x8, 0x1f ;  /* 0x0d001f000d0e7f89 */ /* 0x000e2400000e0000 */
[----:B0-----:R-:W-:-:S05]  /*41d0*/  FMNMX.FTZ R4, R13, R14, !PT ;  /* 0x0000000e0d047209 */ /* 0x001fca0007810000 */
[----:B------:R0:W1:Y:S02]  /*41e0*/  SHFL.BFLY PT, R14, R4, 0x4, 0x1f ;  /* 0x0c801f00040e7f89 */ /* 0x00006400000e0000 */
.L_x_2594:
[----:B------:R-:W-:Y:S01]  /*41f0*/  LEA.HI R12, R5, R8, RZ, 0x5 ;  /* 0x00000008050c7211 */ /* 0x000fe200078f28ff */
[----:B------:R-:W-:Y:S05]  /*4200*/  WARPSYNC.ALL ;  /* 0x0000000000007948 */ /* 0x000fea0003800000 */
[----:B------:R-:W-:Y:S02]  /*4210*/  LOP3.LUT R5, R12, 0xffffffe0, RZ, 0xc0, !PT ;  /* 0xffffffe00c057812 */ /* 0x000fe400078ec0ff */
[----:B-1----:R-:W-:Y:S02]  /*4220*/  FMNMX.FTZ R14, R4, R14, !PT ;  /* 0x0000000e040e7209 */ /* 0x002fe40007810000 */
[----:B------:R-:W-:-:S04]  /*4230*/  IADD3 R13, -R5, R8, RZ ;  /* 0x00000008050d7210 */ /* 0x000fc80007ffe1ff */
        /* <DEDUP_REMOVED lines=8> */
[----:B------:R-:W-:Y:S02]  /*42c0*/  ISETP.GT.AND P0, PT, R13, 0x1, PT ;  /* 0x000000010d00780c */ /* 0x000fe40003f04270 */
[----:B---3--:R-:W-:-:S03]  /*42d0*/  IADD3 R9, R23, R8, RZ ;  /* 0x0000000817097210 */ /* 0x008fc60007ffe0ff */
[----:B------:R-:W-:Y:S01]  /*42e0*/  ULDC.64 UR6, c[0x0][0x2b0] ;  /* 0x0000ac0000067ab9 */ /* 0x000fe20000000a00 */
[----:B------:R-:W-:Y:S01]  /*42f0*/  ISETP.GT.AND P1, PT, R9, R16, PT ;  /* 0x000000100900720c */ /* 0x000fe20003f24270 */
[----:B------:R-:W-:Y:S06]  /*4300*/  BSSY B0, `(.L_x_2545) ;  /* 0x0000026000007945 */ /* 0x000fec0003800000 */
[----:B-1----:R-:W1:Y:S01]  /*4310*/  @!P0 S2R R5, SR_CgaCtaId ;  /* 0x0000000000058919 */ /* 0x002e620000008800 */
[----:B0-----:R-:W-:-:S04]  /*4320*/  @!P0 MOV R4, 0x400 ;  /* 0x0000040000048802 */ /* 0x001fc80000000f00 */
[----:B-1----:R-:W-:Y:S01]  /*4330*/  @!P0 LEA R6, R5, R4, 0x18 ;  /* 0x0000000405068211 */ /* 0x002fe200078ec0ff */
[----:B------:R-:W-:-:S04]  /*4340*/  IMAD.MOV.U32 R4, RZ, RZ, -0x800001 ;  /* 0xff7fffffff047424 */ /* 0x000fc800078e00ff */
[----:B------:R-:W-:Y:S02]  /*4350*/  @!P0 IMAD R5, R13, 0x4, R6 ;  /* 0x000000040d058824 */ /* 0x000fe400078e0206 */
[----:B------:R-:W-:-:S03]  /*4360*/  IMAD.MOV.U32 R6, RZ, RZ, RZ ;  /* 0x000000ffff067224 */ /* 0x000fc600078e00ff */
[----:B------:R-:W0:Y:S04]  /*4370*/  @!P0 LDS R4, [R5] ;  /* 0x0000000005048984 */ /* 0x000e280000000800 */
[----:B0-----:R-:W0:Y:S02]  /*4380*/  SHFL.BFLY PT, R7, R4, 0x1, 0x1f ;  /* 0x0c201f0004077f89 */ /* 0x001e2400000e0000 */
        /* <DEDUP_REMOVED lines=8> */
.L_x_2550:
[----:B0-----:R-:W-:Y:S01]  /*4410*/  IADD3 R4, -R23, R7, RZ ;  /* 0x0000000717047210 */ /* 0x001fe20007ffe1ff */
[----:B------:R-:W-:Y:S04]  /*4420*/  BSSY B1, `(.L_x_2547) ;  /* 0x000000e000017945 */ /* 0x000fe80003800000 */
[----:B------:R-:W-:Y:S01]  /*4430*/  IMAD R8, R4, 0x4, R3 ;  /* 0x0000000404087824 */ /* 0x000fe200078e0203 */
[----:B------:R-:W-:Y:S06]  /*4440*/  @!P0 BRA `(.L_x_2548) ;  /* 0x00000000001c8947 */ /* 0x000fec0003800000 */
[----:B------:R-:W-:Y:S02]  /*4450*/  SHF.R.S32.HI R5, RZ, 0x1f, R7 ;  /* 0x0000001fff057819 */ /* 0x000fe40000011407 */
[----:B------:R-:W-:-:S04]  /*4460*/  IADD3 R4, P2, P3, R7, UR6, R22 ;  /* 0x0000000607047c10 */ /* 0x000fc8000fb5e016 */
[----:B------:R-:W-:-:S05]  /*4470*/  IADD3.X R5, R5, UR7, R20, P2, P3 ;  /* 0x0000000705057c10 */ /* 0x000fca00097e6414 */
[----:B------:R-:W3:Y:S02]  /*4480*/  LDG.E.U8 R4, desc[UR36][R4.64] ;  /* 0x0000002404047981 */ /* 0x000ee4000c1e1100 */
[----:B---3--:R-:W-:-:S13]  /*4490*/  ISETP.NE.AND P2, PT, R4, RZ, PT ;  /* 0x000000ff0400720c */ /* 0x008fda0003f45270 */
[----:B------:R-:W-:Y:S01]  /*44a0*/  @P2 IMAD.MOV.U32 R11, RZ, RZ, RZ ;  /* 0x000000ffff0b2224 */ /* 0x000fe200078e00ff */
[----:B------:R-:W-:Y:S06]  /*44b0*/  @P2 BRA `(.L_x_2549) ;  /* 0x0000000000102947 */ /* 0x000fec0003800000 */
.L_x_2548:
[----:B------:R-:W1:Y:S02]  /*44c0*/  LDS R4, [R8] ;  /* 0x0000000008047984 */ /* 0x000e640000000800 */
[----:B-1----:R-:W-:-:S04]  /*44d0*/  FADD.FTZ R4, -R15, R4 ;  /* 0x000000040f047221 */ /* 0x002fc80000010100 */
[----:B------:R-:W-:-:S04]  /*44e0*/  FMUL.FTZ R4, R4, 1.4426950216293334961 ;  /* 0x3fb8aa3b04047820 */ /* 0x000fc80000410000 */
[----:B------:R0:W3:Y:S03]  /*44f0*/  MUFU.EX2 R11, R4 ;  /* 0x00000004000b7308 */ /* 0x0000e60000000800 */
.L_x_2549:
[----:B------:R-:W-:Y:S05]  /*4500*/  BSYNC B1 ;  /* 0x0000000000017941 */ /* 0x000fea0003800000 */
.L_x_2547:
[----:B---3--:R3:W-:Y:S01]  /*4510*/  STS [R8], R11 ;  /* 0x0000000b08007388 */ /* 0x0087e20000000800 */
[----:B------:R-:W-:Y:S02]  /*4520*/  VIADD R7, R7, 0x40 ;  /* 0x0000004007077836 */ /* 0x000fe40000000000 */
[----:B------:R-:W-:-:S03]  /*4530*/  FADD.FTZ R6, R11, R6 ;  /* 0x000000060b067221 */ /* 0x000fc60000010000 */
[----:B------:R-:W-:-:S13]  /*4540*/  ISETP.GT.AND P2, PT, R7, R16, PT ;  /* 0x000000100700720c */ /* 0x000fda0003f44270 */
[----:B---3--:R-:W-:Y:S05]  /*4550*/  @!P2 BRA `(.L_x_2550) ;  /* 0xfffffffc00aca947 */ /* 0x008fea000383ffff */
.L_x_2546:
[----:B------:R-:W-:Y:S05]  /*4560*/  BSYNC B0 ;  /* 0x0000000000007941 */ /* 0x000fea0003800000 */
.L_x_2545:
[----:B------:R-:W3:Y:S01]  /*4570*/  SHFL.BFLY PT, R5, R6, 0x10, 0x1f ;  /* 0x0e001f0006057f89 */ /* 0x000ee200000e0000 */
[----:B------:R-:W-:Y:S01]  /*4580*/  ULDC.U8 UR4, c[0x0][0x31c] ;  /* 0x0000c70000047ab9 */ /* 0x000fe20000000000 */
[----:B------:R-:W-:Y:S01]  /*4590*/  UMOV UR5, URZ ;  /* 0x0000003f00057c82 */ /* 0x000fe20008000000 */
[----:B------:R-:W4:Y:S01]  /*45a0*/  S2R R11, SR_TID.X ;  /* 0x00000000000b7919 */ /* 0x000f220000002100 */
[----:B---3--:R-:W-:-:S05]  /*45b0*/  FADD.FTZ R5, R5, R6 ;  /* 0x0000000605057221 */ /* 0x008fca0000010000 */
[----:B0-----:R-:W0:Y:S01]  /*45c0*/  SHFL.BFLY PT, R4, R5, 0x8, 0x1f ;  /* 0x0d001f0005047f89 */ /* 0x001e2200000e0000 */
[----:B----4-:R-:W-:-:S04]  /*45d0*/  LOP3.LUT P0, R10, R11, 0x1f, RZ, 0xc0, !PT ;  /* 0x0000001f0b0a7812 */ /* 0x010fc8000780c0ff */
[----:B------:R-:W-:-:S09]  /*45e0*/  ISETP.GT.U32.AND P2, PT, R10, 0x1, PT ;  /* 0x000000010a00780c */ /* 0x000fd20003f44070 */
[----:B-1----:R-:W1:Y:S01]  /*45f0*/  @!P0 S2R R15, SR_CgaCtaId ;  /* 0x00000000000f8919 */ /* 0x002e620000008800 */
        /* <DEDUP_REMOVED lines=8> */
[----:B------:R-:W-:-:S02]  /*4680*/  @!P2 MOV R4, 0x400 ;  /* 0x000004000004a802 */ /* 0x000fc40000000f00 */
[----:B------:R-:W-:Y:S02]  /*4690*/  @!P0 IADD3 R6, R15, R6, RZ ;  /* 0x000000060f068210 */ /* 0x000fe40007ffe0ff */
        /* <DEDUP_REMOVED lines=12> */
[----:B0-----:R-:W-:-:S06]  /*4760*/  FADD.FTZ R4, R4, R5 ;  /* 0x0000000504047221 */ /* 0x001fcc0000010000 */
[----:B------:R-:W0:Y:S01]  /*4770*/  SHFL.IDX PT, R4, R4, RZ, 0x1f ;  /* 0x00001fff04047589 */ /* 0x000e2200000e0000 */
[----:B------:R-:W-:Y:S05]  /*4780*/  @!P0 BRA `(.L_x_2551) ;  /* 0x0000000000288947 */ /* 0x000fea0003800000 */
[----:B------:R-:W-:Y:S01]  /*4790*/  S2UR UR4, SR_CTAID.X ;  /* 0x00000000000479c3 */ /* 0x000fe20000002500 */
[----:B------:R-:W-:-:S07]  /*47a0*/  ULDC UR6, c[0x0][0x288] ;  /* 0x0000a20000067ab9 */ /* 0x000fce0000000800 */
[----:B------:R-:W1:Y:S02]  /*47b0*/  S2UR UR5, SR_CTAID.Y ;  /* 0x00000000000579c3 */ /* 0x000e640000002600 */
[----:B-1----:R-:W-:-:S03]  /*47c0*/  UIMAD UR5, UR5, UR6, UR4 ;  /* 0x00000006050572a4 */ /* 0x002fc6000f8e0204 */
[----:B------:R-:W-:Y:S01]  /*47d0*/  ULDC UR4, c[0x0][0x318] ;  /* 0x0000c60000047ab9 */ /* 0x000fe20000000800 */
[----:B------:R-:W-:Y:S02]  /*47e0*/  ULDC UR6, c[0x0][0x29c] ;  /* 0x0000a70000067ab9 */ /* 0x000fe40000000800 */
[----:B------:R-:W-:-:S03]  /*47f0*/  UIMAD UR4, UR5, UR4, UR6 ;  /* 0x00000004050472a4 */ /* 0x000fc6000f8e0206 */
[----:B------:R-:W-:Y:S02]  /*4800*/  ULDC UR5, c[0x0][0x284] ;  /* 0x0000a10000057ab9 */ /* 0x000fe40000000800 */
[----:B------:R-:W-:-:S04]  /*4810*/  UIMAD UR4, UR4, UR5, URZ ;  /* 0x00000005040472a4 */ /* 0x000fc8000f8e023f */
[----:B------:R-:W-:-:S12]  /*4820*/  USHF.R.S32.HI UR5, URZ, 0x1f, UR4 ;  /* 0x0000001f3f057899 */ /* 0x000fd80008011404 */
.L_x_2551:
[----:B------:R-:W-:Y:S01]  /*4830*/  ULDC.64 UR6, c[0x0][0x310] ;  /* 0x0000c40000067ab9 */ /* 0x000fe20000000a00 */
[----:B------:R-:W-:Y:S04]  /*4840*/  BSSY B0, `(.L_x_2552) ;  /* 0x0000012000007945 */ /* 0x000fe80003800000 */
[----:B------:R-:W-:Y:S05]  /*4850*/  @P1 BRA `(.L_x_2553) ;  /* 0x0000000000401947 */ /* 0x000fea0003800000 */
[----:B0-----:R-:W-:-:S04]  /*4860*/  FADD.FTZ R4, R4, 9.9999999747524270788e-07 ;  /* 0x358637bd04047421 */ /* 0x001fc80000010000 */
[----:B------:R0:W1:Y:S03]  /*4870*/  MUFU.RCP R7, R4 ;  /* 0x0000000400077308 */ /* 0x0000660000001000 */
.L_x_2555:
[----:B01----:R-:W-:-:S04]  /*4880*/  IMAD.IADD R4, R9, 0x1, -R23 ;  /* 0x0000000109047824 */ /* 0x003fc800078e0a17 */
[----:B------:R-:W-:-:S05]  /*4890*/  IMAD R5, R4, 0x4, R3 ;  /* 0x0000000404057824 */ /* 0x000fca00078e0203 */
[----:B------:R-:W1:Y:S02]  /*48a0*/  LDS R4, [R5] ;  /* 0x0000000005047984 */ /* 0x000e640000000800 */
[----:B-1----:R-:W-:-:S05]  /*48b0*/  FMUL.FTZ R8, R4, R7 ;  /* 0x0000000704087220 */ /* 0x002fca0000410000 */
[----:B------:R0:W-:Y:S01]  /*48c0*/  STS [R5], R8 ;  /* 0x0000000805007388 */ /* 0x0001e20000000800 */
[----:B------:R-:W-:Y:S05]  /*48d0*/  @!P0 BRA `(.L_x_2554) ;  /* 0x0000000000148947 */ /* 0x000fea0003800000 */
[----:B0-----:R-:W-:-:S04]  /*48e0*/  IADD3 R5, P1, R9, UR4, RZ ;  /* 0x0000000409057c10 */ /* 0x001fc8000ff3e0ff */
[----:B------:R-:W-:Y:S02]  /*48f0*/  LEA.HI.X.SX32 R6, R9, UR5, 0x1, P1 ;  /* 0x0000000509067c11 */ /* 0x000fe400088f0eff */
[----:B------:R-:W-:-:S04]  /*4900*/  LEA R4, P1, R5, UR6, 0x2 ;  /* 0x0000000605047c11 */ /* 0x000fc8000f8210ff */
[----:B------:R-:W-:-:S05]  /*4910*/  LEA.HI.X R5, R5, UR7, R6, 0x2, P1 ;  /* 0x0000000705057c11 */ /* 0x000fca00088f1406 */
[----:B------:R1:W-:Y:S04]  /*4920*/  STG.E desc[UR36][R4.64], R8 ;  /* 0x0000000804007986 */ /* 0x0003e8000c101924 */
.L_x_2554:
[----:B------:R-:W-:-:S04]  /*4930*/  IADD3 R9, R9, 0x40, RZ ;  /* 0x0000004009097810 */ /* 0x000fc80007ffe0ff */
[----:B------:R-:W-:-:S13]  /*4940*/  ISETP.GT.AND P1, PT, R9, R16, PT ;  /* 0x000000100900720c */ /* 0x000fda0003f24270 */
[----:B------:R-:W-:Y:S05]  /*4950*/  @!P1 BRA `(.L_x_2555) ;  /* 0xfffffffc00c89947 */ /* 0x000fea000383ffff */
.L_x_2553:
[----:B------:R-:W-:Y:S05]  /*4960*/  BSYNC B0 ;  /* 0x0000000000007941 */ /* 0x000fea0003800000 */
.L_x_2552:
[----:B01----:R-:W-:Y:S01]  /*4970*/  LEA.HI R4, R16, R16, RZ, 0x1 ;  /* 0x0000001010047211 */ /* 0x003fe200078f08ff */
[----:B------:R-:W-:Y:S01]  /*4980*/  ULDC.64 UR4, c[0x0][0x240] ;  /* 0x0000900000047ab9 */ /* 0x000fe20000000a00 */
[----:B------:R-:W-:Y:S01]  /*4990*/  SHF.R.S32.HI R12, RZ, 0x5, R12 ;  /* 0x00000005ff0c7819 */ /* 0x000fe2000001140c */
[----:B------:R-:W-:Y:S01]  /*49a0*/  IMAD.SHL.U32 R13, R13, 0x4, RZ ;  /* 0x000000040d0d7824 */ /* 0x000fe200078e00ff */
[----:B------:R-:W-:Y:S02]  /*49b0*/  LOP3.LUT R5, R4, 0xfffffffe, RZ, 0xc0, !PT ;  /* 0xfffffffe04057812 */ /* 0x000fe400078ec0ff */
[----:B------:R-:W-:Y:S02]  /*49c0*/  CS2R R6, SRZ ;  /* 0x0000000000067805 */ /* 0x000fe4000001ff00 */
[----:B------:R-:W-:Y:S01]  /*49d0*/  ISETP.NE.U32.AND P0, PT, RZ, UR4, PT ;  /* 0x00000004ff007c0c */ /* 0x000fe2000bf05070 */
[----:B------:R-:W-:Y:S01]  /*49e0*/  ULDC UR4, c[0x0][0x284] ;  /* 0x0000a10000047ab9 */ /* 0x000fe20000000800 */
[----:B------:R-:W-:Y:S01]  /*49f0*/  ULDC UR8, c[0x0][0x288] ;  /* 0x0000a20000087ab9 */ /* 0x000fe20000000800 */
[----:B------:R-:W-:Y:S01]  /*4a00*/  IMAD.IADD R11, R16, 0x1, -R5 ;  /* 0x00000001100b7824 */ /* 0x000fe200078e0a05 */
[----:B------:R-:W-:Y:S01]  /*4a10*/  ISETP.NE.AND.EX P0, PT, RZ, UR5, PT, P0 ;  /* 0x00000005ff007c0c */ /* 0x000fe2000bf05300 */
[----:B------:R-:W-:Y:S01]  /*4a20*/  ULDC.64 UR6, c[0x0][0x258] ;  /* 0x0000960000067ab9 */ /* 0x000fe20000000a00 */
[----:B------:R-:W-:-:S02]  /*4a30*/  ULDC.64 UR12, c[0x0][0x250] ;  /* 0x00009400000c7ab9 */ /* 0x000fc40000000a00 */
[----:B------:R-:W-:-:S13]  /*4a40*/  ISETP.NE.OR P0, PT, R12, R11, !P0 ;  /* 0x0000000b0c00720c */ /* 0x000fda0004705670 */
[----:B------:R-:W0:Y:S01]  /*4a50*/  @!P0 S2R R4, SR_CTAID.X ;  /* 0x0000000000048919 */ /* 0x000e220000002500 */
[----:B------:R-:W1:Y:S01]  /*4a60*/  @!P0 LDC.64 R8, c[0x0][0x240] ;  /* 0x00009000ff088b82 */ /* 0x000e620000000a00 */
[----:B------:R-:W-:Y:S01]  /*4a70*/  IMAD.U32 R15, RZ, RZ, UR4 ;  /* 0x00000004ff0f7e24 */ /* 0x000fe2000f8e00ff */
[----:B------:R-:W-:Y:S01]  /*4a80*/  ULDC.64 UR4, c[0x0][0x250] ;  /* 0x0000940000047ab9 */ /* 0x000fe20000000a00 */
[----:B------:R-:W-:-:S03]  /*4a90*/  IMAD.IADD R14, R23, 0x1, R12 ;  /* 0x00000001170e7824 */ /* 0x000fc600078e020c */
[----:B------:R-:W-:-:S04]  /*4aa0*/  VIMNMX R50, R16, R15, PT ;  /* 0x0000000f10327248 */ /* 0x000fc80003fe0100 */
[----:B------:R-:W-:Y:S01]  /*4ab0*/  ISETP.GE.AND P1, PT, R14, R50, PT ;  /* 0x000000320e00720c */ /* 0x000fe20003f26270 */
[----:B------:R-:W-:Y:S01]  /*4ac0*/  IMAD R0, R0, R15, R13 ;  /* 0x0000000f00007224 */ /* 0x000fe200078e020d */
[----:B------:R-:W-:Y:S01]  /*4ad0*/  BSSY B0, `(.L_x_2556) ;  /* 0x000007a000007945 */ /* 0x000fe20003800000 */
[----:B0-----:R-:W-:-:S05]  /*4ae0*/  @!P0 LEA R5, R4, R13, 0x7 ;  /* 0x0000000d04058211 */ /* 0x001fca00078e38ff */
[----:B-1----:R-:W-:Y:S01]  /*4af0*/  @!P0 IMAD.WIDE R8, R5, 0x4, R8 ;  /* 0x0000000405088825 */ /* 0x002fe200078e0208 */
[----:B------:R-:W-:Y:S02]  /*4b00*/  CS2R R4, SRZ ;  /* 0x0000000000047805 */ /* 0x000fe4000001ff00 */
[----:B------:R-:W-:-:S04]  /*4b10*/  SHF.R.S32.HI R21, RZ, 0x1f, R0 ;  /* 0x0000001fff157819 */ /* 0x000fc80000011400 */
        /* <DEDUP_REMOVED lines=10> */
[----:B------:R-:W-:Y:S02]  /*4bc0*/  CS2R R10, SRZ ;  /* 0x00000000000a7805 */ /* 0x000fe4000001ff00 */
[----:B------:R-:W-:-:S04]  /*4bd0*/  IADD3 R9, R8, -R9, RZ ;  /* 0x8000000908097210 */ /* 0x000fc80007ffe0ff */
[C---:B------:R-:W-:Y:S02]  /*4be0*/  LEA.HI R8, R9.reuse, 0x1, RZ, 0x1f ;  /* 0x0000000109087811 */ /* 0x040fe400078ff8ff */
[----:B------:R-:W-:Y:S02]  /*4bf0*/  ISETP.GE.U32.AND P1, PT, R9, 0x6, PT ;  /* 0x000000060900780c */ /* 0x000fe40003f26070 */
[----:B------:R-:W-:Y:S02]  /*4c00*/  LOP3.LUT P2, R24, R8, 0x3, RZ, 0xc0, !PT ;  /* 0x0000000308187812 */ /* 0x000fe4000784c0ff */
[----:B------:R-:W-:-:S11]  /*4c10*/  CS2R R8, SRZ ;  /* 0x0000000000087805 */ /* 0x000fd6000001ff00 */
[----:B------:R-:W-:Y:S05]  /*4c20*/  @!P2 BRA `(.L_x_2559) ;  /* 0x00000000006ca947 */ /* 0x000fea0003800000 */
[----:B------:R-:W-:Y:S01]  /*4c30*/  IMAD.MOV.U32 R28, RZ, RZ, R24 ;  /* 0x000000ffff1c7224 */ /* 0x000fe200078e0018 */
[----:B------:R-:W-:Y:S01]  /*4c40*/  MOV R43, R14 ;  /* 0x0000000e002b7202 */ /* 0x000fe20000000f00 */
[----:B------:R-:W-:-:S07]  /*4c50*/  IMAD.MOV.U32 R8, RZ, RZ, RZ ;  /* 0x000000ffff087224 */ /* 0x000fce00078e00ff */
.L_x_2560:
[----:B-----5:R-:W-:-:S04]  /*4c60*/  IADD3 R25, P2, R22, R43, RZ ;  /* 0x0000002b16197210 */ /* 0x020fc80007f5e0ff */
        /* <DEDUP_REMOVED lines=10> */
[----:B------:R-:W-:-:S05]  /*4d10*/  LEA.HI.X R27, R27, UR5, R30, 0x2, P2 ;  /* 0x000000051b1b7c11 */ /* 0x000fca00090f141e */
[----:B------:R-:W3:Y:S01]  /*4d20*/  LDG.E.128 R32, desc[UR36][R26.64] ;  /* 0x000000241a207981 */ /* 0x000ee2000c1e1d00 */
[----:B------:R-:W-:Y:S01]  /*4d30*/  IADD3 R30, -R23, R43, RZ ;  /* 0x0000002b171e7210 */ /* 0x000fe20007ffe1ff */
[----:B------:R-:W-:Y:S01]  /*4d40*/  VIADD R28, R28, 0xffffffff ;  /* 0xffffffff1c1c7836 */ /* 0x000fe20000000000 */
[----:B------:R-:W-:-:S03]  /*4d50*/  IADD3 R43, R43, 0x2, RZ ;  /* 0x000000022b2b7810 */ /* 0x000fc60007ffe0ff */
[----:B------:R-:W-:Y:S01]  /*4d60*/  IMAD R30, R30, 0x4, R3 ;  /* 0x000000041e1e7824 */ /* 0x000fe200078e0203 */
[----:B------:R-:W-:-:S05]  /*4d70*/  ISETP.NE.AND P2, PT, R28, RZ, PT ;  /* 0x000000ff1c00720c */ /* 0x000fca0003f45270 */
[----:B------:R-:W3:Y:S02]  /*4d80*/  LDS R30, [R30] ;  /* 0x000000001e1e7984 */ /* 0x000ee40000000800 */
[-C--:B---3--:R-:W-:Y:S01]  /*4d90*/  FFMA.FTZ R8, R32, R30.reuse, R8 ;  /* 0x0000001e20087223 */ /* 0x088fe20000010008 */
[-C--:B------:R-:W-:Y:S01]  /*4da0*/  FFMA.FTZ R9, R33, R30.reuse, R9 ;  /* 0x0000001e21097223 */ /* 0x080fe20000010009 */
[-C--:B------:R-:W-:Y:S01]  /*4db0*/  FFMA.FTZ R10, R34, R30.reuse, R10 ;  /* 0x0000001e220a7223 */ /* 0x080fe2000001000a */
[----:B------:R-:W-:-:S03]  /*4dc0*/  FFMA.FTZ R11, R35, R30, R11 ;  /* 0x0000001e230b7223 */ /* 0x000fc6000001000b */
[----:B------:R-:W-:Y:S05]  /*4dd0*/  @P2 BRA `(.L_x_2560) ;  /* 0xfffffffc00a02947 */ /* 0x000fea000383ffff */
.L_x_2559:
[----:B------:R-:W-:Y:S05]  /*4de0*/  BSYNC B1 ;  /* 0x0000000000017941 */ /* 0x000fea0003800000 */
.L_x_2558:
[----:B------:R-:W-:Y:S05]  /*4df0*/  @!P1 BRA `(.L_x_2557) ;  /* 0x00000004001c9947 */ /* 0x000fea0003800000 */
[C---:B------:R-:W-:Y:S01]  /*4e00*/  LEA R24, R43.reuse, 0x10, 0x2 ;  /* 0x000000102b187811 */ /* 0x040fe200078e10ff */
[----:B------:R-:W-:Y:S01]  /*4e10*/  ULDC UR9, c[0x0][0x288] ;  /* 0x0000a20000097ab9 */ /* 0x000fe20000000800 */
[----:B------:R-:W-:Y:S01]  /*4e20*/  IADD3 R51, P1, R22, R43, RZ ;  /* 0x0000002b16337210 */ /* 0x000fe20007f3e0ff */
[----:B------:R-:W-:Y:S01]  /*4e30*/  ULDC.64 UR10, c[0x0][0x258] ;  /* 0x00009600000a7ab9 */ /* 0x000fe20000000a00 */
[----:B------:R-:W-:Y:S02]  /*4e40*/  IMAD.SHL.U32 R45, R43, 0x80, RZ ;  /* 0x000000802b2d7824 */ /* 0x000fe400078e00ff */
[----:B------:R-:W-:Y:S01]  /*4e50*/  IMAD R26, R23, -0x4, R24 ;  /* 0xfffffffc171a7824 */ /* 0x000fe200078e0218 */
[----:B------:R-:W-:Y:S01]  /*4e60*/  LEA.HI.X.SX32 R28, R43, R20, 0x1, P1 ;  /* 0x000000142b1c7211 */ /* 0x000fe200008f0eff */
[----:B------:R-:W-:Y:S01]  /*4e70*/  IMAD R24, R15, UR9, RZ ;  /* 0x000000090f187c24 */ /* 0x000fe2000f8e02ff */
[----:B------:R-:W-:Y:S01]  /*4e80*/  LEA R40, P1, R51, UR10, 0x2 ;  /* 0x0000000a33287c11 */ /* 0x000fe2000f8210ff */
[----:B------:R-:W-:-:S03]  /*4e90*/  IMAD.IADD R44, R3, 0x1, R26 ;  /* 0x00000001032c7824 */ /* 0x000fc600078e021a */
[----:B------:R-:W-:Y:S02]  /*4ea0*/  LEA.HI.X R51, R51, UR11, R28, 0x2, P1 ;  /* 0x0000000b33337c11 */ /* 0x000fe400088f141c */
[----:B------:R-:W-:-:S07]  /*4eb0*/  SHF.L.U32 R42, R24, 0x7, RZ ;  /* 0x00000007182a7819 */ /* 0x000fce00000006ff */
.L_x_2561:
[----:B------:R-:W-:Y:S01]  /*4ec0*/  IMAD.MOV.U32 R41, RZ, RZ, R51 ;  /* 0x000000ffff297224 */ /* 0x000fe200078e0033 */
[----:B------:R-:W0:Y:S04]  /*4ed0*/  LDS R46, [R44+-0x10] ;  /* 0xfffff0002c2e7984 */ /* 0x000e280000000800 */
[----:B------:R-:W3:Y:S04]  /*4ee0*/  LDG.E R24, desc[UR36][R40.64] ;  /* 0x0000002428187981 */ /* 0x000ee8000c1e1900 */
[----:B-----5:R-:W4:Y:S04]  /*4ef0*/  LDG.E R25, desc[UR36][R40.64+0x8] ;  /* 0x0000082428197981 */ /* 0x020f28000c1e1900 */
        /* <DEDUP_REMOVED lines=8> */
[--C-:B--2---:R-:W-:Y:S02]  /*4f80*/  IMAD R27, R42, R26, R45.reuse ;  /* 0x0000001a2a1b7224 */ /* 0x104fe400078e022d */
[----:B------:R-:W-:Y:S01]  /*4f90*/  VIADD R26, R25, 0x100 ;  /* 0x00000100191a7836 */ /* 0x000fe20000000000 */
[----:B------:R-:W-:Y:S01]  /*4fa0*/  LEA.HI.X.SX32 R25, R24, R21, 0x1, P1 ;  /* 0x0000001518197211 */ /* 0x000fe200008f0eff */
[----:B------:R-:W-:Y:S01]  /*4fb0*/  IMAD R28, R42, R28, R45 ;  /* 0x0000001c2a1c7224 */ /* 0x000fe200078e022d */
[----:B------:R-:W-:Y:S02]  /*4fc0*/  IADD3 R27, R27, 0x200, RZ ;  /* 0x000002001b1b7810 */ /* 0x000fe40007ffe0ff */
[----:B------:R-:W-:Y:S02]  /*4fd0*/  LEA R24, P1, R30, UR12, 0x2 ;  /* 0x0000000c1e187c11 */ /* 0x000fe4000f8210ff */
[----:B------:R-:W-:-:S02]  /*4fe0*/  IADD3 R29, P2, R0, R26, RZ ;  /* 0x0000001a001d7210 */ /* 0x000fc40007f5e0ff */
[----:B------:R-:W-:Y:S02]  /*4ff0*/  IADD3 R31, P3, R0, R27, RZ ;  /* 0x0000001b001f7210 */ /* 0x000fe40007f7e0ff */
[----:B------:R-:W-:Y:S01]  /*5000*/  LEA.HI.X R25, R30, UR13, R25, 0x2, P1 ;  /* 0x0000000d1e197c11 */ /* 0x000fe200088f1419 */
[----:B------:R-:W-:Y:S01]  /*5010*/  VIADD R30, R28, 0x300 ;  /* 0x000003001c1e7836 */ /* 0x000fe20000000000 */
[-C--:B------:R-:W-:Y:S02]  /*5020*/  LEA.HI.X.SX32 R34, R26, R21.reuse, 0x1, P2 ;  /* 0x000000151a227211 */ /* 0x080fe400010f0eff */
[----:B------:R-:W-:Y:S02]  /*5030*/  LEA R28, P1, R29, UR12, 0x2 ;  /* 0x0000000c1d1c7c11 */ /* 0x000fe4000f8210ff */
[----:B------:R-:W-:Y:S02]  /*5040*/  LEA.HI.X.SX32 R26, R27, R21, 0x1, P3 ;  /* 0x000000151b1a7211 */ /* 0x000fe400018f0eff */
[----:B------:R-:W-:-:S02]  /*5050*/  LEA R32, P2, R31, UR12, 0x2 ;  /* 0x0000000c1f207c11 */ /* 0x000fc4000f8410ff */
[----:B------:R-:W-:Y:S02]  /*5060*/  LEA.HI.X R29, R29, UR13, R34, 0x2, P1 ;  /* 0x0000000d1d1d7c11 */ /* 0x000fe400088f1422 */
[----:B------:R-:W-:Y:S02]  /*5070*/  IADD3 R34, P1, R0, R30, RZ ;  /* 0x0000001e00227210 */ /* 0x000fe40007f3e0ff */
[----:B------:R-:W-:Y:S02]  /*5080*/  LEA.HI.X R33, R31, UR13, R26, 0x2, P2 ;  /* 0x0000000d1f217c11 */ /* 0x000fe400090f141a */
[----:B------:R-:W2:Y:S01]  /*5090*/  LDG.E.128 R24, desc[UR36][R24.64] ;  /* 0x0000002418187981 */ /* 0x000ea2000c1e1d00 */
[----:B------:R-:W-:Y:S02]  /*50a0*/  LEA.HI.X.SX32 R35, R30, R21, 0x1, P1 ;  /* 0x000000151e237211 */ /* 0x000fe400008f0eff */
[C---:B------:R-:W-:Y:S01]  /*50b0*/  LEA R36, P1, R34.reuse, UR12, 0x2 ;  /* 0x0000000c22247c11 */ /* 0x040fe2000f8210ff */
[----:B------:R-:W1:Y:S03]  /*50c0*/  LDG.E.128 R28, desc[UR36][R28.64] ;  /* 0x000000241c1c7981 */ /* 0x000e66000c1e1d00 */
[----:B------:R-:W-:-:S02]  /*50d0*/  LEA.HI.X R37, R34, UR13, R35, 0x2, P1 ;  /* 0x0000000d22257c11 */ /* 0x000fc400088f1423 */
[----:B------:R-:W3:Y:S04]  /*50e0*/  LDG.E.128 R32, desc[UR36][R32.64] ;  /* 0x0000002420207981 */ /* 0x000ee8000c1e1d00 */
[----:B------:R-:W4:Y:S01]  /*50f0*/  LDG.E.128 R36, desc[UR36][R36.64] ;  /* 0x0000002424247981 */ /* 0x000f22000c1e1d00 */
[----:B------:R-:W-:Y:S01]  /*5100*/  IADD3 R40, P1, R40, 0x20, RZ ;  /* 0x0000002028287810 */ /* 0x000fe20007f3e0ff */
[----:B0-----:R-:W-:Y:S01]  /*5110*/  VIADD R44, R44, 0x20 ;  /* 0x000000202c2c7836 */ /* 0x001fe20000000000 */
[----:B------:R-:W-:Y:S01]  /*5120*/  IADD3 R43, R43, 0x8, RZ ;  /* 0x000000082b2b7810 */ /* 0x000fe20007ffe0ff */
[----:B------:R-:W-:Y:S02]  /*5130*/  VIADD R45, R45, 0x400 ;  /* 0x000004002d2d7836 */ /* 0x000fe40000000000 */
[----:B------:R-:W-:Y:S01]  /*5140*/  IMAD.X R51, RZ, RZ, R41, P1 ;  /* 0x000000ffff337224 */ /* 0x000fe200008e0629 */
[----:B------:R-:W-:Y:S01]  /*5150*/  ISETP.GE.AND P1, PT, R43, R50, PT ;  /* 0x000000322b00720c */ /* 0x000fe20003f26270 */
[-C--:B--2---:R-:W-:Y:S01]  /*5160*/  FFMA.FTZ R41, R24, R46.reuse, R8 ;  /* 0x0000002e18297223 */ /* 0x084fe20000010008 */
[-C--:B------:R-:W-:Y:S01]  /*5170*/  FFMA.FTZ R8, R25, R46.reuse, R9 ;  /* 0x0000002e19087223 */ /* 0x080fe20000010009 */
[-C--:B------:R-:W-:Y:S01]  /*5180*/  FFMA.FTZ R9, R26, R46.reuse, R10 ;  /* 0x0000002e1a097223 */ /* 0x080fe2000001000a */
[----:B------:R-:W-:Y:S01]  /*5190*/  FFMA.FTZ R46, R27, R46, R11 ;  /* 0x0000002e1b2e7223 */ /* 0x000fe2000001000b */
[-C--:B-1----:R-:W-:Y:S01]  /*51a0*/  FFMA.FTZ R41, R28, R47.reuse, R41 ;  /* 0x0000002f1c297223 */ /* 0x082fe20000010029 */
[-C--:B------:R-:W-:Y:S01]  /*51b0*/  FFMA.FTZ R8, R29, R47.reuse, R8 ;  /* 0x0000002f1d087223 */ /* 0x080fe20000010008 */
[-C--:B------:R-:W-:Y:S01]  /*51c0*/  FFMA.FTZ R9, R30, R47.reuse, R9 ;  /* 0x0000002f1e097223 */ /* 0x080fe20000010009 */
[----:B------:R-:W-:-:S02]  /*51d0*/  FFMA.FTZ R46, R31, R47, R46 ;  /* 0x0000002f1f2e7223 */ /* 0x000fc4000001002e */
        /* <DEDUP_REMOVED lines=9> */
.L_x_2557:
[----:B------:R-:W-:Y:S05]  /*5270*/  BSYNC B0 ;  /* 0x0000000000007941 */ /* 0x000fea0003800000 */
.L_x_2556:
        /* <DEDUP_REMOVED lines=15> */
[----:B------:R-:W0:Y:S01]  /*5370*/  LDC R15, c[0x0][0x284] ;  /* 0x0000a100ff0f7b82 */ /* 0x000e220000000800 */
[----:B------:R-:W-:Y:S01]  /*5380*/  MOV R28, R24 ;  /* 0x00000018001c7202 */ /* 0x000fe20000000f00 */
[----:B------:R-:W-:-:S07]  /*5390*/  IMAD R29, R12, 0x4, R3 ;  /* 0x000000040c1d7824 */ /* 0x000fce00078e0203 */
.L_x_2568:
[----:B0-----:R-:W-:Y:S01]  /*53a0*/  ISETP.GE.AND P2, PT, R14, R15, PT ;  /* 0x0000000f0e00720c */ /* 0x001fe20003f46270 */
[----:B------:R-:W-:Y:S01]  /*53b0*/  VIADD R28, R28, 0xffffffff ;  /* 0xffffffff1c1c7836 */ /* 0x000fe20000000000 */
[----:B------:R-:W-:Y:S04]  /*53c0*/  BSSY B2, `(.L_x_2566) ;  /* 0x000002d000027945 */ /* 0x000fe80003800000 */
[----:B------:R-:W-:-:S07]  /*53d0*/  ISETP.NE.AND P1, PT, R28, RZ, PT ;  /* 0x000000ff1c00720c */ /* 0x000fce0003f25270 */
        /* <DEDUP_REMOVED lines=8> */
[----:B-----5:R-:W0:Y:S02]  /*5460*/  F2I.FTZ.U32.TRUNC.NTZ R25, R30 ;  /* 0x0000001e00197305 */ /* 0x020e24000021f000 */
[----:B0-----:R-:W-:-:S04]  /*5470*/  IMAD.MOV R24, RZ, RZ, -R25 ;  /* 0x000000ffff187224 */ /* 0x001fc800078e0a19 */
        /* <DEDUP_REMOVED lines=11> */
[----:B------:R-:W-:-:S04]  /*5530*/  IMAD.MOV.U32 R26, RZ, RZ, R24 ;  /* 0x000000ffff1a7224 */ /* 0x000fc800078e0018 */
        /* <DEDUP_REMOVED lines=21> */
.L_x_2567:
[----:B------:R-:W-:Y:S05]  /*5690*/  BSYNC B2 ;  /* 0x0000000000027941 */ /* 0x000fea0003800000 */
.L_x_2566:
[----:B------:R-:W-:Y:S01]  /*56a0*/  VIADD R14, R14, 0x2 ;  /* 0x000000020e0e7836 */ /* 0x000fe20000000000 */
[----:B------:R-:W-:Y:S01]  /*56b0*/  IADD3 R29, R29, 0x8, RZ ;  /* 0x000000081d1d7810 */ /* 0x000fe20007ffe0ff */
[----:B------:R-:W-:Y:S06]  /*56c0*/  @P1 BRA `(.L_x_2568) ;  /* 0xfffffffc00341947 */ /* 0x000fec000383ffff */
.L_x_2565:
[----:B------:R-:W-:Y:S05]  /*56d0*/  BSYNC B1 ;  /* 0x0000000000017941 */ /* 0x000fea0003800000 */
.L_x_2564:
[----:B------:R-:W-:-:S13]  /*56e0*/  ISETP.GE.U32.AND P1, PT, R31, 0x6, PT ;  /* 0x000000061f00780c */ /* 0x000fda0003f26070 */
[----:B------:R-:W-:Y:S05]  /*56f0*/  @!P1 BRA `(.L_x_2563) ;  /* 0x0000000800ec9947 */ /* 0x000fea0003800000 */
[----:B------:R-:W0:Y:S01]  /*5700*/  LDC R15, c[0x0][0x284] ;  /* 0x0000a100ff0f7b82 */ /* 0x000e220000000800 */
[----:B------:R-:W-:-:S05]  /*5710*/  LEA R24, R14, 0x10, 0x2 ;  /* 0x000000100e187811 */ /* 0x000fca00078e10ff */
[----:B------:R-:W-:-:S04]  /*5720*/  IMAD R24, R23, -0x4, R24 ;  /* 0xfffffffc17187824 */ /* 0x000fc800078e0218 */
[----:B------:R-:W-:-:S07]  /*5730*/  IMAD.IADD R24, R3, 0x1, R24 ;  /* 0x0000000103187824 */ /* 0x000fce00078e0218 */
.L_x_2577:
[CC--:B0-----:R-:W-:Y:S01]  /*5740*/  ISETP.GE.AND P4, PT, R14.reuse, R15.reuse, PT ;  /* 0x0000000f0e00720c */ /* 0x0c1fe20003f86270 */
[C---:B--2---:R-:W-:Y:S01]  /*5750*/  VIADD R36, R14.reuse, 0x2 ;  /* 0x000000020e247836 */ /* 0x044fe20000000000 */
[C---:B------:R-:W-:Y:S01]  /*5760*/  IADD3 R38, R14.reuse, 0x4, RZ ;  /* 0x000000040e267810 */ /* 0x040fe20007ffe0ff */
[----:B------:R-:W-:Y:S01]  /*5770*/  VIADD R26, R14, 0x6 ;  /* 0x000000060e1a7836 */ /* 0x000fe20000000000 */
[----:B------:R-:W-:Y:S02]  /*5780*/  BSSY B1, `(.L_x_2569) ;  /* 0x000002d000017945 */ /* 0x000fe40003800000 */
[-C--:B------:R-:W-:Y:S02]  /*5790*/  ISETP.GE.AND P1, PT, R36, R15.reuse, PT ;  /* 0x0000000f2400720c */ /* 0x080fe40003f26270 */
[-C--:B------:R-:W-:Y:S02]  /*57a0*/  ISETP.GE.AND P2, PT, R38, R15.reuse, PT ;  /* 0x0000000f2600720c */ /* 0x080fe40003f46270 */
[----:B------:R-:W-:-:S03]  /*57b0*/  ISETP.GE.AND P3, PT, R26, R15, PT ;  /* 0x0000000f1a00720c */ /* 0x000fc60003f66270 */
[----:B------:R-:W-:Y:S10]  /*57c0*/  @!P4 BRA `(.L_x_2570) ;  /* 0x0000000000a0c947 */ /* 0x000ff40003800000 */
[----:B------:R-:W-:Y:S01]  /*57d0*/  IABS R30, R15 ;  /* 0x0000000f001e7213 */ /* 0x000fe20000000000 */
[----:B------:R-:W-:Y:S01]  /*57e0*/  IMAD.MOV.U32 R28, RZ, RZ, RZ ;  /* 0x000000ffff1c7224 */ /* 0x000fe200078e00ff */
[----:B------:R-:W-:Y:S02]  /*57f0*/  IABS R27, R14 ;  /* 0x0000000e001b7213 */ /* 0x000fe40000000000 */
[----:B------:R-:W0:Y:S01]  /*5800*/  I2F.RP R31, R30 ;  /* 0x0000001e001f7306 */ /* 0x000e220000209400 */
[----:B------:R-:W-:Y:S02]  /*5810*/  ISETP.GE.AND P5, PT, R14, RZ, PT ;  /* 0x000000ff0e00720c */ /* 0x000fe40003fa6270 */
[----:B------:R-:W-:-:S05]  /*5820*/  ISETP.NE.AND P6, PT, R15, RZ, PT ;  /* 0x000000ff0f00720c */ /* 0x000fca0003fc5270 */
[----:B0-----:R-:W0:Y:S02]  /*5830*/  MUFU.RCP R31, R31 ;  /* 0x0000001f001f7308 */ /* 0x001e240000001000 */
[----:B0-----:R-:W-:-:S06]  /*5840*/  VIADD R29, R31, 0xffffffe ;  /* 0x0ffffffe1f1d7836 */ /* 0x001fcc0000000000 */
[----:B------:R-:W0:Y:S02]  /*5850*/  F2I.FTZ.U32.TRUNC.NTZ R29, R29 ;  /* 0x0000001d001d7305 */ /* 0x000e24000021f000 */
[----:B0----5:R-:W-:-:S05]  /*5860*/  IADD3 R25, RZ, -R29, RZ ;  /* 0x8000001dff197210 */ /* 0x021fca0007ffe0ff */
        /* <DEDUP_REMOVED lines=30> */
.L_x_2570:
[----:B------:R-:W-:Y:S05]  /*5a50*/  BSYNC B1 ;  /* 0x0000000000017941 */ /* 0x000fea0003800000 */
.L_x_2569:
[----:B------:R-:W-:Y:S04]  /*5a60*/  BSSY B1, `(.L_x_2571) ;  /* 0x000002a000017945 */ /* 0x000fe80003800000 */
[----:B------:R-:W-:Y:S05]  /*5a70*/  @!P1 BRA `(.L_x_2572) ;  /* 0x0000000000a09947 */ /* 0x000fea0003800000 */
        /* <DEDUP_REMOVED lines=40> */
.L_x_2572:
[----:B------:R-:W-:Y:S05]  /*5d00*/  BSYNC B1 ;  /* 0x0000000000017941 */ /* 0x000fea0003800000 */
.L_x_2571:
        /* <DEDUP_REMOVED lines=42> */
.L_x_2574:
[----:B------:R-:W-:Y:S05]  /*5fb0*/  BSYNC B1 ;  /* 0x0000000000017941 */ /* 0x000fea0003800000 */
.L_x_2573:
        /* <DEDUP_REMOVED lines=42> */
.L_x_2576:
[----:B------:R-:W-:Y:S05]  /*6260*/  BSYNC B1 ;  /* 0x0000000000017941 */ /* 0x000fea0003800000 */
.L_x_2575:
[----:B------:R-:W-:Y:S01]  /*6270*/  VIADD R14, R14, 0x8 ;  /* 0x000000080e0e7836 */ /* 0x000fe20000000000 */
[----:B------:R-:W-:-:S04]  /*6280*/  IADD3 R24, R24, 0x20, RZ ;  /* 0x0000002018187810 */ /* 0x000fc80007ffe0ff */
[----:B------:R-:W-:-:S13]  /*6290*/  ISETP.GE.AND P1, PT, R14, R16, PT ;  /* 0x000000100e00720c */ /* 0x000fda0003f26270 */
[----:B------:R-:W-:Y:S05]  /*62a0*/  @!P1 BRA `(.L_x_2577) ;  /* 0xfffffff400249947 */ /* 0x000fea000383ffff */
.L_x_2563:
[----:B------:R-:W-:Y:S05]  /*62b0*/  BSYNC B0 ;  /* 0x0000000000007941 */ /* 0x000fea0003800000 */
.L_x_2562:
[----:B------:R-:W0:Y:S01]  /*62c0*/  S2R R34, SR_TID.X ;  /* 0x0000000000227919 */ /* 0x000e220000002100 */
[----:B------:R-:W-:Y:S01]  /*62d0*/  BSSY B0, `(.L_x_2578) ;  /* 0x0000046000007945 */ /* 0x000fe20003800000 */
[----:B------:R-:W-:Y:S01]  /*62e0*/  IMAD R22, R12, 0x80, R13 ;  /* 0x000000800c167824 */ /* 0x000fe200078e020d */
[C---:B0-----:R-:W-:Y:S02]  /*62f0*/  LOP3.LUT R0, R34.reuse, 0xffffffe0, RZ, 0xc0, !PT ;  /* 0xffffffe022007812 */ /* 0x041fe400078ec0ff */
[C---:B------:R-:W-:Y:S01]  /*6300*/  ISETP.GT.AND P1, PT, R34.reuse, 0x1f, PT ;  /* 0x0000001f2200780c */ /* 0x040fe20003f24270 */
[----:B------:R-:W-:Y:S01]  /*6310*/  VIADD R34, R34, 0x1f ;  /* 0x0000001f22227836 */ /* 0x000fe20000000000 */
[----:B------:R-:W-:Y:S01]  /*6320*/  ISETP.NE.AND P2, PT, R0, 0x20, PT ;  /* 0x000000200000780c */ /* 0x000fe20003f45270 */
[----:B------:R-:W-:-:S12]  /*6330*/  @P0 BRA `(.L_x_2579) ;  /* 0x0000000000fc0947 */ /* 0x000fd80003800000 */
[----:B------:R-:W0:Y:S01]  /*6340*/  LDC R0, c[0x0][0x308] ;  /* 0x0000c200ff007b82 */ /* 0x000e220000000800 */
[----:B------:R-:W-:Y:S01]  /*6350*/  ULDC.64 UR4, c[0x0][0x2f0] ;  /* 0x0000bc0000047ab9 */ /* 0x000fe20000000a00 */
[----:B------:R-:W-:Y:S02]  /*6360*/  IADD3 R19, R19, R13, RZ ;  /* 0x0000000d13137210 */ /* 0x000fe40007ffe0ff */
[----:B------:R-:W-:-:S04]  /*6370*/  ISETP.NE.U32.AND P0, PT, RZ, UR4, PT ;  /* 0x00000004ff007c0c */ /* 0x000fc8000bf05070 */
[----:B------:R-:W-:-:S13]  /*6380*/  ISETP.NE.AND.EX P0, PT, RZ, UR5, PT, P0 ;  /* 0x00000005ff007c0c */ /* 0x000fda000bf05300 */
[----:B------:R-:W1:Y:S01]  /*6390*/  @P0 S2R R3, SR_CTAID.X ;  /* 0x0000000000030919 */ /* 0x000e620000002500 */
[----:B------:R-:W3:Y:S01]  /*63a0*/  @P0 LDC.64 R28, c[0x0][0x2e8] ;  /* 0x0000ba00ff1c0b82 */ /* 0x000ee20000000a00 */
[----:B0-----:R-:W-:-:S07]  /*63b0*/  ISETP.NE.AND P3, PT, R0, 0x2, PT ;  /* 0x000000020000780c */ /* 0x001fce0003f65270 */
[----:B------:R-:W1:Y:S08]  /*63c0*/  @P0 LDC R0, c[0x0][0x288] ;  /* 0x0000a200ff000b82 */ /* 0x000e700000000800 */
[----:B------:R-:W0:Y:S08]  /*63d0*/  @!P3 LDC.64 R20, c[0x0][0x238] ;  /* 0x00008e00ff14bb82 */ /* 0x000e300000000a00 */
[----:B-----5:R-:W4:Y:S01]  /*63e0*/  @P3 LDC.64 R24, c[0x0][0x238] ;  /* 0x00008e00ff183b82 */ /* 0x020f220000000a00 */
[----:B0-----:R-:W-:-:S04]  /*63f0*/  @!P3 IADD3 R20, P4, R19, R20, RZ ;  /* 0x000000141314b210 */ /* 0x001fc80007f9e0ff */
[----:B------:R-:W-:-:S03]  /*6400*/  @!P3 LEA.HI.X.SX32 R21, R19, R21, 0x1, P4 ;  /* 0x000000151315b211 */ /* 0x000fc600020f0eff */
[----:B------:R-:W0:Y:S02]  /*6410*/  @!P3 LDC.64 R32, c[0x0][0x2f8] ;  /* 0x0000be00ff20bb82 */ /* 0x000e240000000a00 */
[----:B------:R2:W2:Y:S01]  /*6420*/  @!P3 LDG.E R20, desc[UR36][R20.64] ;  /* 0x000000241414b981 */ /* 0x0004a2000c1e1900 */
[----:B-1----:R-:W-:Y:S02]  /*6430*/  @P0 IMAD R0, R2, R0, R3 ;  /* 0x0000000002000224 */ /* 0x002fe400078e0203 */
[----:B----4-:R-:W-:-:S04]  /*6440*/  @P3 IMAD.WIDE R24, R19, 0x4, R24 ;  /* 0x0000000413183825 */ /* 0x010fc800078e0218 */
[----:B------:R-:W-:Y:S02]  /*6450*/  @P0 IMAD R3, R0, 0x80, R13 ;  /* 0x0000008000030824 */ /* 0x000fe400078e020d */
[----:B------:R-:W4:Y:S02]  /*6460*/  @P3 LDG.E.128 R24, desc[UR36][R24.64] ;  /* 0x0000002418183981 */ /* 0x000f24000c1e1d00 */
[----:B---3--:R-:W-:-:S06]  /*6470*/  @P0 IMAD.WIDE R28, R3, 0x4, R28 ;  /* 0x00000004031c0825 */ /* 0x008fcc00078e021c */
[----:B------:R-:W3:Y:S04]  /*6480*/  @P0 LDG.E.128 R28, desc[UR36][R28.64] ;  /* 0x000000241c1c0981 */ /* 0x000ee8000c1e1d00 */
[----:B0-----:R-:W4:Y:S01]  /*6490*/  @!P3 LDG.E R33, desc[UR36][R32.64+0x8] ;  /* 0x000008242021b981 */ /* 0x001f22000c1e1900 */
[----:B------:R-:W0:Y:S01]  /*64a0*/  S2UR UR5, SR_CgaCtaId ;  /* 0x00000000000579c3 */ /* 0x000e220000008800 */
[----:B------:R-:W-:Y:S02]  /*64b0*/  UMOV UR4, 0x400 ;  /* 0x0000040000047882 */ /* 0x000fe40000000000 */
[----:B------:R-:W-:Y:S01]  /*64c0*/  UIADD3 UR4, UR4, 0x210, URZ ;  /* 0x0000021004047890 */ /* 0x000fe2000fffe03f */
[----:B------:R-:W-:Y:S02]  /*64d0*/  IMAD.IADD R16, R16, 0x1, -R23 ;  /* 0x0000000110107824 */ /* 0x000fe400078e0a17 */
[----:B------:R-:W-:Y:S01]  /*64e0*/  IMAD R14, R18, R15, R13 ;  /* 0x0000000f120e7224 */ /* 0x000fe200078e020d */
[----:B0-----:R-:W-:-:S06]  /*64f0*/  ULEA UR4, UR5, UR4, 0x18 ;  /* 0x0000000405047291 */ /* 0x001fcc000f8ec03f */
[----:B------:R-:W-:Y:S01]  /*6500*/  MOV R3, UR4 ;  /* 0x0000000400037c02 */ /* 0x000fe20008000f00 */
[----:B------:R-:W-:Y:S01]  /*6510*/  IMAD.SHL.U32 R17, R17, 0x80, RZ ;  /* 0x0000008011117824 */ /* 0x000fe200078e00ff */
[----:B------:R-:W-:-:S03]  /*6520*/  ULDC.64 UR4, c[0x0][0x250] ;  /* 0x0000940000047ab9 */ /* 0x000fc60000000a00 */
[----:B------:R-:W-:-:S05]  /*6530*/  IMAD R16, R16, 0x4, R3 ;  /* 0x0000000410107824 */ /* 0x000fca00078e0203 */
[----:B--2---:R-:W0:Y:S01]  /*6540*/  LDS R21, [R16] ;  /* 0x0000000010157984 */ /* 0x004e220000000800 */
[----:B------:R-:W-:Y:S02]  /*6550*/  IADD3 R15, P4, R17, R14, RZ ;  /* 0x0000000e110f7210 */ /* 0x000fe40007f9e0ff */
[----:B------:R-:W-:Y:S02]  /*6560*/  @!P3 PRMT R0, R20, 0x9910, RZ ;  /* 0x000099101400b816 */ /* 0x000fe400000000ff */
[--C-:B------:R-:W-:Y:S02]  /*6570*/  @!P3 SHF.R.U32.HI R2, RZ, 0x10, R20.reuse ;  /* 0x00000010ff02b819 */ /* 0x100fe40000011614 */
[----:B------:R-:W-:Y:S02]  /*6580*/  @!P3 SHF.R.U32.HI R12, RZ, 0x18, R20 ;  /* 0x00000018ff0cb819 */ /* 0x000fe40000011614 */
[----:B------:R-:W-:Y:S01]  /*6590*/  @!P3 SHF.R.S32.HI R0, RZ, 0x8, R0 ;  /* 0x00000008ff00b819 */ /* 0x000fe20000011400 */
[----:B------:R1:W4:Y:S08]  /*65a0*/  @!P3 I2F.S8 R19, R20 ;  /* 0x000000140013b306 */ /* 0x0003300000001400 */
[----:B------:R-:W2:Y:S08]  /*65b0*/  @!P3 I2F.S8 R2, R2 ;  /* 0x000000020002b306 */ /* 0x000eb00000001400 */
[----:B------:R-:W0:Y:S08]  /*65c0*/  @!P3 I2F.S8 R12, R12 ;  /* 0x0000000c000cb306 */ /* 0x000e300000001400 */
[----:B------:R-:W3:Y:S01]  /*65d0*/  @!P3 I2F.S16 R0, R0 ;  /* 0x000000000000b306 */ /* 0x000ee20000101400 */
[----:B-1----:R-:W-:Y:S01]  /*65e0*/  SHF.R.S32.HI R20, RZ, 0x1f, R14 ;  /* 0x0000001fff147819 */ /* 0x002fe2000001140e */
[-C--:B----4-:R-:W-:Y:S01]  /*65f0*/  @!P3 FMUL.FTZ R24, R19, R33.reuse ;  /* 0x000000211318b220 */ /* 0x090fe20000410000 */
[-C--:B--2---:R-:W-:Y:S01]  /*6600*/  @!P3 FMUL.FTZ R26, R2, R33.reuse ;  /* 0x00000021021ab220 */ /* 0x084fe20000410000 */
[-C--:B0-----:R-:W-:Y:S01]  /*6610*/  @!P3 FMUL.FTZ R27, R12, R33.reuse ;  /* 0x000000210c1bb220 */ /* 0x081fe20000410000 */
[----:B------:R-:W-:Y:S01]  /*6620*/  LEA.HI.X.SX32 R20, R17, R20, 0x1, P4 ;  /* 0x0000001411147211 */ /* 0x000fe200020f0eff */
[----:B------:R-:W-:Y:S01]  /*6630*/  FADD.FTZ R4, R24, R4 ;  /* 0x0000000418047221 */ /* 0x000fe20000010000 */
[----:B------:R-:W-:Y:S01]  /*6640*/  LEA R14, P4, R15, UR4, 0x2 ;  /* 0x000000040f0e7c11 */ /* 0x000fe2000f8810ff */
[----:B------:R-:W-:Y:S01]  /*6650*/  FADD.FTZ R6, R26, R6 ;  /* 0x000000061a067221 */ /* 0x000fe20000010000 */
[----:B---3--:R-:W-:Y:S01]  /*6660*/  @!P3 FMUL.FTZ R25, R0, R33 ;  /* 0x000000210019b220 */ /* 0x008fe20000410000 */
        /* <DEDUP_REMOVED lines=12> */
.L_x_2579:
[----:B------:R-:W-:Y:S05]  /*6730*/  BSYNC B0 ;  /* 0x0000000000007941 */ /* 0x000fea0003800000 */
.L_x_2578:
[----:B------:R-:W-:Y:S01]  /*6740*/  BAR.SYNC.DEFER_BLOCKING 0x0 ;  /* 0x0000000000007b1d */ /* 0x000fe20000010000 */
[----:B------:R-:W-:Y:S02]  /*6750*/  LEA R22, R22, R3, 0x2 ;  /* 0x0000000316167211 */ /* 0x000fe400078e10ff */
[----:B------:R-:W-:-:S03]  /*6760*/  ISETP.GT.U32.AND P0, PT, R34, 0x3e, PT ;  /* 0x0000003e2200780c */ /* 0x000fc60003f04070 */
[----:B------:R1:W-:Y:S02]  /*6770*/  @!P2 STS.128 [R22+-0x200], R8 ;  /* 0xfffe00081600a388 */ /* 0x0003e40000000c00 */
[----:B------:R-:W-:Y:S06]  /*6780*/  BAR.SYNC.DEFER_BLOCKING 0x0 ;  /* 0x0000000000007b1d */ /* 0x000fec0000010000 */
[----:B0----5:R1:W0:Y:S02]  /*6790*/  @!P1 LDS.128 R4, [R22] ;  /* 0x0000000016049984 */ /* 0x0212240000000c00 */
[----:B------:R-:W-:Y:S06]  /*67a0*/  BAR.SYNC.DEFER_BLOCKING 0x0 ;  /* 0x0000000000007b1d */ /* 0x000fec0000010000 */
[----:B-1----:R-:W-:Y:S05]  /*67b0*/  @P0 EXIT ;  /* 0x000000000000094d */ /* 0x002fea0003800000 */
[----:B------:R-:W1:Y:S01]  /*67c0*/  LDC R0, c[0x0][0x308] ;  /* 0x0000c200ff007b82 */ /* 0x000e620000000800 */
[----:B0-----:R-:W-:Y:S01]  /*67d0*/  @!P1 FADD.FTZ R8, R8, R4 ;  /* 0x0000000408089221 */ /* 0x001fe20000010000 */
[----:B------:R-:W-:Y:S01]  /*67e0*/  @!P1 FADD.FTZ R9, R9, R5 ;  /* 0x0000000509099221 */ /* 0x000fe20000010000 */
[----:B------:R-:W-:Y:S01]  /*67f0*/  @!P1 FADD.FTZ R10, R10, R6 ;  /* 0x000000060a0a9221 */ /* 0x000fe20000010000 */
[----:B------:R-:W-:Y:S01]  /*6800*/  @!P1 FADD.FTZ R11, R11, R7 ;  /* 0x000000070b0b9221 */ /* 0x000fe20000010000 */
[----:B-1----:R-:W-:-:S13]  /*6810*/  ISETP.NE.AND P0, PT, R0, 0x2, PT ;  /* 0x000000020000780c */ /* 0x002fda0003f05270 */
        /* <DEDUP_REMOVED lines=33> */
.L_x_2535:
[----:B------:R-:W-:Y:S01]  /*6a30*/  HFMA2.MMA R12, -RZ, RZ, 0, 9.5367431640625e-07 ;  /* 0x00000010ff0c7435 */ /* 0x000fe200000001ff */
[----:B------:R-:W-:Y:S02]  /*6a40*/  IMAD.MOV.U32 R11, RZ, RZ, 0x1f ;  /* 0x0000001fff0b7424 */ /* 0x000fe400078e00ff */
[----:B0-----:R-:W-:-:S08]  /*6a50*/  IMAD.MOV.U32 R15, RZ, RZ, -0x1 ;  /* 0xffffffffff0f7424 */ /* 0x001fd000078e00ff */
[----:B-1---5:R-:W-:Y:S05]  /*6a60*/  WARPSYNC.COLLECTIVE R15, `(.L_x_2580) ;  /* 0x000000000f087348 */ /* 0x022fea0003c00000 */
[----:B------:R0:W2:Y:S02]  /*6a70*/  SHFL.BFLY P6, R14, R13, R12, R11 ;  /* 0x0c00000c0d0e7389 */ /* 0x0000a400000c000b */
[----:B012--5:R-:W-:Y:S01]  /*6a80*/  ENDCOLLECTIVE ;  /* 0x000000000000791b */ /* 0x027fe20003800000 */
.L_x_2580:
[----:B------:R-:W-:Y:S02]  /*6a90*/  IMAD.MOV.U32 R12, RZ, RZ, 0x8 ;  /* 0x00000008ff0c7424 */ /* 0x000fe400078e00ff */
[----:B------:R-:W-:-:S05]  /*6aa0*/  FADD.FTZ R0, R13, R14 ;  /* 0x0000000e0d007221 */ /* 0x000fca0000010000 */
[----:B------:R-:W-:-:S07]  /*6ab0*/  MOV R13, R0 ;  /* 0x00000000000d7202 */ /* 0x000fce0000000f00 */
[----:B------:R-:W-:Y:S05]  /*6ac0*/  WARPSYNC.COLLECTIVE R15, `(.L_x_2581) ;  /* 0x000000000f087348 */ /* 0x000fea0003c00000 */
[----:B------:R0:W1:Y:S02]  /*6ad0*/  SHFL.BFLY P6, R14, R13, R12, R11 ;  /* 0x0c00000c0d0e7389 */ /* 0x00006400000c000b */
[----:B01----:R-:W-:Y:S01]  /*6ae0*/  ENDCOLLECTIVE ;  /* 0x000000000000791b */ /* 0x003fe20003800000 */
.L_x_2581:
[----:B------:R-:W-:Y:S01]  /*6af0*/  HFMA2.MMA R12, -RZ, RZ, 0, 2.384185791015625e-07 ;  /* 0x00000004ff0c7435 */ /* 0x000fe200000001ff */
[----:B------:R-:W-:-:S04]  /*6b00*/  FADD.FTZ R3, R0, R14 ;  /* 0x0000000e00037221 */ /* 0x000fc80000010000 */
[----:B------:R-:W-:-:S07]  /*6b10*/  IMAD.MOV.U32 R13, RZ, RZ, R3 ;  /* 0x000000ffff0d7224 */ /* 0x000fce00078e0003 */
[----:B------:R-:W-:Y:S05]  /*6b20*/  WARPSYNC.COLLECTIVE R15, `(.L_x_2582) ;  /* 0x000000000f087348 */ /* 0x000fea0003c00000 */
[----:B------:R0:W1:Y:S02]  /*6b30*/  SHFL.BFLY P6, R14, R13, R12, R11 ;  /* 0x0c00000c0d0e7389 */ /* 0x00006400000c000b */
[----:B01----:R-:W-:Y:S01]  /*6b40*/  ENDCOLLECTIVE ;  /* 0x000000000000791b */ /* 0x003fe20003800000 */
.L_x_2582:
[----:B------:R-:W-:Y:S02]  /*6b50*/  IMAD.MOV.U32 R12, RZ, RZ, 0x2 ;  /* 0x00000002ff0c7424 */ /* 0x000fe400078e00ff */
[----:B------:R-:W-:-:S04]  /*6b60*/  FADD.FTZ R4, R3, R14 ;  /* 0x0000000e03047221 */ /* 0x000fc80000010000 */
[----:B------:R-:W-:-:S07]  /*6b70*/  IMAD.MOV.U32 R13, RZ, RZ, R4 ;  /* 0x000000ffff0d7224 */ /* 0x000fce00078e0004 */
[----:B------:R-:W-:Y:S05]  /*6b80*/  WARPSYNC.COLLECTIVE R15, `(.L_x_2583) ;  /* 0x000000000f087348 */ /* 0x000fea0003c00000 */
[----:B------:R0:W1:Y:S02]  /*6b90*/  SHFL.BFLY P6, R14, R13, R12, R11 ;  /* 0x0c00000c0d0e7389 */ /* 0x00006400000c000b */
[----:B01----:R-:W-:Y:S01]  /*6ba0*/  ENDCOLLECTIVE ;  /* 0x000000000000791b */ /* 0x003fe20003800000 */
.L_x_2583:
[----:B------:R-:W-:Y:S02]  /*6bb0*/  IMAD.MOV.U32 R12, RZ, RZ, 0x1 ;  /* 0x00000001ff0c7424 */ /* 0x000fe400078e00ff */
[----:B------:R-:W-:-:S05]  /*6bc0*/  FADD.FTZ R5, R4, R14 ;  /* 0x0000000e04057221 */ /* 0x000fca0000010000 */
[----:B------:R-:W-:-:S07]  /*6bd0*/  MOV R13, R5 ;  /* 0x00000005000d7202 */ /* 0x000fce0000000f00 */
[----:B------:R-:W-:Y:S05]  /*6be0*/  WARPSYNC.COLLECTIVE R15, `(.L_x_2584) ;  /* 0x000000000f087348 */ /* 0x000fea0003c00000 */
[----:B------:R0:W1:Y:S02]  /*6bf0*/  SHFL.BFLY P6, R14, R13, R12, R11 ;  /* 0x0c00000c0d0e7389 */ /* 0x00006400000c000b */
[----:B01----:R-:W-:Y:S01]  /*6c00*/  ENDCOLLECTIVE ;  /* 0x000000000000791b */ /* 0x003fe20003800000 */
.L_x_2584:
[----:B------:R-:W-:Y:S05]  /*6c10*/  BRA `(.L_x_2585) ;  /* 0xffffffac00987947 */ /* 0x000fea000383ffff */
.L_x_2540:
[----:B------:R-:W-:Y:S01]  /*6c20*/  HFMA2.MMA R11, -RZ, RZ, 0, 1.847743988037109375e-06 ;  /* 0x0000001fff0b7435 */ /* 0x000fe200000001ff */
[----:B------:R-:W-:Y:S01]  /*6c30*/  BSSY B1, `(.L_x_2586) ;  /* 0x0000006000017945 */ /* 0x000fe20003800000 */
[----:B------:R-:W-:Y:S02]  /*6c40*/  IMAD.MOV.U32 R12, RZ, RZ, 0x2 ;  /* 0x00000002ff0c7424 */ /* 0x000fe400078e00ff */
[----:B------:R-:W-:-:S07]  /*6c50*/  IMAD.MOV.U32 R15, RZ, RZ, -0x1 ;  /* 0xffffffffff0f7424 */ /* 0x000fce00078e00ff */
[----:B-----5:R-:W-:Y:S05]  /*6c60*/  WARPSYNC.COLLECTIVE R15, `(.L_x_2587) ;  /* 0x000000000f087348 */ /* 0x020fea0003c00000 */
[----:B------:R0:W1:Y:S02]  /*6c70*/  SHFL.BFLY P6, R14, R13, R12, R11 ;  /* 0x0c00000c0d0e7389 */ /* 0x00006400000c000b */
[----:B01---5:R-:W-:Y:S01]  /*6c80*/  ENDCOLLECTIVE ;  /* 0x000000000000791b */ /* 0x023fe20003800000 */
.L_x_2587:
[----:B------:R-:W-:Y:S05]  /*6c90*/  BSYNC B1 ;  /* 0x0000000000017941 */ /* 0x000fea0003800000 */
.L_x_2586:
[----:B------:R-:W-:Y:S01]  /*6ca0*/  FADD.FTZ R13, R13, R14 ;  /* 0x0000000e0d0d7221 */ /* 0x000fe20000010000 */
[----:B------:R-:W-:Y:S01]  /*6cb0*/  IMAD.MOV.U32 R12, RZ, RZ, 0x1 ;  /* 0x00000001ff0c7424 */ /* 0x000fe200078e00ff */
[----:B------:R-:W-:Y:S01]  /*6cc0*/  MOV R11, 0x1f ;  /* 0x0000001f000b7802 */ /* 0x000fe20000000f00 */
[----:B------:R-:W-:-:S07]  /*6cd0*/  IMAD.MOV.U32 R15, RZ, RZ, -0x1 ;  /* 0xffffffffff0f7424 */ /* 0x000fce00078e00ff */
[----:B------:R-:W-:Y:S05]  /*6ce0*/  WARPSYNC.COLLECTIVE R15, `(.L_x_2588) ;  /* 0x000000000f087348 */ /* 0x000fea0003c00000 */
[----:B------:R0:W1:Y:S02]  /*6cf0*/  SHFL.BFLY P6, R14, R13, R12, R11 ;  /* 0x0c00000c0d0e7389 */ /* 0x00006400000c000b */
[----:B01----:R-:W-:Y:S01]  /*6d00*/  ENDCOLLECTIVE ;  /* 0x000000000000791b */ /* 0x003fe20003800000 */
.L_x_2588:
[----:B------:R-:W-:Y:S05]  /*6d10*/  BRA `(.L_x_2589) ;  /* 0xffffffd000787947 */ /* 0x000fea000383ffff */
.L_x_2544:
[----:B------:R-:W-:Y:S01]  /*6d20*/  HFMA2.MMA R12, -RZ, RZ, 0, 9.5367431640625e-07 ;  /* 0x00000010ff0c7435 */ /* 0x000fe200000001ff */
[----:B------:R-:W-:Y:S01]  /*6d30*/  BSSY B0, `(.L_x_2590) ;  /* 0x0000007000007945 */ /* 0x000fe20003800000 */
[----:B0-----:R-:W-:Y:S02]  /*6d40*/  IMAD.MOV.U32 R13, RZ, RZ, R88 ;  /* 0x000000ffff0d7224 */ /* 0x001fe400078e0058 */
[----:B------:R-:W-:Y:S02]  /*6d50*/  IMAD.MOV.U32 R11, RZ, RZ, 0x1f ;  /* 0x0000001fff0b7424 */ /* 0x000fe400078e00ff */
[----:B------:R-:W-:-:S07]  /*6d60*/  IMAD.MOV.U32 R15, RZ, RZ, -0x1 ;  /* 0xffffffffff0f7424 */ /* 0x000fce00078e00ff */
[----:B-123-5:R-:W-:Y:S05]  /*6d70*/  WARPSYNC.COLLECTIVE R15, `(.L_x_2591) ;  /* 0x000000000f087348 */ /* 0x02efea0003c00000 */
[----:B-1----:R0:W1:Y:S02]  /*6d80*/  SHFL.BFLY P6, R14, R13, R12, R11 ;  /* 0x0c00000c0d0e7389 */ /* 0x00206400000c000b */
[----:B0123-5:R-:W-:Y:S01]  /*6d90*/  ENDCOLLECTIVE ;  /* 0x000000000000791b */ /* 0x02ffe20003800000 */
.L_x_2591:
[----:B------:R-:W-:Y:S05]  /*6da0*/  BSYNC B0 ;  /* 0x0000000000007941 */ /* 0x000fea0003800000 */
.L_x_2590:
[----:B------:R-:W-:Y:S01]  /*6db0*/  FMNMX.FTZ R13, R14, R88, !PT ;  /* 0x000000580e0d7209 */ /* 0x000fe20007810000 */
[----:B------:R-:W-:Y:S01]  /*6dc0*/  IMAD.MOV.U32 R11, RZ, RZ, 0x1f ;  /* 0x0000001fff0b7424 */ /* 0x000fe200078e00ff */
[----:B------:R-:W-:Y:S01]  /*6dd0*/  MOV R12, 0x8 ;  /* 0x00000008000c7802 */ /* 0x000fe20000000f00 */
[----:B------:R-:W-:-:S07]  /*6de0*/  IMAD.MOV.U32 R15, RZ, RZ, -0x1 ;  /* 0xffffffffff0f7424 */ /* 0x000fce00078e00ff */
[----:B------:R-:W-:Y:S05]  /*6df0*/  WARPSYNC.COLLECTIVE R15, `(.L_x_2592) ;  /* 0x000000000f087348 */ /* 0x000fea0003c00000 */
[----:B------:R0:W1:Y:S02]  /*6e00*/  SHFL.BFLY P6, R14, R13, R12, R11 ;  /* 0x0c00000c0d0e7389 */ /* 0x00006400000c000b */
[----:B01----:R-:W-:Y:S01]  /*6e10*/  ENDCOLLECTIVE ;  /* 0x000000000000791b */ /* 0x003fe20003800000 */
.L_x_2592:
[----:B------:R-:W-:Y:S01]  /*6e20*/  IMAD.MOV.U32 R12, RZ, RZ, 0x4 ;  /* 0x00000004ff0c7424 */ /* 0x000fe200078e00ff */
[----:B------:R-:W-:-:S04]  /*6e30*/  FMNMX.FTZ R4, R13, R14, !PT ;  /* 0x0000000e0d047209 */ /* 0x000fc80007810000 */
[----:B------:R-:W-:-:S07]  /*6e40*/  MOV R13, R4 ;  /* 0x00000004000d7202 */ /* 0x000fce0000000f00 */
[----:B------:R-:W-:Y:S05]  /*6e50*/  WARPSYNC.COLLECTIVE R15, `(.L_x_2593) ;  /* 0x000000000f087348 */ /* 0x000fea0003c00000 */
[----:B------:R0:W1:Y:S02]  /*6e60*/  SHFL.BFLY P6, R14, R13, R12, R11 ;  /* 0x0c00000c0d0e7389 */ /* 0x00006400000c000b */
[----:B01----:R-:W-:Y:S01]  /*6e70*/  ENDCOLLECTIVE ;  /* 0x000000000000791b */ /* 0x003fe20003800000 */
.L_x_2593:
[----:B------:R-:W-:Y:S05]  /*6e80*/  BRA `(.L_x_2594) ;  /* 0xffffffd000d87947 */ /* 0x000fea000383ffff */
.L_x_2595:
        /* <DEDUP_REMOVED lines=15> */
.L_x_2851:


//--------------------- .text._ZN4mmha33masked_multihead_attention_kernelIfLi128ELi128ELi1ELi32ELi256ELb0ELb0EEEv26Multihead_attention_paramsIT_XT5_EE --------------------------
	.section	.text._ZN4mmha33masked_multihead_attention_kernelIfLi128ELi128ELi1ELi32ELi256ELb0ELb0EEEv26Multihead_attention_paramsIT_XT5_EE,"ax",@progbits
	.align	128
        .global         _ZN4mmha33masked_multihead_attention_kernelIfLi128ELi128ELi1ELi32ELi256ELb0ELb0EEEv26Multihead_attention_paramsIT_XT5_EE
        .type           _ZN4mmha33masked_multihead_attention_kernelIfLi128ELi128ELi1ELi32ELi256ELb0ELb0EEEv26Multihead_attention_paramsIT_XT5_EE,@function
        .size           _ZN4mmha33masked_multihead_attention_kernelIfLi128ELi128ELi1ELi32ELi256ELb0ELb0EEEv26Multihead_attention_paramsIT_XT5_EE,(.L_x_2852 - _ZN4mmha33masked_multihead_attention_kernelIfLi128ELi128ELi1ELi32ELi256ELb0ELb0EEEv26Multihead_attention_paramsIT_XT5_EE)
        .other          _ZN4mmha33masked_multihead_attention_kernelIfLi128ELi128ELi1ELi32ELi256ELb0ELb0EEEv26Multihead_attention_paramsIT_XT5_EE,@"STO_CUDA_ENTRY STV_DEFAULT"
_ZN4mmha33masked_multihead_attention_kernelIfLi128ELi128ELi1ELi32ELi256ELb0ELb0EEEv26Multihead_attention_paramsIT_XT5_EE:
.text._ZN4mmha33masked_multihead_attention_kernelIfLi128ELi128ELi1ELi32ELi256ELb0ELb0EEEv26Multihead_attention_paramsIT_XT5_EE:
[----:B------:R-:W0:Y:S01]  /*0000*/  LDC R1, c[0x0][0x28] ;  /* 0x00000a00ff017b82 */ /* 0x000e220000000800 */
[----:B------:R-:W-:Y:S01]  /*0010*/  ULDC.64 UR4, c[0x0][0x320] ;  /* 0x0000c80000047ab9 */ /* 0x000fe20000000a00 */
[----:B------:R-:W-:Y:S01]  /*0020*/  ULDC.64 UR36, c[0x0][0x208] ;  /* 0x0000820000247ab9 */ /* 0x000fe20000000a00 */
[----:B------:R-:W-:-:S05]  /*0030*/  ISETP.NE.U32.AND P0, PT, RZ, UR4, PT ;  /* 0x00000004ff007c0c */ /* 0x000fca000bf05070 */
[----:B------:R-:W1:Y:S01]  /*0040*/  S2UR UR45, SR_CTAID.Y ;  /* 0x00000000002d79c3 */ /* 0x000e620000002600 */
[----:B0-----:R-:W-:Y:S02]  /*0050*/  IADD3 R1, R1, -0x60, RZ ;  /* 0xffffffa001017810 */ /* 0x001fe40007ffe0ff */
        /* <DEDUP_REMOVED lines=9> */
.L_x_2596:
        /* <DEDUP_REMOVED lines=11> */
[----:B------:R-:W-:Y:S01]  /*01a0*/  MOV R3, UR5 ;  /* 0x0000000500037c02 */ /* 0x000fe20008000f00 */
[----:B------:R-:W-:-:S05]  /*01b0*/  IMAD.U32 R2, RZ, RZ, UR4 ;  /* 0x00000004ff027e24 */ /* 0x000fca000f8e00ff */
[----:B------:R1:W2:Y:S01]  /*01c0*/  @P0 LDG.E R5, desc[UR36][R2.64] ;  /* 0x0000002402050981 */ /* 0x0002a2000c1e1900 */
[----:B0-----:R-:W0:Y:S02]  /*01d0*/  MUFU.RCP R0, R0 ;  /* 0x0000000000007308 */ /* 0x001e240000001000 */
[----:B0-----:R-:W-:-:S06]  /*01e0*/  IADD3 R4, R0, 0xffffffe, RZ ;  /* 0x0ffffffe00047810 */ /* 0x001fcc0007ffe0ff */
        /* <DEDUP_REMOVED lines=38> */
[----:B-1----:R-:W-:-:S06]  /*0450*/  IADD3 R4, R0, 0xffffffe, RZ ;  /* 0x0ffffffe00047810 */ /* 0x002fcc0007ffe0ff */
        /* <DEDUP_REMOVED lines=30> */
[----:B------:R-:W-:Y:S01]  /*0640*/  IMAD.SHL.U32 R23, R22, 0x4, RZ ;  /* 0x0000000416177824 */ /* 0x000fe200078e00ff */
[----:B------:R-:W-:Y:S02]  /*0650*/  USEL UR4, UR43, UR4, !UP3 ;  /* 0x000000042b047287 */ /* 0x000fe4000d800000 */
[----:B------:R-:W-:Y:S02]  /*0660*/  @!UP2 UIADD3 UR41, UR41, -UR10, URZ ;  /* 0x8000000a2929a290 */ /* 0x000fe4000fffe03f */
[----:B------:R-:W-:Y:S01]  /*0670*/  UISETP.LT.AND UP2, UPT, URZ, UR42, UPT ;  /* 0x0000002a3f00728c */ /* 0x000fe2000bf41270 */
[C---:B------:R-:W-:Y:S01]  /*0680*/  IADD3 R11, R23.reuse, UR5, RZ ;  /* 0x00000005170b7c10 */ /* 0x040fe2000fffe0ff */
        /* <DEDUP_REMOVED lines=33> */
.L_x_2598:
[----:B------:R-:W-:Y:S02]  /*08a0*/  CS2R R16, SRZ ;  /* 0x0000000000107805 */ /* 0x000fe4000001ff00 */
[----:B------:R-:W-:-:S07]  /*08b0*/  CS2R R18, SRZ ;  /* 0x0000000000127805 */ /* 0x000fce000001ff00 */
.L_x_2599:
[----:B------:R-:W-:Y:S05]  /*08c0*/  BSYNC B0 ;  /* 0x0000000000007941 */ /* 0x000fea0003800000 */
.L_x_2597:
        /* <DEDUP_REMOVED lines=11> */
.L_x_2601:
        /* <DEDUP_REMOVED lines=18> */
.L_x_2602:
[----:B------:R-:W-:Y:S05]  /*0aa0*/  BSYNC B0 ;  /* 0x0000000000007941 */ /* 0x000fea0003800000 */
.L_x_2600:
        /* <DEDUP_REMOVED lines=27> */
[----:B------:R-:W-:Y:S01]  /*0c60*/  MOV R9, UR5 ;  /* 0x0000000500097c02 */ /* 0x000fe20008000f00 */
[----:B------:R-:W-:Y:S01]  /*0c70*/  ULDC.U8 UR4, c[0x0][0x294] ;  /* 0x0000a50000047ab9 */ /* 0x000fe20000000000 */
[----:B0-----:R-:W-:-:S03]  /*0c80*/  @!P1 IMAD.WIDE R2, R11, 0x4, R2 ;  /* 0x000000040b029825 */ /* 0x001fc600078e0202 */
[----:B------:R-:W4:Y:S04]  /*0c90*/  @P4 LDG.E R8, desc[UR36][R8.64] ;  /* 0x0000002408084981 */ /* 0x000f28000c1e1900 */
[----:B------:R-:W4:Y:S01]  /*0ca0*/  @!P1 LDG.E.128 R28, desc[UR36][R2.64] ;  /* 0x00000024021c9981 */ /* 0x000f22000c1e1d00 */
[----:B--2---:R-:W-:-:S04]  /*0cb0*/  @!P3 IMAD.WIDE R4, R11, 0x4, R4 ;  /* 0x000000040b04b825 */ /* 0x004fc800078e0204 */
[----:B------:R-:W-:Y:S01]  /*0cc0*/  @!P2 IMAD R11, R0, 0x80, R23 ;  /* 0x00000080000ba824 */ /* 0x000fe200078e0217 */
[----:B------:R-:W2:Y:S03]  /*0cd0*/  @!P3 LDG.E.128 R12, desc[UR36][R4.64] ;  /* 0x00000024040cb981 */ /* 0x000ea6000c1e1d00 */
        /* <DEDUP_REMOVED lines=71> */
.L_x_2605:
        /* <DEDUP_REMOVED lines=28> */
[----:B------:R-:W-:Y:S01]  /*1310*/  SHF.L.U32 R0, R0, 0x1, RZ ;  /* 0x0000000100007819 */ /* 0x000fe200000006ff */
[----:B------:R-:W-:Y:S02]  /*1320*/  IMAD R20, R7, 0x4, R28 ;  /* 0x0000000407147824 */ /* 0x000fe400078e021c */
[----:B------:R0:W2:Y:S01]  /*1330*/  LDS R18, [R15+0x4] ;  /* 0x000004000f127984 */ /* 0x0000a20000000800 */
[----:B------:R-:W-:-:S03]  /*1340*/  LOP3.LUT R4, R0, 0xfffffffc, RZ, 0xc0, !PT ;  /* 0xfffffffc00047812 */ /* 0x000fc600078ec0ff */
[----:B------:R0:W3:Y:S01]  /*1350*/  LDS R17, [R28] ;  /* 0x000000001c117984 */ /* 0x0000e20000000800 */
[----:B------:R-:W-:-:S03]  /*1360*/  ISETP.GE.AND P0, PT, R4, R7, PT ;  /* 0x000000070400720c */ /* 0x000fc60003f06270 */
[----:B------:R0:W4:Y:S04]  /*1370*/  LDS R19, [R28+0x4] ;  /* 0x000004001c137984 */ /* 0x0001280000000800 */
[----:B------:R0:W0:Y:S04]  /*1380*/  LDS R24, [R21] ;  /* 0x0000000015187984 */ /* 0x0000280000000800 */
[----:B------:R0:W0:Y:S04]  /*1390*/  LDS R26, [R21+0x4] ;  /* 0x00000400151a7984 */ /* 0x0000280000000800 */
[----:B------:R0:W0:Y:S04]  /*13a0*/  LDS R25, [R20] ;  /* 0x0000000014197984 */ /* 0x0000280000000800 */
[----:B------:R0:W0:Y:S01]  /*13b0*/  LDS R27, [R20+0x4] ;  /* 0x00000400141b7984 */ /* 0x0000220000000800 */
[----:B------:R-:W-:Y:S05]  /*13c0*/  @P0 BRA `(.L_x_2609) ;  /* 0x0000000000a00947 */ /* 0x000fea0003800000 */
[----:B------:R-:W-:Y:S01]  /*13d0*/  I2FP.F32.S32 R0, R7 ;  /* 0x0000000700007245 */ /* 0x000fe20000201400 */
[----:B------:R-:W-:Y:S01]  /*13e0*/  ULDC UR4, c[0x0][0x29c] ;  /* 0x0000a70000047ab9 */ /* 0x000fe20000000800 */
[----:B------:R-:W-:Y:S01]  /*13f0*/  IADD3 R2, R4, 0x2, RZ ;  /* 0x0000000204027810 */ /* 0x000fe20007ffe0ff */
[----:B------:R-:W-:Y:S01]  /*1400*/  UIADD3 UR4, -UR39, UR4, URZ ;  /* 0x0000000427047290 */ /* 0x000fe2000fffe13f */
[----:B------:R5:W1:Y:S02]  /*1410*/  MUFU.RCP R5, R0 ;  /* 0x0000000000057308 */ /* 0x000a640000001000 */
[----:B------:R-:W-:-:S03]  /*1420*/  I2FP.F32.S32 R2, R2 ;  /* 0x0000000200027245 */ /* 0x000fc60000201400 */
[----:B-----5:R-:W-:Y:S02]  /*1430*/  I2FP.F32.S32 R0, UR4 ;  /* 0x0000000400007c45 */ /* 0x020fe40008201400 */
        /* <DEDUP_REMOVED lines=33> */
.L_x_2609:
[----:B------:R-:W-:Y:S05]  /*1650*/  BSYNC B1 ;  /* 0x0000000000017941 */ /* 0x000fea0003800000 */
.L_x_2608:
        /* <DEDUP_REMOVED lines=8> */
.L_x_2607:
[----:B------:R-:W-:Y:S05]  /*16e0*/  BSYNC B0 ;  /* 0x0000000000007941 */ /* 0x000fea0003800000 */
.L_x_2606:
[----:B------:R-:W-:Y:S06]  /*16f0*/  BAR.SYNC.DEFER_BLOCKING 0x0 ;  /* 0x0000000000007b1d */ /* 0x000fec0000010000 */
[----:B0-----:R0:W1:Y:S04]  /*1700*/  @P6 LDS.128 R16, [R13] ;  /* 0x000000000d106984 */ /* 0x0010680000000c00 */
[----:B------:R0:W2:Y:S01]  /*1710*/  @P6 LDS.128 R24, [R14] ;  /* 0x000000000e186984 */ /* 0x0000a20000000c00 */
[----:B------:R-:W-:Y:S06]  /*1720*/  BAR.SYNC.DEFER_BLOCKING 0x0 ;  /* 0x0000000000007b1d */ /* 0x000fec0000010000 */
[----:B------:R-:W-:Y:S05]  /*1730*/  BRA `(.L_x_2604) ;  /* 0x0000000000b07947 */ /* 0x000fea0003800000 */
.L_x_2603:
        /* <DEDUP_REMOVED lines=43> */
.L_x_2610:
[----:B------:R-:W-:Y:S05]  /*19f0*/  BSYNC B0 ;  /* 0x0000000000007941 */ /* 0x000fea0003800000 */
.L_x_2604:
[----:B------:R-:W-:Y:S01]  /*1a00*/  ISETP.GT.AND P0, PT, R22, 0x1f, PT ;  /* 0x0000001f1600780c */ /* 0x000fe20003f04270 */
[----:B------:R-:W-:Y:S01]  /*1a10*/  BSSY B0, `(.L_x_2611) ;  /* 0x0000021000007945 */ /* 0x000fe20003800000 */
[----:B------:R-:W-:-:S11]  /*1a20*/  HFMA2.MMA R4, -RZ, RZ, 0, 0 ;  /* 0x00000000ff047435 */ /* 0x000fd600000001ff */
[----:B------:R-:W-:Y:S05]  /*1a30*/  @P0 BRA `(.L_x_2612) ;  /* 0x0000000000780947 */ /* 0x000fea0003800000 */
[----:B------:R-:W3:Y:S01]  /*1a40*/  S2UR UR5, SR_CgaCtaId ;  /* 0x00000000000579c3 */ /* 0x000ee20000008800 */
[----:B------:R-:W-:Y:S01]  /*1a50*/  USHF.L.U32 UR6, UR41, 0x2, URZ ;  /* 0x0000000229067899 */ /* 0x000fe2000800063f */
[----:B------:R-:W-:Y:S01]  /*1a60*/  VIADD R23, R23, UR43 ;  /* 0x0000002b17177c36 */ /* 0x000fe20008000000 */
[----:B------:R-:W-:Y:S01]  /*1a70*/  UMOV UR4, 0x400 ;  /* 0x0000040000047882 */ /* 0x000fe20000000000 */
[----:B-12---:R-:W-:Y:S01]  /*1a80*/  FMUL.FTZ R5, R25, R17 ;  /* 0x0000001119057220 */ /* 0x006fe20000410000 */
[----:B------:R-:W-:Y:S02]  /*1a90*/  UIADD3 UR4, UR4, 0x40, URZ ;  /* 0x0000004004047890 */ /* 0x000fe4000fffe03f */
[----:B------:R-:W-:Y:S01]  /*1aa0*/  MOV R0, UR6 ;  /* 0x0000000600007c02 */ /* 0x000fe20008000f00 */
        /* <DEDUP_REMOVED lines=22> */
.L_x_2665:
[----:B01----:R-:W-:-:S07]  /*1c10*/  FADD.FTZ R4, R4, R14 ;  /* 0x0000000e04047221 */ /* 0x003fce0000010000 */
.L_x_2612:
[----:B------:R-:W-:Y:S05]  /*1c20*/  BSYNC B0 ;  /* 0x0000000000007941 */ /* 0x000fea0003800000 */
.L_x_2611:
[----:B------:R-:W3:Y:S01]  /*1c30*/  S2R R7, SR_CgaCtaId ;  /* 0x0000000000077919 */ /* 0x000ee20000008800 */
[----:B------:R-:W-:Y:S01]  /*1c40*/  ISETP.NE.AND P0, PT, R22, RZ, PT ;  /* 0x000000ff1600720c */ /* 0x000fe20003f05270 */
[----:B------:R-:W-:Y:S01]  /*1c50*/  IMAD.U32 R0, RZ, RZ, UR42 ;  /* 0x0000002aff007e24 */ /* 0x000fe2000f8e00ff */
[----:B------:R-:W-:-:S04]  /*1c60*/  MOV R6, 0x400 ;  /* 0x0000040000067802 */ /* 0x000fc80000000f00 */
[----:B------:R-:W-:Y:S02]  /*1c70*/  IADD3 R2, R6, 0x240, RZ ;  /* 0x0000024006027810 */ /* 0x000fe40007ffe0ff */
[----:B------:R-:W-:-:S05]  /*1c80*/  IADD3 R0, -R0, UR40, RZ ;  /* 0x0000002800007c10 */ /* 0x000fca000fffe1ff */
[----:B------:R-:W-:Y:S01]  /*1c90*/  @P0 IMAD.MOV.U32 R3, RZ, RZ, -0x800001 ;  /* 0xff7fffffff030424 */ /* 0x000fe200078e00ff */
[----:B---3--:R-:W-:-:S05]  /*1ca0*/  LEA R2, R7, R2, 0x18 ;  /* 0x0000000207027211 */ /* 0x008fca00078ec0ff */
[----:B------:R3:W-:Y:S04]  /*1cb0*/  STL [R1+0x20], R2 ;  /* 0x0000200201007387 */ /* 0x0007e80000100800 */
[----:B------:R3:W-:Y:S01]  /*1cc0*/  @P0 STL [R1+0x24], R3 ;  /* 0x0000240301000387 */ /* 0x0007e20000100800 */
[----:B------:R-:W-:Y:S05]  /*1cd0*/  @P0 BRA `(.L_x_2614) ;  /* 0x0000000000580947 */ /* 0x000fea0003800000 */
[----:B------:R-:W-:Y:S01]  /*1ce0*/  ULDC.64 UR4, c[0x0][0x2c8] ;  /* 0x0000b20000047ab9 */ /* 0x000fe20000000a00 */
[----:B------:R-:W-:Y:S02]  /*1cf0*/  LEA R5, R0, R2, 0x2 ;  /* 0x0000000200057211 */ /* 0x000fe400078e10ff */
[----:B------:R-:W-:Y:S01]  /*1d00*/  ISETP.NE.U32.AND P0, PT, RZ, UR4, PT ;  /* 0x00000004ff007c0c */ /* 0x000fe2000bf05070 */
[----:B------:R-:W-:Y:S02]  /*1d10*/  ULDC UR4, c[0x0][0x2a0] ;  /* 0x0000a80000047ab9 */ /* 0x000fe40000000800 */
[----:B---3--:R-:W-:Y:S01]  /*1d20*/  FMUL.FTZ R2, R4, UR4 ;  /* 0x0000000404027c20 */ /* 0x008fe20008410000 */
[----:B------:R-:W-:-:S04]  /*1d30*/  ISETP.NE.AND.EX P0, PT, RZ, UR5, PT, P0 ;  /* 0x00000005ff007c0c */ /* 0x000fc8000bf05300 */
[----:B------:R3:W-:Y:S09]  /*1d40*/  STL [R1+0x24], R2 ;  /* 0x0000240201007387 */ /* 0x0007f20000100800 */
[----:B------:R-:W-:Y:S05]  /*1d50*/  @!P0 BRA `(.L_x_2615) ;  /* 0x0000000000308947 */ /* 0x000fea0003800000 */
[----:B------:R-:W-:Y:S01]  /*1d60*/  UIADD3 UR4, -UR39, UR40, URZ ;  /* 0x0000002827047290 */ /* 0x000fe2000fffe13f */
[----:B------:R-:W-:Y:S01]  /*1d70*/  IMAD.MOV.U32 R4, RZ, RZ, R2 ;  /* 0x000000ffff047224 */ /* 0x000fe200078e0002 */
[----:B------:R-:W-:Y:S02]  /*1d80*/  ULDC UR6, c[0x0][0x2d0] ;  /* 0x0000b40000067ab9 */ /* 0x000fe40000000800 */
[----:B------:R-:W-:-:S04]  /*1d90*/  UIMAD UR5, UR46, UR6, UR4 ;  /* 0x000000062e0572a4 */ /* 0x000fc8000f8e0204 */
[----:B------:R-:W-:-:S03]  /*1da0*/  UIMAD UR6, UR5, UR6, UR4 ;  /* 0x00000006050672a4 */ /* 0x000fc6000f8e0204 */
[----:B------:R-:W-:Y:S02]  /*1db0*/  ULDC.64 UR4, c[0x0][0x2c8] ;  /* 0x0000b20000047ab9 */ /* 0x000fe40000000a00 */
[----:B------:R-:W-:-:S06]  /*1dc0*/  UIMAD.WIDE UR4, UR6, 0x4, UR4 ;  /* 0x00000004060478a5 */ /* 0x000fcc000f8e0204 */
[----:B---3--:R-:W-:Y:S01]  /*1dd0*/  MOV R2, UR4 ;  /* 0x0000000400027c02 */ /* 0x008fe20008000f00 */
[----:B------:R-:W-:-:S05]  /*1de0*/  IMAD.U32 R3, RZ, RZ, UR5 ;  /* 0x00000005ff037e24 */ /* 0x000fca000f8e00ff */
[----:B------:R-:W3:Y:S02]  /*1df0*/  LDG.E R2, desc[UR36][R2.64] ;  /* 0x0000002402027981 */ /* 0x000ee4000c1e1900 */
[----:B---3--:R-:W-:-:S05]  /*1e00*/  FADD.FTZ R4, R4, R2 ;  /* 0x0000000204047221 */ /* 0x008fca0000010000 */
[----:B------:R4:W-:Y:S02]  /*1e10*/  STL [R1+0x24], R4 ;  /* 0x0000240401007387 */ /* 0x0009e40000100800 */
.L_x_2615:
[----:B---3--:R-:W3:Y:S04]  /*1e20*/  LDL R2, [R1+0x24] ;  /* 0x0000240001027983 */ /* 0x008ee80000100800 */
[----:B---3--:R3:W-:Y:S02]  /*1e30*/  STS [R5], R2 ;  /* 0x0000000205007388 */ /* 0x0087e40000000800 */
.L_x_2614:
        /* <DEDUP_REMOVED lines=11> */
[----:B------:R-:W-:-:S03]  /*1ef0*/  ULDC.64 UR12, c[0x0][0x2d8] ;  /* 0x0000b600000c7ab9 */ /* 0x000fc60000000a00 */
        /* <DEDUP_REMOVED lines=8> */
[----:B---3--:R-:W-:Y:S01]  /*1f80*/  LEA R5, R7, R6, 0x18 ;  /* 0x0000000607057211 */ /* 0x008fe200078ec0ff */
[----:B------:R-:W-:Y:S01]  /*1f90*/  IMAD.U32 R2, RZ, RZ, UR9 ;  /* 0x00000009ff027e24 */ /* 0x000fe2000f8e00ff */
[----:B------:R-:W3:Y:S01]  /*1fa0*/  LDC R6, c[0x0][0x2c0] ;  /* 0x0000b000ff067b82 */ /* 0x000ee20000000800 */
[----:B------:R-:W-:Y:S02]  /*1fb0*/  ULDC UR4, c[0x0][0x298] ;  /* 0x0000a60000047ab9 */ /* 0x000fe40000000800 */
[----:B-1----:R-:W1:Y:S01]  /*1fc0*/  LDS.128 R16, [R5+0x40] ;  /* 0x0000400005107984 */ /* 0x002e620000000c00 */
[----:B------:R-:W-:-:S03]  /*1fd0*/  IABS R0, R2 ;  /* 0x0000000200007213 */ /* 0x000fc60000000000 */
[----:B0-----:R-:W0:Y:S01]  /*1fe0*/  LDS.128 R12, [R5+0x50] ;  /* 0x00005000050c7984 */ /* 0x001e220000000c00 */
[----:B------:R-:W-:-:S03]  /*1ff0*/  MOV R8, R0 ;  /* 0x0000000000087202 */ /* 0x000fc60000000f00 */
[----:B------:R-:W4:Y:S01]  /*2000*/  LDS.128 R20, [R5+0x60] ;  /* 0x0000600005147984 */ /* 0x000f220000000c00 */
[----:B------:R-:W5:Y:S03]  /*2010*/  I2F.RP R0, R8 ;  /* 0x0000000800007306 */ /* 0x000f660000209400 */
[----:B------:R-:W-:Y:S04]  /*2020*/  LDS.128 R248, [R5+0x90] ;  /* 0x0000900005f87984 */ /* 0x000fe80000000c00 */
[----:B------:R-:W-:Y:S04]  /*2030*/  LDS.128 R244, [R5+0xa0] ;  /* 0x0000a00005f47984 */ /* 0x000fe80000000c00 */
[----:B--2---:R-:W-:Y:S01]  /*2040*/  LDS.128 R24, [R5+0xc0] ;  /* 0x0000c00005187984 */ /* 0x004fe20000000c00 */
[----:B-----5:R-:W2:Y:S03]  /*2050*/  MUFU.RCP R0, R0 ;  /* 0x0000000000007308 */ /* 0x020ea60000001000 */
[----:B------:R-:W-:Y:S04]  /*2060*/  LDS.128 R28, [R5+0xd0] ;  /* 0x0000d000051c7984 */ /* 0x000fe80000000c00 */
[----:B------:R-:W-:Y:S04]  /*2070*/  LDS.128 R32, [R5+0xe0] ;  /* 0x0000e00005207984 */ /* 0x000fe80000000c00 */
[----:B------:R-:W-:Y:S04]  /*2080*/  LDS.128 R36, [R5+0xf0] ;  /* 0x0000f00005247984 */ /* 0x000fe80000000c00 */
[----:B------:R-:W-:Y:S04]  /*2090*/  LDS.128 R40, [R5+0x100] ;  /* 0x0001000005287984 */ /* 0x000fe80000000c00 */
[----:B-1----:R-:W-:Y:S01]  /*20a0*/  STL.64 [R1+0x48], R16 ;  /* 0x0000481001007387 */ /* 0x002fe20000100a00 */
[----:B--2---:R-:W-:-:S02]  /*20b0*/  VIADD R3, R0, 0xffffffe ;  /* 0x0ffffffe00037836 */ /* 0x004fc40000000000 */
[----:B------:R-:W-:Y:S01]  /*20c0*/  IMAD R0, R2, UR6, RZ ;  /* 0x0000000602007c24 */ /* 0x000fe2000f8e02ff */
[----:B------:R-:W-:Y:S01]  /*20d0*/  STL.64 [R1+0x50], R18 ;  /* 0x0000501201007387 */ /* 0x000fe20000100a00 */
[----:B------:R-:W-:Y:S02]  /*20e0*/  IMAD.MOV.U32 R2, RZ, RZ, RZ ;  /* 0x000000ffff027224 */ /* 0x000fe400078e00ff */
[----:B------:R-:W1:Y:S01]  /*20f0*/  F2I.FTZ.U32.TRUNC.NTZ R3, R3 ;  /* 0x0000000300037305 */ /* 0x000e62000021f000 */
[----:B------:R-:W2:Y:S04]  /*2100*/  LDS.128 R16, [R5+0x70] ;  /* 0x0000700005107984 */ /* 0x000ea80000000c00 */
[----:B0-----:R-:W-:Y:S04]  /*2110*/  STL.64 [R1+0x38], R12 ;  /* 0x0000380c01007387 */ /* 0x001fe80000100a00 */
[----:B------:R-:W-:Y:S04]  /*2120*/  STL.64 [R1+0x40], R14 ;  /* 0x0000400e01007387 */ /* 0x000fe80000100a00 */
[----:B------:R-:W0:Y:S01]  /*2130*/  LDS.128 R12, [R5+0x80] ;  /* 0x00008000050c7984 */ /* 0x000e220000000c00 */
[----:B-1----:R-:W-:-:S03]  /*2140*/  IADD3 R7, RZ, -R3, RZ ;  /* 0x80000003ff077210 */ /* 0x002fc60007ffe0ff */
[----:B----4-:R-:W-:Y:S02]  /*2150*/  STL.64 [R1+0x28], R20 ;  /* 0x0000281401007387 */ /* 0x010fe40000100a00 */
[----:B------:R-:W-:Y:S02]  /*2160*/  IMAD R7, R7, R8, RZ ;  /* 0x0000000807077224 */ /* 0x000fe400078e02ff */
[----:B------:R-:W-:Y:S02]  /*2170*/  STL.64 [R1+0x30], R22 ;  /* 0x0000301601007387 */ /* 0x000fe40000100a00 */
[----:B------:R-:W-:Y:S02]  /*2180*/  IMAD.HI.U32 R3, R3, R7, R2 ;  /* 0x0000000703037227 */ /* 0x000fe400078e0002 */
[----:B------:R-:W1:Y:S01]  /*2190*/  LDS.128 R20, [R5+0xb0] ;  /* 0x0000b00005147984 */ /* 0x000e620000000c00 */
[----:B------:R-:W-:Y:S01]  /*21a0*/  MOV R2, R4 ;  /* 0x0000000400027202 */ /* 0x000fe20000000f00 */
[----:B---3--:R-:W-:-:S02]  /*21b0*/  VIADD R4, R6, UR4 ;  /* 0x0000000406047c36 */ /* 0x008fc40008000000 */
[----:B------:R-:W3:Y:S04]  /*21c0*/  LDS.128 R44, [R5+0x110] ;  /* 0x00011000052c7984 */ /* 0x000ee80000000c00 */
[----:B------:R-:W4:Y:S04]  /*21d0*/  LDS.128 R48, [R5+0x120] ;  /* 0x0001200005307984 */ /* 0x000f280000000c00 */
        /* <DEDUP_REMOVED lines=10> */
[----:B------:R-:W1:Y:S04]  /*2280*/  LDS.128 R92, [R5+0x1d0] ;  /* 0x0001d000055c7984 */ /* 0x000e680000000c00 */
[----:B------:R-:W1:Y:S04]  /*2290*/  LDS.128 R96, [R5+0x1e0] ;  /* 0x0001e00005607984 */ /* 0x000e680000000c00 */
[----:B------:R-:W1:Y:S04]  /*22a0*/  LDS.128 R100, [R5+0x1f0] ;  /* 0x0001f00005647984 */ /* 0x000e680000000c00 */
[----:B------:R-:W1:Y:S04]  /*22b0*/  LDS.128 R104, [R5+0x200] ;  /* 0x0002000005687984 */ /* 0x000e680000000c00 */
[----:B------:R-:W1:Y:S04]  /*22c0*/  LDS.128 R108, [R5+0x210] ;  /* 0x00021000056c7984 */ /* 0x000e680000000c00 */
[----:B------:R-:W1:Y:S04]  /*22d0*/  LDS.128 R112, [R5+0x220] ;  /* 0x0002200005707984 */ /* 0x000e680000000c00 */
[----:B------:R-:W1:Y:S04]  /*22e0*/  LDS.128 R116, [R5+0x230] ;  /* 0x0002300005747984 */ /* 0x000e680000000c00 */
[----:B--2---:R-:W-:Y:S04]  /*22f0*/  STL.64 [R1+0x10], R16 ;  /* 0x0000101001007387 */ /* 0x004fe80000100a00 */
[----:B------:R-:W-:Y:S04]  /*2300*/  STL.64 [R1+0x18], R18 ;  /* 0x0000181201007387 */ /* 0x000fe80000100a00 */
[----:B0-----:R-:W-:Y:S04]  /*2310*/  STL.64 [R1], R12 ;  /* 0x0000000c01007387 */ /* 0x001fe80000100a00 */
[----:B------:R-:W-:Y:S04]  /*2320*/  STL.64 [R1+0x8], R14 ;  /* 0x0000080e01007387 */ /* 0x000fe80000100a00 */
[----:B------:R0:W-:Y:S02]  /*2330*/  STL [R1+0x58], R3 ;  /* 0x0000580301007387 */ /* 0x0001e40000100800 */
[----:B0--34-:R-:W-:-:S07]  /*2340*/  SHF.R.S32.HI R3, RZ, 0x1f, R0 ;  /* 0x0000001fff037819 */ /* 0x019fce0000011400 */
.L_x_2620:
[----:B0-----:R-:W2:Y:S01]  /*2350*/  LDL R6, [R1+0x58] ;  /* 0x0000580001067983 */ /* 0x001ea20000100800 */
[----:B-1----:R-:W-:Y:S02]  /*2360*/  IABS R5, R2 ;  /* 0x0000000200057213 */ /* 0x002fe40000000000 */
[----:B------:R-:W-:Y:S02]  /*2370*/  IABS R4, UR8 ;  /* 0x0000000800047c13 */ /* 0x000fe40008000000 */
[----:B------:R-:W-:Y:S02]  /*2380*/  MOV R7, UR9 ;  /* 0x0000000900077c02 */ /* 0x000fe40008000f00 */
[C---:B------:R-:W-:Y:S02]  /*2390*/  ISETP.GE.AND P1, PT, R2.reuse, UR40, PT ;  /* 0x0000002802007c0c */ /* 0x040fe4000bf26270 */
[----:B------:R-:W-:Y:S01]  /*23a0*/  ISETP.GE.AND P2, PT, R2, RZ, PT ;  /* 0x000000ff0200720c */ /* 0x000fe20003f46270 */
[----:B------:R-:W-:Y:S01]  /*23b0*/  UISETP.NE.U32.AND UP0, UPT, UR10, URZ, UPT ;  /* 0x0000003f0a00728c */ /* 0x000fe2000bf05070 */
[----:B------:R-:W-:Y:S01]  /*23c0*/  IABS R7, R7 ;  /* 0x0000000700077213 */ /* 0x000fe20000000000 */
[----:B-1---5:R0:W-:Y:S08]  /*23d0*/  STL [R1+0x5c], R20 ;  /* 0x00005c1401007387 */ /* 0x0221f00000100800 */
[----:B------:R-:W1:Y:S01]  /*23e0*/  @!P1 LDC.64 R236, c[0x0][0x248] ;  /* 0x00009200ffec9b82 */ /* 0x000e620000000a00 */
[----:B--2---:R-:W-:-:S04]  /*23f0*/  IMAD.HI.U32 R6, R6, R5, RZ ;  /* 0x0000000506067227 */ /* 0x004fc800078e00ff */
[----:B------:R-:W-:-:S04]  /*2400*/  IMAD.MOV R6, RZ, RZ, -R6 ;  /* 0x000000ffff067224 */ /* 0x000fc800078e0a06 */
[----:B------:R-:W-:-:S05]  /*2410*/  IMAD R5, R4, R6, R5 ;  /* 0x0000000604057224 */ /* 0x000fca00078e0205 */
[----:B------:R-:W-:-:S13]  /*2420*/  ISETP.GT.U32.AND P0, PT, R7, R5, PT ;  /* 0x000000050700720c */ /* 0x000fda0003f04070 */
[----:B------:R-:W-:-:S04]  /*2430*/  @!P0 IADD3 R5, R5, -R4, RZ ;  /* 0x8000000405058210 */ /* 0x000fc80007ffe0ff */
[----:B------:R-:W-:Y:S02]  /*2440*/  ISETP.GT.U32.AND P0, PT, R7, R5, PT ;  /* 0x000000050700720c */ /* 0x000fe40003f04070 */
[----:B------:R-:W2:Y:S11]  /*2450*/  @!P1 LDC.64 R6, c[0x0][0x248] ;  /* 0x00009200ff069b82 */ /* 0x000eb60000000a00 */
[----:B------:R-:W-:Y:S01]  /*2460*/  @!P0 IMAD.IADD R5, R5, 0x1, -R4 ;  /* 0x0000000105058824 */ /* 0x000fe200078e0a04 */
[----:B------:R-:W-:-:S04]  /*2470*/  ISETP.NE.AND P0, PT, RZ, UR8, PT ;  /* 0x00000008ff007c0c */ /* 0x000fc8000bf05270 */
[----:B------:R-:W-:-:S05]  /*2480*/  MOV R4, R5 ;  /* 0x0000000500047202 */ /* 0x000fca0000000f00 */
[----:B------:R-:W-:-:S04]  /*2490*/  @!P2 IMAD.MOV R4, RZ, RZ, -R4 ;  /* 0x000000ffff04a224 */ /* 0x000fc800078e0a04 */
[----:B------:R-:W-:-:S04]  /*24a0*/  @!P0 LOP3.LUT R4, RZ, UR8, RZ, 0x33, !PT ;  /* 0x00000008ff048c12 */ /* 0x000fc8000f8e33ff */
[----:B------:R-:W-:-:S04]  /*24b0*/  @!P1 SHF.L.U32 R238, R4, 0x2, RZ ;  /* 0x0000000204ee9819 */ /* 0x000fc800000006ff */
[----:B------:R-:W-:-:S04]  /*24c0*/  @!P1 IADD3 R5, P0, R0, R238, RZ ;  /* 0x000000ee00059210 */ /* 0x000fc80007f1e0ff */
[----:B------:R-:W-:Y:S02]  /*24d0*/  @!P1 LEA.HI.X.SX32 R238, R238, R3, 0x1, P0 ;  /* 0x00000003eeee9211 */ /* 0x000fe400000f0eff */
[----:B-1----:R-:W-:-:S04]  /*24e0*/  @!P1 LEA R242, P0, R5, R236, 0x2 ;  /* 0x000000ec05f29211 */ /* 0x002fc800078010ff */
[----:B------:R-:W-:Y:S01]  /*24f0*/  @!P1 LEA.HI.X R243, R5, R237, R238, 0x2, P0 ;  /* 0x000000ed05f39211 */ /* 0x000fe200000f14ee */
[----:B------:R-:W-:-:S04]  /*2500*/  VIADD R5, R4, UR8 ;  /* 0x0000000804057c36 */ /* 0x000fc80008000000 */
[----:B------:R1:W5:Y:S01]  /*2510*/  @!P1 LDG.E.128 R120, desc[UR36][R242.64] ;  /* 0x00000024f2789981 */ /* 0x000362000c1e1d00 */
[C---:B------:R-:W-:Y:S01]  /*2520*/  @!P1 SHF.L.U32 R237, R5.reuse, 0x2, RZ ;  /* 0x0000000205ed9819 */ /* 0x040fe200000006ff */
[----:B------:R-:W-:-:S03]  /*2530*/  VIADD R5, R5, UR8 ;  /* 0x0000000805057c36 */ /* 0x000fc60008000000 */
[----:B------:R-:W-:Y:S02]  /*2540*/  @!P1 IADD3 R236, P0, R0, R237, RZ ;  /* 0x000000ed00ec9210 */ /* 0x000fe40007f1e0ff */
[C---:B------:R-:W-:Y:S01]  /*2550*/  @!P1 SHF.L.U32 R241, R5.reuse, 0x2, RZ ;  /* 0x0000000205f19819 */ /* 0x040fe200000006ff */
[----:B------:R-:W-:Y:S01]  /*2560*/  VIADD R5, R5, UR8 ;  /* 0x0000000805057c36 */ /* 0x000fe20008000000 */
[----:B------:R-:W-:Y:S02]  /*2570*/  @!P1 LEA.HI.X.SX32 R237, R237, R3, 0x1, P0 ;  /* 0x00000003eded9211 */ /* 0x000fe400000f0eff */
[----:B--2---:R-:W-:-:S04]  /*2580*/  @!P1 LEA R238, P0, R236, R6, 0x2 ;  /* 0x00000006ecee9211 */ /* 0x004fc800078010ff */
[----:B------:R-:W-:Y:S02]  /*2590*/  @!P1 LEA.HI.X R239, R236, R7, R237, 0x2, P0 ;  /* 0x00000007ecef9211 */ /* 0x000fe400000f14ed */
[----:B------:R-:W2:Y:S01]  /*25a0*/  @!P1 LDC.64 R236, c[0x0][0x248] ;  /* 0x00009200ffec9b82 */ /* 0x000ea20000000a00 */
[----:B------:R-:W-:Y:S02]  /*25b0*/  @!P1 IADD3 R240, P0, R0, R241, RZ ;  /* 0x000000f100f09210 */ /* 0x000fe40007f1e0ff */
[----:B------:R-:W5:Y:S02]  /*25c0*/  @!P1 LDG.E.128 R124, desc[UR36][R238.64] ;  /* 0x00000024ee7c9981 */ /* 0x000f64000c1e1d00 */
[----:B------:R-:W-:-:S03]  /*25d0*/  @!P1 LEA.HI.X.SX32 R241, R241, R3, 0x1, P0 ;  /* 0x00000003f1f19211 */ /* 0x000fc600000f0eff */
[----:B------:R-:W3:Y:S01]  /*25e0*/  @!P1 LDC.64 R6, c[0x0][0x248] ;  /* 0x00009200ff069b82 */ /* 0x000ee20000000a00 */
[----:B--2---:R-:W-:-:S04]  /*25f0*/  @!P1 LEA R236, P0, R240, R236, 0x2 ;  /* 0x000000ecf0ec9211 */ /* 0x004fc800078010ff */
[----:B------:R-:W-:Y:S02]  /*2600*/  @!P1 LEA.HI.X R237, R240, R237, R241, 0x2, P0 ;  /* 0x000000edf0ed9211 */ /* 0x000fe400000f14f1 */
[----:B------:R-:W-:-:S03]  /*2610*/  @!P1 SHF.L.U32 R240, R5, 0x2, RZ ;  /* 0x0000000205f09819 */ /* 0x000fc600000006ff */
[----:B------:R-:W5:Y:S01]  /*2620*/  @!P1 LDG.E.128 R128, desc[UR36][R236.64] ;  /* 0x00000024ec809981 */ /* 0x000f62000c1e1d00 */
[----:B------:R-:W-:-:S04]  /*2630*/  @!P1 IADD3 R241, P0, R0, R240, RZ ;  /* 0x000000f000f19210 */ /* 0x000fc80007f1e0ff */
[----:B------:R-:W-:Y:S02]  /*2640*/  @!P1 LEA.HI.X.SX32 R252, R240, R3, 0x1, P0 ;  /* 0x00000003f0fc9211 */ /* 0x000fe400000f0eff */
[----:B---3--:R-:W-:-:S04]  /*2650*/  @!P1 LEA R240, P0, R241, R6, 0x2 ;  /* 0x00000006f1f09211 */ /* 0x008fc800078010ff */
[----:B------:R-:W-:Y:S02]  /*2660*/  @!P1 LEA.HI.X R241, R241, R7, R252, 0x2, P0 ;  /* 0x00000007f1f19211 */ /* 0x000fe400000f14fc */
[----:B------:R-:W2:Y:S01]  /*2670*/  @!P1 LDC.64 R6, c[0x0][0x248] ;  /* 0x00009200ff069b82 */ /* 0x000ea20000000a00 */
[----:B------:R-:W-:Y:S02]  /*2680*/  VIADD R5, R5, UR8 ;  /* 0x0000000805057c36 */ /* 0x000fe40008000000 */
[----:B------:R3:W5:Y:S03]  /*2690*/  @!P1 LDG.E.128 R16, desc[UR36][R240.64] ;  /* 0x00000024f0109981 */ /* 0x000766000c1e1d00 */
[----:B-1----:R-:W-:-:S04]  /*26a0*/  @!P1 SHF.L.U32 R242, R5, 0x2, RZ ;  /* 0x0000000205f29819 */ /* 0x002fc800000006ff */
[----:B------:R-:W-:Y:S01]  /*26b0*/  @!P1 IADD3 R243, P0, R0, R242, RZ ;  /* 0x000000f200f39210 */ /* 0x000fe20007f1e0ff */
[----:B---3--:R-:W1:Y:S03]  /*26c0*/  @!P1 LDC.64 R240, c[0x0][0x248] ;  /* 0x00009200fff09b82 */ /* 0x008e660000000a00 */
[----:B------:R-:W-:Y:S02]  /*26d0*/  @!P1 LEA.HI.X.SX32 R252, R242, R3, 0x1, P0 ;  /* 0x00000003f2fc9211 */ /* 0x000fe400000f0eff */
[----:B--2---:R-:W-:-:S04]  /*26e0*/  @!P1 LEA R242, P0, R243, R6, 0x2 ;  /* 0x00000006f3f29211 */ /* 0x004fc800078010ff */
[----:B------:R-:W-:Y:S02]  /*26f0*/  @!P1 LEA.HI.X R243, R243, R7, R252, 0x2, P0 ;  /* 0x00000007f3f39211 */ /* 0x000fe400000f14fc */
[----:B------:R-:W2:Y:S01]  /*2700*/  @!P1 LDC.64 R6, c[0x0][0x248] ;  /* 0x00009200ff069b82 */ /* 0x000ea20000000a00 */
[----:B------:R-:W-:Y:S02]  /*2710*/  VIADD R5, R5, UR8 ;  /* 0x0000000805057c36 */ /* 0x000fe40008000000 */
[----:B------:R3:W5:Y:S03]  /*2720*/  @!P1 LDG.E.128 R12, desc[UR36][R242.64] ;  /* 0x00000024f20c9981 */ /* 0x000766000c1e1d00 */
[----:B------:R-:W-:-:S04]  /*2730*/  @!P1 SHF.L.U32 R238, R5, 0x2, RZ ;  /* 0x0000000205ee9819 */ /* 0x000fc800000006ff */
[----:B------:R-:W-:-:S04]  /*2740*/  @!P1 IADD3 R239, P0, R0, R238, RZ ;  /* 0x000000ee00ef9210 */ /* 0x000fc80007f1e0ff */
        /* <DEDUP_REMOVED lines=18> */
[----:B------:R-:W-:Y:S01]  /*2870*/  @!P1 LEA.HI.X R7, R5, R7, R252, 0x2, P0 ;  /* 0x0000000705079211 */ /* 0x000fe200000f14fc */
[----:B------:R-:W-:-:S04]  /*2880*/  IMAD.U32 R5, RZ, RZ, UR8 ;  /* 0x00000008ff057e24 */ /* 0x000fc8000f8e00ff */
[----:B------:R2:W5:Y:S01]  /*2890*/  @!P1 LDG.E.128 R136, desc[UR36][R6.64] ;  /* 0x0000002406889981 */ /* 0x000562000c1e1d00 */
[----:B------:R-:W-:-:S05]  /*28a0*/  LEA R5, R5, R4, 0x3 ;  /* 0x0000000405057211 */ /* 0x000fca00078e18ff */
[----:B---3--:R-:W-:-:S05]  /*28b0*/  @!P1 IMAD.SHL.U32 R243, R5, 0x4, RZ ;  /* 0x0000000405f39824 */ /* 0x008fca00078e00ff */
[----:B------:R-:W-:-:S04]  /*28c0*/  @!P1 IADD3 R242, P0, R0, R243, RZ ;  /* 0x000000f300f29210 */ /* 0x000fc80007f1e0ff */
[----:B------:R-:W-:Y:S02]  /*28d0*/  @!P1 LEA.HI.X.SX32 R243, R243, R3, 0x1, P0 ;  /* 0x00000003f3f39211 */ /* 0x000fe400000f0eff */
[----:B-1----:R-:W-:-:S04]  /*28e0*/  @!P1 LEA R240, P0, R242, R240, 0x2 ;  /* 0x000000f0f2f09211 */ /* 0x002fc800078010ff */
[----:B------:R-:W-:Y:S02]  /*28f0*/  @!P1 LEA.HI.X R241, R242, R241, R243, 0x2, P0 ;  /* 0x000000f1f2f19211 */ /* 0x000fe400000f14f3 */
[----:B------:R-:W1:Y:S01]  /*2900*/  @!P1 LDC.64 R242, c[0x0][0x248] ;  /* 0x00009200fff29b82 */ /* 0x000e620000000a00 */
[----:B------:R-:W-:Y:S02]  /*2910*/  IADD3 R5, R5, UR8, RZ ;  /* 0x0000000805057c10 */ /* 0x000fe4000fffe0ff */
[----:B------:R-:W5:Y:S03]  /*2920*/  @!P1 LDG.E.128 R140, desc[UR36][R240.64] ;  /* 0x00000024f08c9981 */ /* 0x000f66000c1e1d00 */
[----:B----4-:R-:W-:-:S05]  /*2930*/  @!P1 IMAD.SHL.U32 R238, R5, 0x4, RZ ;  /* 0x0000000405ee9824 */ /* 0x010fca00078e00ff */
[----:B------:R-:W-:-:S04]  /*2940*/  @!P1 IADD3 R239, P0, R0, R238, RZ ;  /* 0x000000ee00ef9210 */ /* 0x000fc80007f1e0ff */
[----:B------:R-:W-:Y:S02]  /*2950*/  @!P1 LEA.HI.X.SX32 R252, R238, R3, 0x1, P0 ;  /* 0x00000003eefc9211 */ /* 0x000fe400000f0eff */
[----:B-1----:R-:W-:-:S04]  /*2960*/  @!P1 LEA R238, P0, R239, R242, 0x2 ;  /* 0x000000f2efee9211 */ /* 0x002fc800078010ff */
[----:B------:R-:W-:Y:S02]  /*2970*/  @!P1 LEA.HI.X R239, R239, R243, R252, 0x2, P0 ;  /* 0x000000f3efef9211 */ /* 0x000fe400000f14fc */
[----:B------:R-:W1:Y:S01]  /*2980*/  @!P1 LDC.64 R242, c[0x0][0x248] ;  /* 0x00009200fff29b82 */ /* 0x000e620000000a00 */
[----:B------:R-:W-:Y:S02]  /*2990*/  IADD3 R5, R5, UR8, RZ ;  /* 0x0000000805057c10 */ /* 0x000fe4000fffe0ff */
[----:B------:R-:W5:Y:S03]  /*29a0*/  @!P1 LDG.E.128 R144, desc[UR36][R238.64] ;  /* 0x00000024ee909981 */ /* 0x000f66000c1e1d00 */
[----:B0-----:R-:W-:-:S05]  /*29b0*/  @!P1 IMAD.SHL.U32 R236, R5, 0x4, RZ ;  /* 0x0000000405ec9824 */ /* 0x001fca00078e00ff */
[----:B------:R-:W-:-:S04]  /*29c0*/  @!P1 IADD3 R237, P0, R0, R236, RZ ;  /* 0x000000ec00ed9210 */ /* 0x000fc80007f1e0ff */
[----:B------:R-:W-:Y:S02]  /*29d0*/  @!P1 LEA.HI.X.SX32 R252, R236, R3, 0x1, P0 ;  /* 0x00000003ecfc9211 */ /* 0x000fe400000f0eff */
[----:B-1----:R-:W-:-:S04]  /*29e0*/  @!P1 LEA R236, P0, R237, R242, 0x2 ;  /* 0x000000f2edec9211 */ /* 0x002fc800078010ff */
[----:B------:R-:W-:Y:S02]  /*29f0*/  @!P1 LEA.HI.X R237, R237, R243, R252, 0x2, P0 ;  /* 0x000000f3eded9211 */ /* 0x000fe400000f14fc */
[----:B------:R-:W0:Y:S01]  /*2a00*/  @!P1 LDC.64 R242, c[0x0][0x248] ;  /* 0x00009200fff29b82 */ /* 0x000e220000000a00 */
[----:B------:R-:W-:Y:S02]  /*2a10*/  IADD3 R5, R5, UR8, RZ ;  /* 0x0000000805057c10 */ /* 0x000fe4000fffe0ff */
[----:B------:R1:W5:Y:S03]  /*2a20*/  @!P1 LDG.E.128 R148, desc[UR36][R236.64] ;  /* 0x00000024ec949981 */ /* 0x000366000c1e1d00 */
[----:B--2---:R-:W-:-:S05]  /*2a30*/  @!P1 IMAD.SHL.U32 R6, R5, 0x4, RZ ;  /* 0x0000000405069824 */ /* 0x004fca00078e00ff */
[----:B------:R-:W-:Y:S01]  /*2a40*/  @!P1 IADD3 R7, P0, R0, R6, RZ ;  /* 0x0000000600079210 */ /* 0x000fe20007f1e0ff */
[----:B-1----:R-:W1:Y:S03]  /*2a50*/  @!P1 LDC.64 R236, c[0x0][0x248] ;  /* 0x00009200ffec9b82 */ /* 0x002e660000000a00 */
[----:B------:R-:W-:Y:S02]  /*2a60*/  @!P1 LEA.HI.X.SX32 R252, R6, R3, 0x1, P0 ;  /* 0x0000000306fc9211 */ /* 0x000fe400000f0eff */
[----:B0-----:R-:W-:-:S04]  /*2a70*/  @!P1 LEA R6, P0, R7, R242, 0x2 ;  /* 0x000000f207069211 */ /* 0x001fc800078010ff */
[----:B------:R-:W-:Y:S02]  /*2a80*/  @!P1 LEA.HI.X R7, R7, R243, R252, 0x2, P0 ;  /* 0x000000f307079211 */ /* 0x000fe400000f14fc */
[----:B------:R-:W0:Y:S01]  /*2a90*/  @!P1 LDC.64 R242, c[0x0][0x248] ;  /* 0x00009200fff29b82 */ /* 0x000e220000000a00 */
[----:B------:R-:W-:Y:S02]  /*2aa0*/  IADD3 R5, R5, UR8, RZ ;  /* 0x0000000805057c10 */ /* 0x000fe4000fffe0ff */
[----:B------:R2:W5:Y:S03]  /*2ab0*/  @!P1 LDG.E.128 R152, desc[UR36][R6.64] ;  /* 0x0000002406989981 */ /* 0x000566000c1e1d00 */
[----:B------:R-:W-:-:S05]  /*2ac0*/  @!P1 IMAD.SHL.U32 R241, R5, 0x4, RZ ;  /* 0x0000000405f19824 */ /* 0x000fca00078e00ff */
[----:B------:R-:W-:-:S04]  /*2ad0*/  @!P1 IADD3 R240, P0, R0, R241, RZ ;  /* 0x000000f100f09210 */ /* 0x000fc80007f1e0ff */
        /* <DEDUP_REMOVED lines=11> */
[----:B------:R-:W-:-:S03]  /*2b90*/  MOV R5, UR8 ;  /* 0x0000000800057c02 */ /* 0x000fc60008000f00 */
[----:B------:R-:W5:Y:S02]  /*2ba0*/  @!P1 LDG.E.128 R160, desc[UR36][R240.64] ;  /* 0x00000024f0a09981 */ /* 0x000f64000c1e1d00 */
[----:B------:R-:W-:-:S04]  /*2bb0*/  IMAD R5, R5, 0xe, R4 ;  /* 0x0000000e05057824 */ /* 0x000fc800078e0204 */
[----:B------:R-:W-:-:S05]  /*2bc0*/  @!P1 IMAD.SHL.U32 R239, R5, 0x4, RZ ;  /* 0x0000000405ef9824 */ /* 0x000fca00078e00ff */
[----:B------:R-:W-:-:S04]  /*2bd0*/  @!P1 IADD3 R238, P0, R0, R239, RZ ;  /* 0x000000ef00ee9210 */ /* 0x000fc80007f1e0ff */
[----:B------:R-:W-:Y:S02]  /*2be0*/  @!P1 LEA.HI.X.SX32 R239, R239, R3, 0x1, P0 ;  /* 0x00000003efef9211 */ /* 0x000fe400000f0eff */
[----:B-1----:R-:W-:-:S04]  /*2bf0*/  @!P1 LEA R236, P0, R238, R236, 0x2 ;  /* 0x000000eceeec9211 */ /* 0x002fc800078010ff */
[----:B------:R-:W-:Y:S02]  /*2c00*/  @!P1 LEA.HI.X R237, R238, R237, R239, 0x2, P0 ;  /* 0x000000edeeed9211 */ /* 0x000fe400000f14ef */
[----:B------:R-:W0:Y:S01]  /*2c10*/  @!P1 LDC.64 R238, c[0x0][0x248] ;  /* 0x00009200ffee9b82 */ /* 0x000e220000000a00 */
[----:B------:R-:W-:Y:S02]  /*2c20*/  IADD3 R5, R5, UR8, RZ ;  /* 0x0000000805057c10 */ /* 0x000fe4000fffe0ff */
[----:B------:R-:W5:Y:S03]  /*2c30*/  @!P1 LDG.E.128 R164, desc[UR36][R236.64] ;  /* 0x00000024eca49981 */ /* 0x000f66000c1e1d00 */
[----:B--2---:R-:W-:-:S05]  /*2c40*/  @!P1 IMAD.SHL.U32 R6, R5, 0x4, RZ ;  /* 0x0000000405069824 */ /* 0x004fca00078e00ff */
[----:B------:R-:W-:-:S04]  /*2c50*/  @!P1 IADD3 R7, P0, R0, R6, RZ ;  /* 0x0000000600079210 */ /* 0x000fc80007f1e0ff */
[----:B------:R-:W-:Y:S02]  /*2c60*/  @!P1 LEA.HI.X.SX32 R252, R6, R3, 0x1, P0 ;  /* 0x0000000306fc9211 */ /* 0x000fe400000f0eff */
[----:B0-----:R-:W-:-:S04]  /*2c70*/  @!P1 LEA R6, P0, R7, R238, 0x2 ;  /* 0x000000ee07069211 */ /* 0x001fc800078010ff */
[----:B------:R-:W-:Y:S02]  /*2c80*/  @!P1 LEA.HI.X R7, R7, R239, R252, 0x2, P0 ;  /* 0x000000ef07079211 */ /* 0x000fe400000f14fc */
[----:B------:R-:W0:Y:S01]  /*2c90*/  @!P1 LDC.64 R238, c[0x0][0x248] ;  /* 0x00009200ffee9b82 */ /* 0x000e220000000a00 */
[----:B------:R-:W-:Y:S02]  /*2ca0*/  IADD3 R5, R5, UR8, RZ ;  /* 0x0000000805057c10 */ /* 0x000fe4000fffe0ff */
[----:B------:R1:W5:Y:S03]  /*2cb0*/  @!P1 LDG.E.128 R168, desc[UR36][R6.64] ;  /* 0x0000002406a89981 */ /* 0x000366000c1e1d00 */
[----:B---3--:R-:W-:-:S05]  /*2cc0*/  @!P1 IMAD.SHL.U32 R243, R5, 0x4, RZ ;  /* 0x0000000405f39824 */ /* 0x008fca00078e00ff */
        /* <DEDUP_REMOVED lines=30> */
[----:B------:R0:W5:Y:S02]  /*2eb0*/  @!P1 LDG.E.128 R184, desc[UR36][R240.64] ;  /* 0x00000024f0b89981 */ /* 0x000164000c1e1d00 */
[----:B------:R-:W-:-:S04]  /*2ec0*/  IMAD R5, R5, 0x14, R4 ;  /* 0x0000001405057824 */ /* 0x000fc800078e0204 */
[----:B--2---:R-:W-:-:S05]  /*2ed0*/  @!P1 IMAD.SHL.U32 R239, R5, 0x4, RZ ;  /* 0x0000000405ef9824 */ /* 0x004fca00078e00ff */
[----:B------:R-:W-:-:S04]  /*2ee0*/  @!P1 IADD3 R238, P0, R0, R239, RZ ;  /* 0x000000ef00ee9210 */ /* 0x000fc80007f1e0ff */
[----:B------:R-:W-:Y:S02]  /*2ef0*/  @!P1 LEA.HI.X.SX32 R239, R239, R3, 0x1, P0 ;  /* 0x00000003efef9211 */ /* 0x000fe400000f0eff */
[----:B-1----:R-:W-:-:S04]  /*2f00*/  @!P1 LEA R6, P0, R238, R6, 0x2 ;  /* 0x00000006ee069211 */ /* 0x002fc800078010ff */
[----:B------:R-:W-:Y:S02]  /*2f10*/  @!P1 LEA.HI.X R7, R238, R7, R239, 0x2, P0 ;  /* 0x00000007ee079211 */ /* 0x000fe400000f14ef */
[----:B------:R-:W1:Y:S01]  /*2f20*/  @!P1 LDC.64 R238, c[0x0][0x248] ;  /* 0x00009200ffee9b82 */ /* 0x000e620000000a00 */
[----:B------:R-:W-:Y:S02]  /*2f30*/  IADD3 R5, R5, UR8, RZ ;  /* 0x0000000805057c10 */ /* 0x000fe4000fffe0ff */
[----:B------:R2:W5:Y:S03]  /*2f40*/  @!P1 LDG.E.128 R188, desc[UR36][R6.64] ;  /* 0x0000002406bc9981 */ /* 0x000566000c1e1d00 */
[----:B---3--:R-:W-:-:S05]  /*2f50*/  @!P1 IMAD.SHL.U32 R243, R5, 0x4, RZ ;  /* 0x0000000405f39824 */ /* 0x008fca00078e00ff */
[----:B------:R-:W-:-:S04]  /*2f60*/  @!P1 IADD3 R242, P0, R0, R243, RZ ;  /* 0x000000f300f29210 */ /* 0x000fc80007f1e0ff */
[----:B------:R-:W-:Y:S02]  /*2f70*/  @!P1 LEA.HI.X.SX32 R243, R243, R3, 0x1, P0 ;  /* 0x00000003f3f39211 */ /* 0x000fe400000f0eff */
[----:B-1----:R-:W-:-:S04]  /*2f80*/  @!P1 LEA R238, P0, R242, R238, 0x2 ;  /* 0x000000eef2ee9211 */ /* 0x002fc800078010ff */
[----:B------:R-:W-:Y:S02]  /*2f90*/  @!P1 LEA.HI.X R239, R242, R239, R243, 0x2, P0 ;  /* 0x000000eff2ef9211 */ /* 0x000fe400000f14f3 */
[----:B------:R-:W1:Y:S01]  /*2fa0*/  @!P1 LDC.64 R242, c[0x0][0x248] ;  /* 0x00009200fff29b82 */ /* 0x000e620000000a00 */
[----:B------:R-:W-:Y:S02]  /*2fb0*/  IADD3 R5, R5, UR8, RZ ;  /* 0x0000000805057c10 */ /* 0x000fe4000fffe0ff */
[----:B------:R3:W5:Y:S03]  /*2fc0*/  @!P1 LDG.E.128 R192, desc[UR36][R238.64] ;  /* 0x00000024eec09981 */ /* 0x000766000c1e1d00 */
        /* <DEDUP_REMOVED lines=23> */
[----:B------:R-:W5:Y:S03]  /*3140*/  @!P1 LDG.E.128 R204, desc[UR36][R6.64] ;  /* 0x0000002406cc9981 */ /* 0x000f66000c1e1d00 */
[----:B------:R-:W-:-:S05]  /*3150*/  @!P1 IMAD.SHL.U32 R252, R5, 0x4, RZ ;  /* 0x0000000405fc9824 */ /* 0x000fca00078e00ff */
[----:B------:R-:W-:-:S04]  /*3160*/  @!P1 IADD3 R5, P0, R0, R252, RZ ;  /* 0x000000fc00059210 */ /* 0x000fc80007f1e0ff */
[----:B------:R-:W-:Y:S02]  /*3170*/  @!P1 LEA.HI.X.SX32 R252, R252, R3, 0x1, P0 ;  /* 0x00000003fcfc9211 */ /* 0x000fe400000f0eff */
[----:B0-----:R-:W-:-:S04]  /*3180*/  @!P1 LEA R240, P0, R5, R240, 0x2 ;  /* 0x000000f005f09211 */ /* 0x001fc800078010ff */
[----:B------:R-:W-:Y:S02]  /*3190*/  @!P1 LEA.HI.X R241, R5, R241, R252, 0x2, P0 ;  /* 0x000000f105f19211 */ /* 0x000fe400000f14fc */
[----:B------:R-:W-:Y:S01]  /*31a0*/  MOV R252, UR8 ;  /* 0x0000000800fc7c02 */ /* 0x000fe20008000f00 */
[----:B------:R-:W-:Y:S02]  /*31b0*/  UISETP.NE.AND.EX UP0, UPT, UR11, URZ, UPT, UP0 ;  /* 0x0000003f0b00728c */ /* 0x000fe4000bf05300 */
[----:B------:R0:W5:Y:S02]  /*31c0*/  @!P1 LDG.E.128 R208, desc[UR36][R240.64] ;  /* 0x00000024f0d09981 */ /* 0x000164000c1e1d00 */
[----:B------:R-:W-:Y:S02]  /*31d0*/  IMAD R252, R252, 0x1a, R4 ;  /* 0x0000001afcfc7824 */ /* 0x000fe400078e0204 */
[----:B------:R-:W1:Y:S02]  /*31e0*/  @!P1 LDC.64 R4, c[0x0][0x248] ;  /* 0x00009200ff049b82 */ /* 0x000e640000000a00 */
[----:B---3--:R-:W-:-:S05]  /*31f0*/  @!P1 IMAD.SHL.U32 R239, R252, 0x4, RZ ;  /* 0x00000004fcef9824 */ /* 0x008fca00078e00ff */
[----:B------:R-:W-:-:S04]  /*3200*/  @!P1 IADD3 R238, P0, R0, R239, RZ ;  /* 0x000000ef00ee9210 */ /* 0x000fc80007f1e0ff */
[----:B------:R-:W-:Y:S02]  /*3210*/  @!P1 LEA.HI.X.SX32 R239, R239, R3, 0x1, P0 ;  /* 0x00000003efef9211 */ /* 0x000fe400000f0eff */
[----:B-1----:R-:W-:-:S04]  /*3220*/  @!P1 LEA R4, P0, R238, R4, 0x2 ;  /* 0x00000004ee049211 */ /* 0x002fc800078010ff */
[----:B------:R-:W-:Y:S02]  /*3230*/  @!P1 LEA.HI.X R5, R238, R5, R239, 0x2, P0 ;  /* 0x00000005ee059211 */ /* 0x000fe400000f14ef */
[----:B------:R-:W1:Y:S01]  /*3240*/  @!P1 LDC.64 R238, c[0x0][0x248] ;  /* 0x00009200ffee9b82 */ /* 0x000e620000000a00 */
[----:B------:R-:W-:Y:S01]  /*3250*/  IADD3 R252, R252, UR8, RZ ;  /* 0x00000008fcfc7c10 */ /* 0x000fe2000fffe0ff */
[----:B------:R-:W-:Y:S01]  /*3260*/  @UP0 UIMAD UR4, UR45, UR8, URZ ;  /* 0x000000082d0402a4 */ /* 0x000fe2000f8e023f */
[----:B0-----:R-:W-:Y:S01]  /*3270*/  MOV R240, UR10 ;  /* 0x0000000a00f07c02 */ /* 0x001fe20008000f00 */
[----:B------:R0:W5:Y:S02]  /*3280*/  @!P1 LDG.E.128 R212, desc[UR36][R4.64] ;  /* 0x0000002404d49981 */ /* 0x000164000c1e1d00 */
[----:B------:R-:W-:-:S05]  /*3290*/  @!P1 IMAD.SHL.U32 R237, R252, 0x4, RZ ;  /* 0x00000004fced9824 */ /* 0x000fca00078e00ff */
[----:B------:R-:W-:Y:S01]  /*32a0*/  @!P1 IADD3 R236, P0, R0, R237, RZ ;  /* 0x000000ed00ec9210 */ /* 0x000fe20007f1e0ff */
[----:B------:R-:W-:Y:S01]  /*32b0*/  @UP0 USHF.R.S32.HI UR5, URZ, 0x1f, UR4 ;  /* 0x0000001f3f050899 */ /* 0x000fe20008011404 */
[----:B0-----:R-:W0:Y:S02]  /*32c0*/  @!P1 LDC.64 R4, c[0x0][0x248] ;  /* 0x00009200ff049b82 */ /* 0x001e240000000a00 */
[----:B------:R-:W-:Y:S02]  /*32d0*/  @!P1 LEA.HI.X.SX32 R237, R237, R3, 0x1, P0 ;  /* 0x00000003eded9211 */ /* 0x000fe400000f0eff */
[----:B-1----:R-:W-:-:S04]  /*32e0*/  @!P1 LEA R238, P0, R236, R238, 0x2 ;  /* 0x000000eeecee9211 */ /* 0x002fc800078010ff */
[----:B------:R-:W-:Y:S02]  /*32f0*/  @!P1 LEA.HI.X R239, R236, R239, R237, 0x2, P0 ;  /* 0x000000efecef9211 */ /* 0x000fe400000f14ed */
[----:B------:R-:W1:Y:S01]  /*3300*/  @!P1 LDC.64 R236, c[0x0][0x248] ;  /* 0x00009200ffec9b82 */ /* 0x000e620000000a00 */
[----:B------:R-:W-:Y:S02]  /*3310*/  IADD3 R252, R252, UR8, RZ ;  /* 0x00000008fcfc7c10 */ /* 0x000fe4000fffe0ff */
[----:B------:R-:W5:Y:S03]  /*3320*/  @!P1 LDG.E.128 R216, desc[UR36][R238.64] ;  /* 0x00000024eed89981 */ /* 0x000f66000c1e1d00 */
[----:B------:R-:W-:-:S05]  /*3330*/  @!P1 IMAD.SHL.U32 R243, R252, 0x4, RZ ;  /* 0x00000004fcf39824 */ /* 0x000fca00078e00ff */
[----:B------:R-:W-:-:S04]  /*3340*/  @!P1 IADD3 R242, P0, R0, R243, RZ ;  /* 0x000000f300f29210 */ /* 0x000fc80007f1e0ff */
        /* <DEDUP_REMOVED lines=11> */
[----:B------:R-:W-:Y:S02]  /*3400*/  PLOP3.LUT P0, PT, PT, PT, UP0, 0x80, 0x0 ;  /* 0x000000000000781c */ /* 0x000fe40003f0f008 */
[----:B------:R-:W-:Y:S01]  /*3410*/  MOV R242, UR11 ;  /* 0x0000000b00f27c02 */ /* 0x000fe20008000f00 */
[----:B------:R-:W-:Y:S01]  /*3420*/  VIADD R252, R252, UR8 ;  /* 0x00000008fcfc7c36 */ /* 0x000fe20008000000 */
[----:B------:R-:W5:Y:S09]  /*3430*/  @!P1 LDG.E.128 R224, desc[UR36][R6.64] ;  /* 0x0000002406e09981 */ /* 0x000f72000c1e1d00 */
[----:B------:R-:W-:-:S02]  /*3440*/  @P0 IADD3 R240, P2, P3, R2, UR4, R240 ;  /* 0x0000000402f00c10 */ /* 0x000fc4000fb5e0f0 */
[----:B------:R-:W-:-:S04]  /*3450*/  @P0 SHF.R.S32.HI R241, RZ, 0x1f, R2 ;  /* 0x0000001ffff10819 */ /* 0x000fc80000011402 */
[----:B------:R-:W-:-:S05]  /*3460*/  @P0 IADD3.X R241, R241, UR5, R242, P2, P3 ;  /* 0x00000005f1f10c10 */ /* 0x000fca00097e64f2 */
[----:B------:R1:W2:Y:S01]  /*3470*/  @P0 LDG.E.U8 R20, desc[UR36][R240.64] ;  /* 0x00000024f0140981 */ /* 0x0002a2000c1e1100 */
[----:B------:R-:W-:-:S05]  /*3480*/  @!P1 IMAD.SHL.U32 R243, R252, 0x4, RZ ;  /* 0x00000004fcf39824 */ /* 0x000fca00078e00ff */
[----:B------:R-:W-:-:S04]  /*3490*/  @!P1 IADD3 R242, P2, R0, R243, RZ ;  /* 0x000000f300f29210 */ /* 0x000fc80007f5e0ff */
[----:B------:R-:W-:Y:S02]  /*34a0*/  @!P1 LEA.HI.X.SX32 R243, R243, R3, 0x1, P2 ;  /* 0x00000003f3f39211 */ /* 0x000fe400010f0eff */
[----:B0-----:R-:W-:-:S04]  /*34b0*/  @!P1 LEA R4, P2, R242, R4, 0x2 ;  /* 0x00000004f2049211 */ /* 0x001fc800078410ff */
[----:B------:R-:W-:Y:S02]  /*34c0*/  @!P1 LEA.HI.X R5, R242, R5, R243, 0x2, P2 ;  /* 0x00000005f2059211 */ /* 0x000fe400010f14f3 */
[----:B------:R-:W0:Y:S01]  /*34d0*/  @!P1 LDC.64 R242, c[0x0][0x248] ;  /* 0x00009200fff29b82 */ /* 0x000e220000000a00 */
[----:B-1----:R-:W-:Y:S02]  /*34e0*/  IADD3 R241, R252, UR8, RZ ;  /* 0x00000008fcf17c10 */ /* 0x002fe4000fffe0ff */
[----:B------:R1:W5:Y:S03]  /*34f0*/  @!P1 LDG.E.128 R228, desc[UR36][R4.64] ;  /* 0x0000002404e49981 */ /* 0x000366000c1e1d00 */
[----:B------:R-:W-:-:S05]  /*3500*/  @!P1 IMAD.SHL.U32 R241, R241, 0x4, RZ ;  /* 0x00000004f1f19824 */ /* 0x000fca00078e00ff */
[----:B------:R-:W-:-:S04]  /*3510*/  @!P1 IADD3 R240, P2, R0, R241, RZ ;  /* 0x000000f100f09210 */ /* 0x000fc80007f5e0ff */
[----:B------:R-:W-:Y:S02]  /*3520*/  @!P1 LEA.HI.X.SX32 R241, R241, R3, 0x1, P2 ;  /* 0x00000003f1f19211 */ /* 0x000fe400010f0eff */
[----:B0-----:R-:W-:-:S04]  /*3530*/  @!P1 LEA R242, P2, R240, R242, 0x2 ;  /* 0x000000f2f0f29211 */ /* 0x001fc800078410ff */
[----:B------:R-:W-:-:S05]  /*3540*/  @!P1 LEA.HI.X R243, R240, R243, R241, 0x2, P2 ;  /* 0x000000f3f0f39211 */ /* 0x000fca00010f14f1 */
[----:B------:R1:W5:Y:S01]  /*3550*/  @!P1 LDG.E.128 R232, desc[UR36][R242.64] ;  /* 0x00000024f2e89981 */ /* 0x000362000c1e1d00 */
[----:B--2---:R-:W-:-:S03]  /*3560*/  ISETP.NE.AND P0, PT, R20, RZ, P0 ;  /* 0x000000ff1400720c */ /* 0x004fc60000705270 */
[----:B------:R1:W5:Y:S01]  /*3570*/  LDL.LU R20, [R1+0x5c] ;  /* 0x00005c0001147983 */ /* 0x0003620000300800 */
[----:B------:R-:W-:Y:S04]  /*3580*/  BSSY B1, `(.L_x_2618) ;  /* 0x00000bd000017945 */ /* 0x000fe80003800000 */
[----:B------:R-:W-:Y:S05]  /*3590*/  @P1 BRA `(.L_x_2619) ;  /* 0x0000000800ec1947 */ /* 0x000fea0003800000 */
[----:B------:R-:W2:Y:S04]  /*35a0*/  LDL R6, [R1+0x3c] ;  /* 0x00003c0001067983 */ /* 0x000ea80000100800 */
[----:B-1----:R-:W3:Y:S04]  /*35b0*/  LDL R5, [R1+0x38] ;  /* 0x0000380001057983 */ /* 0x002ee80000100800 */
[----:B------:R-:W4:Y:S04]  /*35c0*/  LDL R236, [R1+0x4c] ;  /* 0x00004c0001ec7983 */ /* 0x000f280000100800 */
[----:B------:R-:W4:Y:S04]  /*35d0*/  LDL R7, [R1+0x48] ;  /* 0x0000480001077983 */ /* 0x000f280000100800 */
[----:B------:R-:W4:Y:S04]  /*35e0*/  LDL R238, [R1+0x2c] ;  /* 0x00002c0001ee7983 */ /* 0x000f280000100800 */
[----:B------:R-:W4:Y:S04]  /*35f0*/  LDL R237, [R1+0x28] ;  /* 0x0000280001ed7983 */ /* 0x000f280000100800 */
[----:B------:R-:W4:Y:S04]  /*3600*/  LDL R239, [R1+0x10] ;  /* 0x0000100001ef7983 */ /* 0x000f280000100800 */
[----:B------:R-:W4:Y:S04]  /*3610*/  LDL R240, [R1+0x14] ;  /* 0x0000140001f07983 */ /* 0x000f280000100800 */
[----:B------:R-:W4:Y:S04]  /*3620*/  LDL R241, [R1] ;  /* 0x0000000001f17983 */ /* 0x000f280000100800 */
[----:B------:R-:W4:Y:S01]  /*3630*/  LDL R252, [R1+0x4] ;  /* 0x0000040001fc7983 */ /* 0x000f220000100800 */
[----:B------:R-:W-:Y:S01]  /*3640*/  UISETP.NE.U32.AND UP0, UPT, UR16, URZ, UPT ;  /* 0x0000003f1000728c */ /* 0x000fe2000bf05070 */
[----:B------:R-:W-:Y:S01]  /*3650*/  ULDC UR15, c[0x0][0x298] ;  /* 0x0000a600000f7ab9 */ /* 0x000fe20000000800 */
[----:B--2--5:R-:W-:-:S02]  /*3660*/  FMUL.FTZ R4, R6, R125 ;  /* 0x0000007d06047220 */ /* 0x024fc40000410000 */
[----:B------:R-:W2:Y:S01]  /*3670*/  LDL R6, [R1+0x8] ;  /* 0x0000080001067983 */ /* 0x000ea20000100800 */
[----:B---3--:R-:W-:Y:S01]  /*3680*/  FMUL.FTZ R5, R5, R124 ;  /* 0x0000007c05057220 */ /* 0x008fe20000410000 */
[----:B----4-:R-:W-:Y:S02]  /*3690*/  FFMA.FTZ R4, R236, R121, R4 ;  /* 0x00000079ec047223 */ /* 0x010fe40000010004 */
[----:B------:R-:W3:Y:S01]  /*36a0*/  LDL R236, [R1+0x30] ;  /* 0x0000300001ec7983 */ /* 0x000ee20000100800 */
[----:B------:R-:W-:-:S03]  /*36b0*/  FFMA.FTZ R5, R7, R120, R5 ;  /* 0x0000007807057223 */ /* 0x000fc60000010005 */
[----:B------:R-:W4:Y:S01]  /*36c0*/  LDL R7, [R1+0x18] ;  /* 0x0000180001077983 */ /* 0x000f220000100800 */
[----:B------:R-:W-:-:S03]  /*36d0*/  FFMA.FTZ R4, R238, R129, R4 ;  /* 0x00000081ee047223 */ /* 0x000fc60000010004 */
[----:B------:R-:W2:Y:S01]  /*36e0*/  LDL R238, [R1+0x40] ;  /* 0x0000400001ee7983 */ /* 0x000ea20000100800 */
[----:B------:R-:W-:-:S03]  /*36f0*/  FFMA.FTZ R5, R237, R128, R5 ;  /* 0x00000080ed057223 */ /* 0x000fc60000010005 */
[----:B------:R-:W3:Y:S01]  /*3700*/  LDL R237, [R1+0x50] ;  /* 0x0000500001ed7983 */ /* 0x000ee20000100800 */
[----:B------:R-:W-:-:S03]  /*3710*/  FFMA.FTZ R5, R239, R16, R5 ;  /* 0x00000010ef057223 */ /* 0x000fc60000010005 */
[----:B------:R-:W4:Y:S01]  /*3720*/  LDL R239, [R1+0x44] ;  /* 0x0000440001ef7983 */ /* 0x000f220000100800 */
        /* <DEDUP_REMOVED lines=58> */
[----:B--2---:R-:W-:Y:S02]  /*3ad0*/  FMUL.FTZ R4, R238, R126 ;  /* 0x0000007eee047220 */ /* 0x004fe40000410000 */
[----:B------:R-:W2:Y:S02]  /*3ae0*/  LDL R238, [R1+0x54] ;  /* 0x0000540001ee7983 */ /* 0x000ea40000100800 */
[----:B---3--:R-:W-:Y:S02]  /*3af0*/  FFMA.FTZ R4, R237, R122, R4 ;  /* 0x0000007aed047223 */ /* 0x008fe40000010004 */
[----:B------:R-:W3:Y:S02]  /*3b00*/  LDL R237, [R1+0x34] ;  /* 0x0000340001ed7983 */ /* 0x000ee40000100800 */
[----:B------:R-:W-:Y:S02]  /*3b10*/  FFMA.FTZ R4, R236, R130, R4 ;  /* 0x00000082ec047223 */ /* 0x000fe40000010004 */
[----:B------:R-:W3:Y:S02]  /*3b20*/  LDL R236, [R1+0x1c] ;  /* 0x00001c0001ec7983 */ /* 0x000ee40000100800 */
[----:B----4-:R-:W-:-:S02]  /*3b30*/  FFMA.FTZ R4, R7, R18, R4 ;  /* 0x0000001207047223 */ /* 0x010fc40000010004 */
[----:B------:R-:W4:Y:S02]  /*3b40*/  LDL R7, [R1+0xc] ;  /* 0x00000c0001077983 */ /* 0x000f240000100800 */
        /* <DEDUP_REMOVED lines=29> */
[----:B------:R-:W-:Y:S01]  /*3d20*/  FMUL.FTZ R4, R239, R127 ;  /* 0x0000007fef047220 */ /* 0x000fe20000410000 */
[----:B------:R-:W-:-:S06]  /*3d30*/  UISETP.NE.AND.EX UP0, UPT, UR17, URZ, UPT, UP0 ;  /* 0x0000003f1100728c */ /* 0x000fcc000bf05300 */
[----:B------:R-:W-:-:S05]  /*3d40*/  PLOP3.LUT P1, PT, PT, PT, UP0, 0x80, 0x0 ;  /* 0x000000000000781c */ /* 0x000fca0003f2f008 */
[----:B------:R-:W-:Y:S02]  /*3d50*/  @UP0 ULDC UR5, c[0x0][0x2d0] ;  /* 0x0000b40000050ab9 */ /* 0x000fe40000000800 */
[----:B------:R-:W-:Y:S01]  /*3d60*/  @UP0 UIMAD UR4, UR46, UR5, UR40 ;  /* 0x000000052e0402a4 */ /* 0x000fe2000f8e0228 */
[----:B------:R-:W-:Y:S02]  /*3d70*/  IMAD.MOV.U32 R5, RZ, RZ, 0x4 ;  /* 0x00000004ff057424 */ /* 0x000fe400078e00ff */
[----:B--2---:R-:W-:-:S04]  /*3d80*/  FFMA.FTZ R4, R238, R123, R4 ;  /* 0x0000007bee047223 */ /* 0x004fc80000010004 */
[----:B---3--:R-:W-:Y:S02]  /*3d90*/  FFMA.FTZ R4, R237, R131, R4 ;  /* 0x00000083ed047223 */ /* 0x008fe40000010004 */
[----:B------:R-:W0:Y:S02]  /*3da0*/  LDC R237, c[0x0][0x2c0] ;  /* 0x0000b000ffed7b82 */ /* 0x000e240000000800 */
[----:B------:R-:W-:Y:S02]  /*3db0*/  FFMA.FTZ R4, R236, R19, R4 ;  /* 0x00000013ec047223 */ /* 0x000fe40000010004 */
[----:B------:R-:W2:Y:S02]  /*3dc0*/  LDL R236, [R1+0x20] ;  /* 0x0000200001ec7983 */ /* 0x000ea40000100800 */
[----:B----4-:R-:W-:Y:S02]  /*3dd0*/  FFMA.FTZ R4, R7, R15, R4 ;  /* 0x0000000f07047223 */ /* 0x010fe40000010004 */
[----:B------:R-:W3:Y:S02]  /*3de0*/  LDL R7, [R1+0x24] ;  /* 0x0000240001077983 */ /* 0x000ee40000100800 */
        /* <DEDUP_REMOVED lines=28> */
[----:B------:R-:W-:-:S05]  /*3fb0*/  MOV R4, UR4 ;  /* 0x0000000400047c02 */ /* 0x000fca0008000f00 */
[----:B------:R-:W-:Y:S01]  /*3fc0*/  @P1 IMAD R4, R4, UR5, R2 ;  /* 0x0000000504041c24 */ /* 0x000fe2000f8e0202 */
[----:B------:R-:W-:-:S03]  /*3fd0*/  @UP0 ULDC.64 UR4, c[0x0][0x2c8] ;  /* 0x0000b20000040ab9 */ /* 0x000fc60000000a00 */
[----:B------:R-:W-:-:S06]  /*3fe0*/  @P1 IMAD.WIDE R4, R4, R5, UR4 ;  /* 0x0000000404041e25 */ /* 0x000fcc000f8e0205 */
[----:B------:R1:W4:Y:S01]  /*3ff0*/  @P1 LDG.E R4, desc[UR36][R4.64] ;  /* 0x0000002404041981 */ /* 0x000322000c1e1900 */
[----:B------:R-:W-:-:S04]  /*4000*/  UISETP.NE.U32.AND UP0, UPT, UR12, URZ, UPT ;  /* 0x0000003f0c00728c */ /* 0x000fc8000bf05070 */
[----:B------:R-:W-:Y:S01]  /*4010*/  UISETP.NE.AND.EX UP0, UPT, UR13, URZ, UPT, UP0 ;  /* 0x0000003f0d00728c */ /* 0x000fe2000bf05300 */
[----:B------:R-:W-:-:S05]  /*4020*/  FMUL.FTZ R6, R6, UR14 ;  /* 0x0000000e06067c20 */ /* 0x000fca0008410000 */
[----:B------:R-:W-:-:S05]  /*4030*/  PLOP3.LUT P2, PT, PT, PT, UP0, 0x80, 0x0 ;  /* 0x000000000000781c */ /* 0x000fca0003f4f008 */
[----:B------:R-:W-:Y:S02]  /*4040*/  @UP0 ULDC.64 UR4, c[0x0][0x2d8] ;  /* 0x0000b60000040ab9 */ /* 0x000fe40000000a00 */
[----:B------:R-:W-:-:S06]  /*4050*/  @UP0 UIMAD.WIDE UR4, UR46, 0x4, UR4 ;  /* 0x000000042e0408a5 */ /* 0x000fcc000f8e0204 */
[----:B-1----:R-:W-:Y:S01]  /*4060*/  MOV R5, UR5 ;  /* 0x0000000500057c02 */ /* 0x002fe20008000f00 */
[----:B----4-:R-:W-:Y:S01]  /*4070*/  @P1 FADD.FTZ R6, R6, R4 ;  /* 0x0000000406061221 */ /* 0x010fe20000010000 */
[----:B------:R-:W-:-:S06]  /*4080*/  IMAD.U32 R4, RZ, RZ, UR4 ;  /* 0x00000004ff047e24 */ /* 0x000fcc000f8e00ff */
[----:B------:R1:W4:Y:S01]  /*4090*/  @P2 LDG.E R4, desc[UR36][R4.64] ;  /* 0x0000002404042981 */ /* 0x000322000c1e1900 */
[----:B0-----:R-:W-:-:S04]  /*40a0*/  IADD3 R237, R237, UR15, RZ ;  /* 0x0000000feded7c10 */ /* 0x001fc8000fffe0ff */
[----:B------:R-:W-:-:S04]  /*40b0*/  @P2 ISETP.GE.AND P1, PT, R2, R237, PT ;  /* 0x000000ed0200220c */ /* 0x000fc80003f26270 */
[----:B-1----:R-:W-:-:S04]  /*40c0*/  @P2 SEL R5, RZ, UR39, P1 ;  /* 0x00000027ff052c07 */ /* 0x002fc80008800000 */
[----:B------:R-:W-:-:S04]  /*40d0*/  @P2 IADD3 R5, R5, -UR40, R2 ;  /* 0x8000002805052c10 */ /* 0x000fc8000fffe002 */
[----:B------:R-:W-:-:S05]  /*40e0*/  @P2 I2FP.F32.S32 R5, R5 ;  /* 0x0000000500052245 */ /* 0x000fca0000201400 */
[----:B----4-:R-:W-:Y:S01]  /*40f0*/  @P2 FFMA.FTZ R6, R5, R4, R6 ;  /* 0x0000000405062223 */ /* 0x010fe20000010006 */
[----:B------:R-:W-:-:S04]  /*4100*/  VIADD R4, R2, -UR42 ;  /* 0x8000002a02047c36 */ /* 0x000fc80008000000 */
[----:B---3--:R-:W-:Y:S02]  /*4110*/  @!P0 FMNMX.FTZ R7, R7, R6, !PT ;  /* 0x0000000607078209 */ /* 0x008fe40007810000 */
[----:B--2---:R-:W-:-:S03]  /*4120*/  LEA R4, R4, R236, 0x2 ;  /* 0x000000ec04047211 */ /* 0x004fc600078e10ff */
[----:B------:R0:W-:Y:S04]  /*4130*/  @!P0 STL [R1+0x24], R7 ;  /* 0x0000240701008387 */ /* 0x0001e80000100800 */
[----:B------:R0:W-:Y:S02]  /*4140*/  STS [R4], R6 ;  /* 0x0000000604007388 */ /* 0x0001e40000000800 */
.L_x_2619:
[----:B------:R-:W-:Y:S05]  /*4150*/  BSYNC B1 ;  /* 0x0000000000017941 */ /* 0x000fea0003800000 */
.L_x_2618:
[----:B------:R-:W-:-:S05]  /*4160*/  VIADD R2, R2, 0x100 ;  /* 0x0000010002027836 */ /* 0x000fca0000000000 */
[----:B------:R-:W-:-:S13]  /*4170*/  ISETP.GE.AND P0, PT, R2, UR7, PT ;  /* 0x0000000702007c0c */ /* 0x000fda000bf06270 */
[----:B------:R-:W-:Y:S05]  /*4180*/  @!P0 BRA `(.L_x_2620) ;  /* 0xffffffe000708947 */ /* 0x000fea000383ffff */
.L_x_2617:
[----:B------:R-:W-:Y:S05]  /*4190*/  BSYNC B0 ;  /* 0x0000000000007941 */ /* 0x000fea0003800000 */
.L_x_2616:
[----:B01----:R-:W4:Y:S01]  /*41a0*/  LDL.LU R4, [R1+0x24] ;  /* 0x0000240001047983 */ /* 0x003f220000300800 */
[----:B------:R-:W-:Y:S01]  /*41b0*/  ULDC UR7, c[0x0][0x284] ;  /* 0x0000a10000077ab9 */ /* 0x000fe20000000800 */
[----:B------:R-:W-:Y:S01]  /*41c0*/  ULDC.64 UR8, c[0x0][0x2b0] ;  /* 0x0000ac0000087ab9 */ /* 0x000fe20000000a00 */
[----:B------:R-:W-:Y:S01]  /*41d0*/  BSSY B0, `(.L_x_2621) ;  /* 0x0000048000007945 */ /* 0x000fe20003800000 */
[----:B-----5:R-:W0:Y:S01]  /*41e0*/  S2R R9, SR_TID.X ;  /* 0x0000000000097919 */ /* 0x020e220000002100 */
[----:B----4-:R-:W1:Y:S02]  /*41f0*/  SHFL.BFLY PT, R0, R4, 0x10, 0x1f ;  /* 0x0e001f0004007f89 */ /* 0x010e6400000e0000 */
[----:B-1----:R-:W-:Y:S02]  /*4200*/  FMNMX.FTZ R0, R0, R4, !PT ;  /* 0x0000000400007209 */ /* 0x002fe40007810000 */
[----:B0-----:R-:W-:-:S03]  /*4210*/  SHF.R.S32.HI R4, RZ, 0x1f, R9 ;  /* 0x0000001fff047819 */ /* 0x001fc60000011409 */
[----:B---3--:R-:W0:Y:S01]  /*4220*/  SHFL.BFLY PT, R3, R0, 0x8, 0x1f ;  /* 0x0d001f0000037f89 */ /* 0x008e2200000e0000 */
        /* <DEDUP_REMOVED lines=8> */
[----:B------:R-:W1:Y:S01]  /*42b0*/  SHFL.BFLY PT, R2, R3, 0x4, 0x1f ;  /* 0x0c801f0003027f89 */ /* 0x000e6200000e0000 */
[----:B------:R-:W3:Y:S01]  /*42c0*/  @!P1 S2R R10, SR_CgaCtaId ;  /* 0x00000000000a9919 */ /* 0x000ee20000008800 */
[----:B-1----:R-:W-:Y:S02]  /*42d0*/  FMNMX.FTZ R2, R3, R2, !PT ;  /* 0x0000000203027209 */ /* 0x002fe40007810000 */
[----:B------:R-:W-:-:S03]  /*42e0*/  @!P0 MOV R3, 0x400 ;  /* 0x0000040000038802 */ /* 0x000fc60000000f00 */
[----:B------:R-:W1:Y:S01]  /*42f0*/  SHFL.BFLY PT, R5, R2, 0x2, 0x1f ;  /* 0x0c401f0002057f89 */ /* 0x000e6200000e0000 */
[----:B0-----:R-:W-:Y:S02]  /*4300*/  @!P0 LEA R8, R8, R3, 0x18 ;  /* 0x0000000308088211 */ /* 0x001fe400078ec0ff */
[----:B------:R-:W-:Y:S02]  /*4310*/  @!P0 SHF.R.S32.HI R3, RZ, 0x5, R4 ;  /* 0x00000005ff038819 */ /* 0x000fe40000011404 */
[----:B---3--:R-:W-:-:S03]  /*4320*/  @!P1 LEA R7, R10, R7, 0x18 ;  /* 0x000000070a079211 */ /* 0x008fc600078ec0ff */
[----:B------:R-:W-:Y:S01]  /*4330*/  @!P0 IMAD R3, R3, 0x4, R8 ;  /* 0x0000000403038824 */ /* 0x000fe200078e0208 */
[----:B-1----:R-:W-:Y:S01]  /*4340*/  FMNMX.FTZ R5, R2, R5, !PT ;  /* 0x0000000502057209 */ /* 0x002fe20007810000 */
        /* <DEDUP_REMOVED lines=22> */
.L_x_2626:
[----:B------:R-:W3:Y:S01]  /*44b0*/  LDL R3, [R1+0x20] ;  /* 0x0000200001037983 */ /* 0x000ee20000100800 */
[----:B-1----:R-:W-:Y:S01]  /*44c0*/  VIADD R2, R0, -UR42 ;  /* 0x8000002a00027c36 */ /* 0x002fe20008000000 */
[----:B------:R-:W-:Y:S04]  /*44d0*/  BSSY B1, `(.L_x_2623) ;  /* 0x0000012000017945 */ /* 0x000fe80003800000 */
[----:B---3--:R-:W-:Y:S01]  /*44e0*/  LEA R5, R2, R3, 0x2 ;  /* 0x0000000302057211 */ /* 0x008fe200078e10ff */
[----:B------:R-:W-:Y:S06]  /*44f0*/  @!P0 BRA `(.L_x_2624) ;  /* 0x00000000002c8947 */ /* 0x000fec0003800000 */
        /* <DEDUP_REMOVED lines=11> */
.L_x_2624:
[----:B------:R-:W0:Y:S02]  /*45b0*/  LDS R2, [R5] ;  /* 0x0000000005027984 */ /* 0x000e240000000800 */
[----:B0-----:R-:W-:-:S04]  /*45c0*/  FADD.FTZ R2, -R7, R2 ;  /* 0x0000000207027221 */ /* 0x001fc80000010100 */
[----:B------:R-:W-:-:S04]  /*45d0*/  FMUL.FTZ R2, R2, 1.4426950216293334961 ;  /* 0x3fb8aa3b02027820 */ /* 0x000fc80000410000 */
[----:B------:R1:W3:Y:S03]  /*45e0*/  MUFU.EX2 R8, R2 ;  /* 0x0000000200087308 */ /* 0x0002e60000000800 */
.L_x_2625:
[----:B------:R-:W-:Y:S05]  /*45f0*/  BSYNC B1 ;  /* 0x0000000000017941 */ /* 0x000fea0003800000 */
.L_x_2623:
[----:B---3--:R3:W-:Y:S01]  /*4600*/  STS [R5], R8 ;  /* 0x0000000805007388 */ /* 0x0087e20000000800 */
[----:B------:R-:W-:Y:S01]  /*4610*/  IADD3 R0, R0, 0x100, RZ ;  /* 0x0000010000007810 */ /* 0x000fe20007ffe0ff */
[----:B------:R-:W-:-:S03]  /*4620*/  FADD.FTZ R9, R8, R9 ;  /* 0x0000000908097221 */ /* 0x000fc60000010000 */
[----:B------:R-:W-:-:S13]  /*4630*/  ISETP.GT.AND P2, PT, R0, UR40, PT ;  /* 0x0000002800007c0c */ /* 0x000fda000bf44270 */
[----:B---3--:R-:W-:Y:S05]  /*4640*/  @!P2 BRA `(.L_x_2626) ;  /* 0xfffffffc0098a947 */ /* 0x008fea000383ffff */
.L_x_2622:
[----:B------:R-:W-:Y:S05]  /*4650*/  BSYNC B0 ;  /* 0x0000000000007941 */ /* 0x000fea0003800000 */
.L_x_2621:
[----:B------:R-:W3:Y:S01]  /*4660*/  SHFL.BFLY PT, R0, R9, 0x10, 0x1f ;  /* 0x0e001f0009007f89 */ /* 0x000ee200000e0000 */
[----:B------:R-:W-:Y:S01]  /*4670*/  ULDC.U8 UR4, c[0x0][0x31c] ;  /* 0x0000c70000047ab9 */ /* 0x000fe20000000000 */
[----:B------:R-:W-:Y:S01]  /*4680*/  ULDC UR7, c[0x0][0x288] ;  /* 0x0000a20000077ab9 */ /* 0x000fe20000000800 */
[----:B------:R-:W-:Y:S01]  /*4690*/  UMOV UR5, URZ ;  /* 0x0000003f00057c82 */ /* 0x000fe20008000000 */
[----:B------:R-:W0:Y:S01]  /*46a0*/  S2R R10, SR_TID.X ;  /* 0x00000000000a7919 */ /* 0x000e220000002100 */
[----:B------:R-:W-:Y:S01]  /*46b0*/  UIMAD UR7, UR45, UR7, UR46 ;  /* 0x000000072d0772a4 */ /* 0x000fe2000f8e022e */
[----:B---3--:R-:W-:-:S05]  /*46c0*/  FADD.FTZ R0, R0, R9 ;  /* 0x0000000900007221 */ /* 0x008fca0000010000 */
[----:B------:R-:W3:Y:S01]  /*46d0*/  SHFL.BFLY PT, R3, R0, 0x8, 0x1f ;  /* 0x0d001f0000037f89 */ /* 0x000ee200000e0000 */
[----:B0-----:R-:W-:-:S04]  /*46e0*/  LOP3.LUT P0, R7, R10, 0x1f, RZ, 0xc0, !PT ;  /* 0x0000001f0a077812 */ /* 0x001fc8000780c0ff */
[----:B------:R-:W-:-:S09]  /*46f0*/  ISETP.GT.U32.AND P2, PT, R7, 0x7, PT ;  /* 0x000000070700780c */ /* 0x000fd20003f44070 */
[----:B------:R-:W0:Y:S01]  /*4700*/  @!P0 S2R R12, SR_CgaCtaId ;  /* 0x00000000000c8919 */ /* 0x000e220000008800 */
[----:B------:R-:W-:Y:S02]  /*4710*/  @!P0 MOV R9, 0x400 ;  /* 0x0000040000098802 */ /* 0x000fe40000000f00 */
[----:B------:R-:W-:Y:S01]  /*4720*/  @!P0 SHF.R.U32.HI R8, RZ, 0x3, R10 ;  /* 0x00000003ff088819 */ /* 0x000fe2000001160a */
[----:B---3--:R-:W-:Y:S01]  /*4730*/  FADD.FTZ R3, R0, R3 ;  /* 0x0000000300037221 */ /* 0x008fe20000010000 */
[----:B------:R-:W3:Y:S02]  /*4740*/  @!P2 S2R R14, SR_CgaCtaId ;  /* 0x00000000000ea919 */ /* 0x000ee40000008800 */
[----:B------:R-:W-:Y:S02]  /*4750*/  @!P0 LOP3.LUT R8, R8, 0x1ffffffc, RZ, 0xc0, !PT ;  /* 0x1ffffffc08088812 */ /* 0x000fe400078ec0ff */
[----:B-1----:R-:W1:Y:S02]  /*4760*/  SHFL.BFLY PT, R2, R3, 0x4, 0x1f ;  /* 0x0c801f0003027f89 */ /* 0x002e6400000e0000 */
[----:B-1----:R-:W-:Y:S01]  /*4770*/  FADD.FTZ R2, R3, R2 ;  /* 0x0000000203027221 */ /* 0x002fe20000010000 */
[----:B0-----:R-:W-:-:S02]  /*4780*/  @!P0 LEA R3, R12, R9, 0x18 ;  /* 0x000000090c038211 */ /* 0x001fc400078ec0ff */
[----:B------:R-:W-:Y:S02]  /*4790*/  @!P2 MOV R9, 0x400 ;  /* 0x000004000009a802 */ /* 0x000fe40000000f00 */
[----:B------:R-:W0:Y:S01]  /*47a0*/  SHFL.BFLY PT, R5, R2, 0x2, 0x1f ;  /* 0x0c401f0002057f89 */ /* 0x000e2200000e0000 */
[----:B------:R-:W-:Y:S01]  /*47b0*/  @!P0 IMAD.IADD R3, R8, 0x1, R3 ;  /* 0x0000000108038824 */ /* 0x000fe200078e0203 */
[----:B---3--:R-:W-:-:S04]  /*47c0*/  @!P2 LEA R14, R14, R9, 0x18 ;  /* 0x000000090e0ea211 */ /* 0x008fc800078ec0ff */
        /* <DEDUP_REMOVED lines=23> */
.L_x_2627:
[----:B------:R-:W-:Y:S01]  /*4940*/  ULDC.64 UR8, c[0x0][0x310] ;  /* 0x0000c40000087ab9 */ /* 0x000fe20000000a00 */
[----:B------:R-:W-:Y:S04]  /*4950*/  BSSY B0, `(.L_x_2628) ;  /* 0x0000014000007945 */ /* 0x000fe80003800000 */
[----:B------:R-:W-:Y:S05]  /*4960*/  @P1 BRA `(.L_x_2629) ;  /* 0x0000000000481947 */ /* 0x000fea0003800000 */
[----:B0-----:R-:W-:Y:S01]  /*4970*/  FADD.FTZ R0, R9, 9.9999999747524270788e-07 ;  /* 0x358637bd09007421 */ /* 0x001fe20000010000 */
[----:B------:R-:W-:-:S03]  /*4980*/  VIADD R5, R10, UR42 ;  /* 0x0000002a0a057c36 */ /* 0x000fc60008000000 */
[----:B------:R0:W1:Y:S04]  /*4990*/  MUFU.RCP R7, R0 ;  /* 0x0000000000077308 */ /* 0x0000680000001000 */
.L_x_2631:
[----:B01----:R-:W3:Y:S01]  /*49a0*/  LDL R2, [R1+0x20] ;  /* 0x0000200001027983 */ /* 0x003ee20000100800 */
[----:B0-----:R-:W-:-:S05]  /*49b0*/  IADD3 R0, R5, -UR42, RZ ;  /* 0x8000002a05007c10 */ /* 0x001fca000fffe0ff */
[----:B---3--:R-:W-:-:S05]  /*49c0*/  IMAD R2, R0, 0x4, R2 ;  /* 0x0000000400027824 */ /* 0x008fca00078e0202 */
[----:B------:R-:W1:Y:S02]  /*49d0*/  LDS R0, [R2] ;  /* 0x0000000002007984 */ /* 0x000e640000000800 */
[----:B-1----:R-:W-:-:S05]  /*49e0*/  FMUL.FTZ R9, R0, R7 ;  /* 0x0000000700097220 */ /* 0x002fca0000410000 */
[----:B------:R0:W-:Y:S01]  /*49f0*/  STS [R2], R9 ;  /* 0x0000000902007388 */ /* 0x0001e20000000800 */
[----:B------:R-:W-:Y:S05]  /*4a00*/  @!P0 BRA `(.L_x_2630) ;  /* 0x0000000000148947 */ /* 0x000fea0003800000 */
[----:B------:R-:W-:-:S04]  /*4a10*/  IADD3 R0, P1, R5, UR4, RZ ;  /* 0x0000000405007c10 */ /* 0x000fc8000ff3e0ff */
[----:B------:R-:W-:Y:S02]  /*4a20*/  LEA.HI.X.SX32 R3, R5, UR5, 0x1, P1 ;  /* 0x0000000505037c11 */ /* 0x000fe400088f0eff */
[----:B0-----:R-:W-:-:S04]  /*4a30*/  LEA R2, P1, R0, UR8, 0x2 ;  /* 0x0000000800027c11 */ /* 0x001fc8000f8210ff */
[----:B------:R-:W-:-:S05]  /*4a40*/  LEA.HI.X R3, R0, UR9, R3, 0x2, P1 ;  /* 0x0000000900037c11 */ /* 0x000fca00088f1403 */
[----:B------:R1:W-:Y:S04]  /*4a50*/  STG.E desc[UR36][R2.64], R9 ;  /* 0x0000000902007986 */ /* 0x0003e8000c101924 */
.L_x_2630:
[----:B------:R-:W-:-:S04]  /*4a60*/  IADD3 R5, R5, 0x100, RZ ;  /* 0x0000010005057810 */ /* 0x000fc80007ffe0ff */
[----:B------:R-:W-:-:S13]  /*4a70*/  ISETP.GT.AND P1, PT, R5, UR40, PT ;  /* 0x0000002805007c0c */ /* 0x000fda000bf24270 */
[----:B------:R-:W-:Y:S05]  /*4a80*/  @!P1 BRA `(.L_x_2631) ;  /* 0xfffffffc00c49947 */ /* 0x000fea000383ffff */
.L_x_2629:
[----:B------:R-:W-:Y:S05]  /*4a90*/  BSYNC B0 ;  /* 0x0000000000007941 */ /* 0x000fea0003800000 */
.L_x_2628:
[----:B------:R-:W-:Y:S01]  /*4aa0*/  USHF.R.S32.HI UR4, URZ, 0x1f, UR40 ;  /* 0x0000001f3f047899 */ /* 0x000fe20008011428 */
[----:B-1----:R-:W-:Y:S01]  /*4ab0*/  SHF.R.S32.HI R3, RZ, 0x5, R4 ;  /* 0x00000005ff037819 */ /* 0x002fe20000011404 */
[----:B------:R-:W-:Y:S01]  /*4ac0*/  ULDC.64 UR8, c[0x0][0x240] ;  /* 0x0000900000087ab9 */ /* 0x000fe20000000a00 */
[----:B------:R-:W-:Y:S01]  /*4ad0*/  MOV R5, UR46 ;  /* 0x0000002e00057c02 */ /* 0x000fe20008000f00 */
[----:B------:R-:W-:Y:S01]  /*4ae0*/  ULEA.HI UR4, UR4, UR40, URZ, 0x3 ;  /* 0x0000002804047291 */ /* 0x000fe2000f8f183f */
[----:B------:R-:W-:Y:S01]  /*4af0*/  ISETP.NE.U32.AND P0, PT, RZ, UR8, PT ;  /* 0x00000008ff007c0c */ /* 0x000fe2000bf05070 */
[----:B------:R-:W-:Y:S01]  /*4b00*/  IMAD.SHL.U32 R0, R6, 0x4, RZ ;  /* 0x0000000406007824 */ /* 0x000fe200078e00ff */
[----:B------:R-:W-:Y:S01]  /*4b10*/  CS2R R6, SRZ ;  /* 0x0000000000067805 */ /* 0x000fe2000001ff00 */
[----:B------:R-:W-:Y:S01]  /*4b20*/  ULOP3.LUT UR4, UR4, 0xfffffff8, URZ, 0xc0, !UPT ;  /* 0xfffffff804047892 */ /* 0x000fe2000f8ec03f */
[----:B------:R-:W-:-:S03]  /*4b30*/  ISETP.NE.AND.EX P0, PT, RZ, UR9, PT, P0 ;  /* 0x00000009ff007c0c */ /* 0x000fc6000bf05300 */
[----:B------:R-:W-:-:S03]  /*4b40*/  UIADD3 UR5, -UR4, UR40, URZ ;  /* 0x0000002804057290 */ /* 0x000fc6000fffe13f */
[----:B------:R-:W-:-:S03]  /*4b50*/  ULDC UR4, c[0x0][0x284] ;  /* 0x0000a10000047ab9 */ /* 0x000fc60000000800 */
[----:B------:R-:W-:-:S13]  /*4b60*/  ISETP.NE.OR P0, PT, R3, UR5, !P0 ;  /* 0x0000000503007c0c */ /* 0x000fda000c705670 */
[----:B0-----:R-:W0:Y:S01]  /*4b70*/  @!P0 LDC.64 R8, c[0x0][0x240] ;  /* 0x00009000ff088b82 */ /* 0x001e220000000a00 */
[----:B------:R-:W-:Y:S01]  /*4b80*/  @!P0 IMAD R5, R5, 0x80, R0 ;  /* 0x0000008005058824 */ /* 0x000fe200078e0200 */
[----:B------:R-:W-:Y:S01]  /*4b90*/  UISETP.LT.AND UP0, UPT, UR40, UR4, UPT ;  /* 0x000000042800728c */ /* 0x000fe2000bf01270 */
[----:B------:R-:W-:-:S03]  /*4ba0*/  IADD3 R2, R3, UR42, RZ ;  /* 0x0000002a03027c10 */ /* 0x000fc6000fffe0ff */
[----:B------:R-:W-:Y:S02]  /*4bb0*/  USEL UR10, UR40, UR4, UP0 ;  /* 0x00000004280a7287 */ /* 0x000fe40008000000 */
[----:B------:R-:W-:Y:S02]  /*4bc0*/  IMAD.U32 R11, RZ, RZ, UR4 ;  /* 0x00000004ff0b7e24 */ /* 0x000fe4000f8e00ff */
[----:B0-----:R-:W-:Y:S01]  /*4bd0*/  @!P0 IMAD.WIDE R8, R5, 0x4, R8 ;  /* 0x0000000405088825 */ /* 0x001fe200078e0208 */
[----:B------:R-:W-:-:S06]  /*4be0*/  CS2R R4, SRZ ;  /* 0x0000000000047805 */ /* 0x000fcc000001ff00 */
[----:B------:R0:W5:Y:S01]  /*4bf0*/  @!P0 LDG.E.128 R4, desc[UR36][R8.64] ;  /* 0x0000002408048981 */ /* 0x000162000c1e1d00 */
[----:B------:R-:W-:Y:S01]  /*4c00*/  BAR.SYNC.DEFER_BLOCKING 0x0 ;  /* 0x0000000000007b1d */ /* 0x000fe20000010000 */
[----:B------:R-:W-:Y:S01]  /*4c10*/  ISETP.GE.AND P0, PT, R2, UR10, PT ;  /* 0x0000000a02007c0c */ /* 0x000fe2000bf06270 */
[----:B------:R-:W-:Y:S01]  /*4c20*/  IMAD R52, R11, UR6, R0 ;  /* 0x000000060b347c24 */ /* 0x000fe2000f8e0200 */
[----:B------:R-:W-:Y:S01]  /*4c30*/  UIMAD UR4, UR7, UR4, URZ ;  /* 0x00000004070472a4 */ /* 0x000fe2000f8e023f */
[----:B------:R-:W-:Y:S02]  /*4c40*/  ISETP.NE.AND P1, PT, R3, UR5, PT ;  /* 0x0000000503007c0c */ /* 0x000fe4000bf25270 */
[----:B------:R-:W-:Y:S01]  /*4c50*/  CS2R R10, SRZ ;  /* 0x00000000000a7805 */ /* 0x000fe2000001ff00 */
[----:B------:R-:W-:Y:S01]  /*4c60*/  BSSY B0, `(.L_x_2632) ;  /* 0x00000fd000007945 */ /* 0x000fe20003800000 */
[----:B0-----:R-:W-:Y:S02]  /*4c70*/  CS2R R8, SRZ ;  /* 0x0000000000087805 */ /* 0x001fe4000001ff00 */
[----:B------:R-:W-:-:S04]  /*4c80*/  SHF.R.S32.HI R53, RZ, 0x1f, R52 ;  /* 0x0000001fff357819 */ /* 0x000fc80000011434 */
[----:B------:R-:W-:Y:S05]  /*4c90*/  @P0 BRA `(.L_x_2633) ;  /* 0x0000000c00e40947 */ /* 0x000fea0003800000 */
        /* <DEDUP_REMOVED lines=12> */
[----:B------:R-:W3:Y:S01]  /*4d60*/  LDL R15, [R1+0x20] ;  /* 0x00002000010f7983 */ /* 0x000ee20000100800 */
[----:B------:R-:W-:Y:S01]  /*4d70*/  IMAD.SHL.U32 R8, R2, 0x80, RZ ;  /* 0x0000008002087824 */ /* 0x000fe200078e00ff */
[----:B------:R-:W-:Y:S01]  /*4d80*/  ULDC.64 UR8, c[0x0][0x250] ;  /* 0x0000940000087ab9 */ /* 0x000fe20000000a00 */
[----:B------:R-:W-:Y:S02]  /*4d90*/  MOV R14, R12 ;  /* 0x0000000c000e7202 */ /* 0x000fe40000000f00 */
[----:B------:R-:W-:Y:S02]  /*4da0*/  MOV R64, R2 ;  /* 0x0000000200407202 */ /* 0x000fe40000000f00 */
[----:B------:R-:W-:-:S04]  /*4db0*/  IADD3 R13, P0, R52, R8, RZ ;  /* 0x00000008340d7210 */ /* 0x000fc80007f1e0ff */
[----:B------:R-:W-:Y:S02]  /*4dc0*/  LEA.HI.X.SX32 R8, R8, R53, 0x1, P0 ;  /* 0x0000003508087211 */ /* 0x000fe400000f0eff */
[----:B------:R-:W-:-:S04]  /*4dd0*/  LEA R21, P0, R13, UR8, 0x2 ;  /* 0x000000080d157c11 */ /* 0x000fc8000f8010ff */
[----:B------:R-:W-:Y:S01]  /*4de0*/  LEA.HI.X R13, R13, UR9, R8, 0x2, P0 ;  /* 0x000000090d0d7c11 */ /* 0x000fe200080f1408 */
[----:B------:R-:W-:Y:S02]  /*4df0*/  IMAD.MOV.U32 R8, RZ, RZ, RZ ;  /* 0x000000ffff087224 */ /* 0x000fe400078e00ff */
[----:B---3--:R-:W-:-:S07]  /*4e00*/  IMAD R15, R3, 0x4, R15 ;  /* 0x00000004030f7824 */ /* 0x008fce00078e020f */
.L_x_2636:
[----:B------:R-:W-:Y:S01]  /*4e10*/  MOV R12, R21 ;  /* 0x00000015000c7202 */ /* 0x000fe20000000f00 */
[----:B------:R0:W1:Y:S04]  /*4e20*/  LDS R20, [R15] ;  /* 0x000000000f147984 */ /* 0x0000680000000800 */
[----:B------:R3:W1:Y:S01]  /*4e30*/  LDG.E.128 R16, desc[UR36][R12.64] ;  /* 0x000000240c107981 */ /* 0x000662000c1e1d00 */
[----:B------:R-:W-:Y:S01]  /*4e40*/  VIADD R14, R14, 0xffffffff ;  /* 0xffffffff0e0e7836 */ /* 0x000fe20000000000 */
[----:B------:R-:W-:Y:S02]  /*4e50*/  IADD3 R21, P3, R21, 0x1000, RZ ;  /* 0x0000100015157810 */ /* 0x000fe40007f7e0ff */
[----:B------:R-:W-:Y:S01]  /*4e60*/  IADD3 R64, R64, 0x8, RZ ;  /* 0x0000000840407810 */ /* 0x000fe20007ffe0ff */
[----:B0-----:R-:W-:Y:S01]  /*4e70*/  VIADD R15, R15, 0x20 ;  /* 0x000000200f0f7836 */ /* 0x001fe20000000000 */
[----:B------:R-:W-:-:S02]  /*4e80*/  ISETP.NE.AND P0, PT, R14, RZ, PT ;  /* 0x000000ff0e00720c */ /* 0x000fc40003f05270 */
[----:B---3--:R-:W-:Y:S01]  /*4e90*/  IADD3.X R13, RZ, R13, RZ, P3, !PT ;  /* 0x0000000dff0d7210 */ /* 0x008fe20001ffe4ff */
[-C--:B-1----:R-:W-:Y:S01]  /*4ea0*/  FFMA.FTZ R8, R16, R20.reuse, R8 ;  /* 0x0000001410087223 */ /* 0x082fe20000010008 */
[-C--:B------:R-:W-:Y:S01]  /*4eb0*/  FFMA.FTZ R9, R17, R20.reuse, R9 ;  /* 0x0000001411097223 */ /* 0x080fe20000010009 */
[-C--:B------:R-:W-:Y:S01]  /*4ec0*/  FFMA.FTZ R10, R18, R20.reuse, R10 ;  /* 0x00000014120a7223 */ /* 0x080fe2000001000a */
[----:B------:R-:W-:-:S07]  /*4ed0*/  FFMA.FTZ R11, R19, R20, R11 ;  /* 0x00000014130b7223 */ /* 0x000fce000001000b */
[----:B------:R-:W-:Y:S05]  /*4ee0*/  @P0 BRA `(.L_x_2636) ;  /* 0xfffffffc00c80947 */ /* 0x000fea000383ffff */
.L_x_2635:
[----:B------:R-:W-:Y:S05]  /*4ef0*/  BSYNC B1 ;  /* 0x0000000000017941 */ /* 0x000fea0003800000 */
.L_x_2634:
[----:B------:R-:W-:Y:S05]  /*4f00*/  @!P2 BRA `(.L_x_2633) ;  /* 0x0000000c0048a947 */ /* 0x000fea0003800000 */
[----:B------:R-:W3:Y:S01]  /*4f10*/  LDL R18, [R1+0x20] ;  /* 0x0000200001127983 */ /* 0x000ee20000100800 */
[C---:B------:R-:W-:Y:S01]  /*4f20*/  IADD3 R17, -R64.reuse, UR10, RZ ;  /* 0x0000000a40117c10 */ /* 0x040fe2000fffe1ff */
[C---:B------:R-:W-:Y:S01]  /*4f30*/  IMAD.SHL.U32 R12, R64.reuse, 0x80, RZ ;  /* 0x00000080400c7824 */ /* 0x040fe200078e00ff */
[----:B------:R-:W-:Y:S01]  /*4f40*/  LEA R13, R64, 0x40, 0x2 ;  /* 0x00000040400d7811 */ /* 0x000fe200078e10ff */
[----:B------:R-:W-:Y:S01]  /*4f50*/  ULDC.64 UR8, c[0x0][0x250] ;  /* 0x0000940000087ab9 */ /* 0x000fe20000000a00 */
[----:B------:R-:W-:Y:S01]  /*4f60*/  ISETP.GT.AND P2, PT, R17, 0x60, PT ;  /* 0x000000601100780c */ /* 0x000fe20003f44270 */
[----:B------:R-:W-:Y:S01]  /*4f70*/  BSSY B1, `(.L_x_2637) ;  /* 0x0000075000017945 */ /* 0x000fe20003800000 */
[----:B------:R-:W-:Y:S02]  /*4f80*/  IADD3 R14, P0, R52, R12, RZ ;  /* 0x0000000c340e7210 */ /* 0x000fe40007f1e0ff */
[----:B------:R-:W-:Y:S02]  /*4f90*/  MOV R16, UR42 ;  /* 0x0000002a00107c02 */ /* 0x000fe40008000f00 */
[----:B------:R-:W-:-:S02]  /*4fa0*/  LEA.HI.X.SX32 R15, R12, R53, 0x1, P0 ;  /* 0x000000350c0f7211 */ /* 0x000fc400000f0eff */
[----:B------:R-:W-:Y:S01]  /*4fb0*/  LEA R54, P0, R14, UR8, 0x2 ;  /* 0x000000080e367c11 */ /* 0x000fe2000f8010ff */
[----:B------:R-:W-:-:S03]  /*4fc0*/  IMAD R13, R16, -0x4, R13 ;  /* 0xfffffffc100d7824 */ /* 0x000fc600078e020d */
[----:B------:R-:W-:Y:S02]  /*4fd0*/  LEA.HI.X R55, R14, UR9, R15, 0x2, P0 ;  /* 0x000000090e377c11 */ /* 0x000fe400080f140f */
[----:B------:R-:W-:Y:S01]  /*4fe0*/  PLOP3.LUT P0, PT, PT, PT, PT, 0x80, 0x0 ;  /* 0x000000000000781c */ /* 0x000fe20003f0f070 */
[----:B---3--:R-:W-:Y:S01]  /*4ff0*/  IMAD.IADD R65, R18, 0x1, R13 ;  /* 0x0000000112417824 */ /* 0x008fe200078e020d */
[----:B------:R-:W-:Y:S11]  /*5000*/  @!P2 BRA `(.L_x_2638) ;  /* 0x0000000400aca947 */ /* 0x000ff60003800000 */
[----:B------:R-:W-:Y:S02]  /*5010*/  MOV R93, UR10 ;  /* 0x0000000a005d7c02 */ /* 0x000fe40008000f00 */
[----:B------:R-:W-:-:S03]  /*5020*/  PLOP3.LUT P0, PT, PT, PT, PT, 0x8, 0x0 ;  /* 0x000000000000781c */ /* 0x000fc60003f0e170 */
[----:B------:R-:W-:-:S10]  /*5030*/  VIADD R93, R93, 0xffffffa0 ;  /* 0xffffffa05d5d7836 */ /* 0x000fd40000000000 */
.L_x_2639:
[----:B------:R-:W3:Y:S04]  /*5040*/  LDG.E.128 R68, desc[UR36][R54.64] ;  /* 0x0000002436447981 */ /* 0x000ee8000c1e1d00 */
[----:B------:R-:W4:Y:S04]  /*5050*/  LDG.E.128 R72, desc[UR36][R54.64+0x1000] ;  /* 0x0010002436487981 */ /* 0x000f28000c1e1d00 */
        /* <DEDUP_REMOVED lines=10> */
[----:B--2---:R-:W2:Y:S04]  /*5100*/  LDG.E.128 R24, desc[UR36][R54.64+0xc000] ;  /* 0x00c0002436187981 */ /* 0x004ea8000c1e1d00 */
[----:B------:R-:W2:Y:S04]  /*5110*/  LDG.E.128 R20, desc[UR36][R54.64+0xd000] ;  /* 0x00d0002436147981 */ /* 0x000ea8000c1e1d00 */
[----:B------:R-:W2:Y:S04]  /*5120*/  LDG.E.128 R16, desc[UR36][R54.64+0xe000] ;  /* 0x00e0002436107981 */ /* 0x000ea8000c1e1d00 */
[----:B------:R0:W2:Y:S01]  /*5130*/  LDG.E.128 R12, desc[UR36][R54.64+0xf000] ;  /* 0x00f00024360c7981 */ /* 0x0000a2000c1e1d00 */
[----:B------:R-:W-:Y:S01]  /*5140*/  IADD3 R90, P2, R54, 0x10000, RZ ;  /* 0x00010000365a7810 */ /* 0x000fe20007f5e0ff */
[----:B------:R-:W-:-:S02]  /*5150*/  VIADD R64, R64, 0x80 ;  /* 0x0000008040407836 */ /* 0x000fc40000000000 */
[----:B------:R-:W3:Y:S01]  /*5160*/  LDS R66, [R65+-0x40] ;  /* 0xffffc00041427984 */ /* 0x000ee20000000800 */
[----:B------:R-:W-:Y:S02]  /*5170*/  IADD3.X R91, RZ, R55, RZ, P2, !PT ;  /* 0x00000037ff5b7210 */ /* 0x000fe400017fe4ff */
[----:B------:R-:W-:Y:S01]  /*5180*/  ISETP.GE.AND P2, PT, R64, R93, PT ;  /* 0x0000005d4000720c */ /* 0x000fe20003f46270 */
[----:B------:R-:W4:Y:S04]  /*5190*/  LDS R67, [R65+-0x20] ;  /* 0xffffe00041437984 */ /* 0x000f280000000800 */
[----:B------:R-:W1:Y:S04]  /*51a0*/  LDS R80, [R65] ;  /* 0x0000000041507984 */ /* 0x000e680000000800 */
[----:B------:R-:W1:Y:S04]  /*51b0*/  LDS R81, [R65+0x20] ;  /* 0x0000200041517984 */ /* 0x000e680000000800 */
[----:B------:R-:W1:Y:S04]  /*51c0*/  LDS R82, [R65+0x40] ;  /* 0x0000400041527984 */ /* 0x000e680000000800 */
[----:B------:R-:W1:Y:S04]  /*51d0*/  LDS R83, [R65+0x60] ;  /* 0x0000600041537984 */ /* 0x000e680000000800 */
[----:B------:R-:W1:Y:S04]  /*51e0*/  LDS R88, [R65+0x80] ;  /* 0x0000800041587984 */ /* 0x000e680000000800 */
[----:B------:R-:W1:Y:S04]  /*51f0*/  LDS R89, [R65+0xa0] ;  /* 0x0000a00041597984 */ /* 0x000e680000000800 */
[----:B0-----:R-:W0:Y:S01]  /*5200*/  LDS R54, [R65+0xc0] ;  /* 0x0000c00041367984 */ /* 0x001e220000000800 */
[-C--:B---3--:R-:W-:Y:S01]  /*5210*/  FFMA.FTZ R55, R68, R66.reuse, R8 ;  /* 0x0000004244377223 */ /* 0x088fe20000010008 */
[-C--:B------:R-:W-:Y:S01]  /*5220*/  FFMA.FTZ R8, R69, R66.reuse, R9 ;  /* 0x0000004245087223 */ /* 0x080fe20000010009 */
[-C--:B------:R-:W-:Y:S01]  /*5230*/  FFMA.FTZ R9, R70, R66.reuse, R10 ;  /* 0x0000004246097223 */ /* 0x080fe2000001000a */
[----:B------:R-:W-:Y:S01]  /*5240*/  FFMA.FTZ R66, R71, R66, R11 ;  /* 0x0000004247427223 */ /* 0x000fe2000001000b */
[----:B------:R-:W3:Y:S01]  /*5250*/  LDS R10, [R65+0xe0] ;  /* 0x0000e000410a7984 */ /* 0x000ee20000000800 */
[-C--:B----4-:R-:W-:Y:S01]  /*5260*/  FFMA.FTZ R55, R72, R67.reuse, R55 ;  /* 0x0000004348377223 */ /* 0x090fe20000010037 */
[-C--:B------:R-:W-:Y:S01]  /*5270*/  FFMA.FTZ R8, R73, R67.reuse, R8 ;  /* 0x0000004349087223 */ /* 0x080fe20000010008 */
[-C--:B------:R-:W-:Y:S01]  /*5280*/  FFMA.FTZ R9, R74, R67.reuse, R9 ;  /* 0x000000434a097223 */ /* 0x080fe20000010009 */
[----:B------:R-:W4:Y:S01]  /*5290*/  LDS R11, [R65+0x100] ;  /* 0x00010000410b7984 */ /* 0x000f220000000800 */
[----:B------:R-:W-:Y:S01]  /*52a0*/  FFMA.FTZ R66, R75, R67, R66 ;  /* 0x000000434b427223 */ /* 0x000fe20000010042 */
[-C--:B-1----:R-:W-:Y:S01]  /*52b0*/  FFMA.FTZ R55, R76, R80.reuse, R55 ;  /* 0x000000504c377223 */ /* 0x082fe20000010037 */
[-C--:B------:R-:W-:Y:S01]  /*52c0*/  FFMA.FTZ R8, R77, R80.reuse, R8 ;  /* 0x000000504d087223 */ /* 0x080fe20000010008 */
[----:B------:R-:W1:Y:S01]  /*52d0*/  LDS R67, [R65+0x120] ;  /* 0x0001200041437984 */ /* 0x000e620000000800 */
[-C--:B------:R-:W-:Y:S01]  /*52e0*/  FFMA.FTZ R9, R78, R80.reuse, R9 ;  /* 0x000000504e097223 */ /* 0x080fe20000010009 */
[----:B------:R-:W-:Y:S01]  /*52f0*/  FFMA.FTZ R66, R79, R80, R66 ;  /* 0x000000504f427223 */ /* 0x000fe20000010042 */
[-C--:B------:R-:W-:Y:S01]  /*5300*/  FFMA.FTZ R55, R84, R81.reuse, R55 ;  /* 0x0000005154377223 */ /* 0x080fe20000010037 */
[----:B------:R-:W2:Y:S01]  /*5310*/  LDS R68, [R65+0x140] ;  /* 0x0001400041447984 */ /* 0x000ea20000000800 */
[-C--:B------:R-:W-:Y:S01]  /*5320*/  FFMA.FTZ R8, R85, R81.reuse, R8 ;  /* 0x0000005155087223 */ /* 0x080fe20000010008 */
[-C--:B------:R-:W-:Y:S01]  /*5330*/  FFMA.FTZ R9, R86, R81.reuse, R9 ;  /* 0x0000005156097223 */ /* 0x080fe20000010009 */
[----:B------:R-:W-:Y:S01]  /*5340*/  FFMA.FTZ R66, R87, R81, R66 ;  /* 0x0000005157427223 */ /* 0x000fe20000010042 */
[----:B------:R-:W2:Y:S01]  /*5350*/  LDS R69, [R65+0x160] ;  /* 0x0001600041457984 */ /* 0x000ea20000000800 */
[-C--:B------:R-:W-:Y:S01]  /*5360*/  FFMA.FTZ R55, R60, R82.reuse, R55 ;  /* 0x000000523c377223 */ /* 0x080fe20000010037 */
[-C--:B------:R-:W-:Y:S01]  /*5370*/  FFMA.FTZ R8, R61, R82.reuse, R8 ;  /* 0x000000523d087223 */ /* 0x080fe20000010008 */
[-C--:B------:R-:W-:Y:S01]  /*5380*/  FFMA.FTZ R9, R62, R82.reuse, R9 ;  /* 0x000000523e097223 */ /* 0x080fe20000010009 */
[----:B------:R-:W2:Y:S01]  /*5390*/  LDS R60, [R65+0x180] ;  /* 0x00018000413c7984 */ /* 0x000ea20000000800 */
[----:B------:R-:W-:Y:S01]  /*53a0*/  FFMA.FTZ R66, R63, R82, R66 ;  /* 0x000000523f427223 */ /* 0x000fe20000010042 */
[-C--:B------:R-:W-:Y:S01]  /*53b0*/  FFMA.FTZ R55, R56, R83.reuse, R55 ;  /* 0x0000005338377223 */ /* 0x080fe20000010037 */
[-C--:B------:R-:W-:Y:S01]  /*53c0*/  FFMA.FTZ R8, R57, R83.reuse, R8 ;  /* 0x0000005339087223 */ /* 0x080fe20000010008 */
[----:B------:R0:W2:Y:S01]  /*53d0*/  LDS R56, [R65+0x1a0] ;  /* 0x0001a00041387984 */ /* 0x0000a20000000800 */
[-C--:B------:R-:W-:Y:S01]  /*53e0*/  FFMA.FTZ R9, R58, R83.reuse, R9 ;  /* 0x000000533a097223 */ /* 0x080fe20000010009 */
[----:B------:R-:W-:Y:S01]  /*53f0*/  FFMA.FTZ R66, R59, R83, R66 ;  /* 0x000000533b427223 */ /* 0x000fe20000010042 */
[-C--:B------:R-:W-:Y:S01]  /*5400*/  FFMA.FTZ R8, R49, R88.reuse, R8 ;  /* 0x0000005831087223 */ /* 0x080fe20000010008 */
[-C--:B------:R-:W-:Y:S01]  /*5410*/  FFMA.FTZ R55, R48, R88.reuse, R55 ;  /* 0x0000005830377223 */ /* 0x080fe20000010037 */
[-C--:B------:R-:W-:Y:S01]  /*5420*/  FFMA.FTZ R9, R50, R88.reuse, R9 ;  /* 0x0000005832097223 */ /* 0x080fe20000010009 */
[----:B------:R-:W-:Y:S01]  /*5430*/  FFMA.FTZ R66, R51, R88, R66 ;  /* 0x0000005833427223 */ /* 0x000fe20000010042 */
[-C--:B------:R-:W-:Y:S01]  /*5440*/  FFMA.FTZ R8, R45, R89.reuse, R8 ;  /* 0x000000592d087223 */ /* 0x080fe20000010008 */
[-C--:B------:R-:W-:Y:S01]  /*5450*/  FFMA.FTZ R55, R44, R89.reuse, R55 ;  /* 0x000000592c377223 */ /* 0x080fe20000010037 */
[-C--:B------:R-:W-:Y:S01]  /*5460*/  FFMA.FTZ R9, R46, R89.reuse, R9 ;  /* 0x000000592e097223 */ /* 0x080fe20000010009 */
[----:B------:R-:W-:Y:S01]  /*5470*/  FFMA.FTZ R66, R47, R89, R66 ;  /* 0x000000592f427223 */ /* 0x000fe20000010042 */
[-C--:B0-----:R-:W-:Y:S01]  /*5480*/  FFMA.FTZ R8, R41, R54.reuse, R8 ;  /* 0x0000003629087223 */ /* 0x081fe20000010008 */
[-C--:B------:R-:W-:Y:S01]  /*5490*/  FFMA.FTZ R55, R40, R54.reuse, R55 ;  /* 0x0000003628377223 */ /* 0x080fe20000010037 */
[-C--:B------:R-:W-:Y:S01]  /*54a0*/  FFMA.FTZ R9, R42, R54.reuse, R9 ;  /* 0x000000362a097223 */ /* 0x080fe20000010009 */
[----:B------:R-:W-:Y:S01]  /*54b0*/  FFMA.FTZ R66, R43, R54, R66 ;  /* 0x000000362b427223 */ /* 0x000fe20000010042 */
[----:B------:R-:W-:Y:S01]  /*54c0*/  IADD3 R65, R65, 0x200, RZ ;  /* 0x0000020041417810 */ /* 0x000fe20007ffe0ff */
        /* <DEDUP_REMOVED lines=8> */
[-C--:B-1----:R-:W-:Y:S01]  /*5550*/  FFMA.FTZ R8, R29, R67.reuse, R8 ;  /* 0x000000431d087223 */ /* 0x082fe20000010008 */
[-C--:B------:R-:W-:Y:S01]  /*5560*/  FFMA.FTZ R55, R28, R67.reuse, R55 ;  /* 0x000000431c377223 */ /* 0x080fe20000010037 */
[-C--:B------:R-:W-:Y:S01]  /*5570*/  FFMA.FTZ R9, R30, R67.reuse, R9 ;  /* 0x000000431e097223 */ /* 0x080fe20000010009 */
[----:B------:R-:W-:Y:S01]  /*5580*/  FFMA.FTZ R66, R31, R67, R66 ;  /* 0x000000431f427223 */ /* 0x000fe20000010042 */
[-C--:B--2---:R-:W-:Y:S01]  /*5590*/  FFMA.FTZ R8, R25, R68.reuse, R8 ;  /* 0x0000004419087223 */ /* 0x084fe20000010008 */
[-C--:B------:R-:W-:Y:S01]  /*55a0*/  FFMA.FTZ R55, R24, R68.reuse, R55 ;  /* 0x0000004418377223 */ /* 0x080fe20000010037 */
        /* <DEDUP_REMOVED lines=14> */
[----:B------:R-:W-:Y:S01]  /*5690*/  IMAD.MOV.U32 R54, RZ, RZ, R90 ;  /* 0x000000ffff367224 */ /* 0x000fe200078e005a */
[----:B------:R-:W-:Y:S01]  /*56a0*/  MOV R55, R91 ;  /* 0x0000005b00377202 */ /* 0x000fe20000000f00 */
[----:B------:R-:W-:Y:S06]  /*56b0*/  @!P2 BRA `(.L_x_2639) ;  /* 0xfffffff80060a947 */ /* 0x000fec000383ffff */
.L_x_2638:
[----:B------:R-:W-:Y:S05]  /*56c0*/  BSYNC B1 ;  /* 0x0000000000017941 */ /* 0x000fea0003800000 */
.L_x_2637:
[----:B------:R-:W-:Y:S01]  /*56d0*/  IADD3 R12, -R64, UR10, RZ ;  /* 0x0000000a400c7c10 */ /* 0x000fe2000fffe1ff */
[----:B------:R-:W-:Y:S03]  /*56e0*/  BSSY B1, `(.L_x_2640) ;  /* 0x000003a000017945 */ /* 0x000fe60003800000 */
[----:B------:R-:W-:-:S13]  /*56f0*/  ISETP.GT.AND P2, PT, R12, 0x20, PT ;  /* 0x000000200c00780c */ /* 0x000fda0003f44270 */
[----:B------:R-:W-:Y:S05]  /*5700*/  @!P2 BRA `(.L_x_2641) ;  /* 0x0000000000dca947 */ /* 0x000fea0003800000 */
[----:B------:R-:W3:Y:S04]  /*5710*/  LDG.E.128 R12, desc[UR36][R54.64] ;  /* 0x00000024360c7981 */ /* 0x000ee8000c1e1d00 */
[----:B------:R-:W4:Y:S04]  /*5720*/  LDG.E.128 R20, desc[UR36][R54.64+0x1000] ;  /* 0x0010002436147981 */ /* 0x000f28000c1e1d00 */
[----:B--2---:R-:W2:Y:S04]  /*5730*/  LDG.E.128 R24, desc[UR36][R54.64+0x2000] ;  /* 0x0020002436187981 */ /* 0x004ea8000c1e1d00 */
[----:B------:R-:W2:Y:S04]  /*5740*/  LDG.E.128 R28, desc[UR36][R54.64+0x3000] ;  /* 0x00300024361c7981 */ /* 0x000ea8000c1e1d00 */
[----:B------:R-:W2:Y:S04]  /*5750*/  LDG.E.128 R36, desc[UR36][R54.64+0x4000] ;  /* 0x0040002436247981 */ /* 0x000ea8000c1e1d00 */
[----:B------:R-:W2:Y:S04]  /*5760*/  LDG.E.128 R40, desc[UR36][R54.64+0x5000] ;  /* 0x0050002436287981 */ /* 0x000ea8000c1e1d00 */
[----:B------:R-:W2:Y:S04]  /*5770*/  LDG.E.128 R44, desc[UR36][R54.64+0x6000] ;  /* 0x00600024362c7981 */ /* 0x000ea8000c1e1d00 */
[----:B------:R0:W2:Y:S01]  /*5780*/  LDG.E.128 R48, desc[UR36][R54.64+0x7000] ;  /* 0x0070002436307981 */ /* 0x0000a2000c1e1d00 */
[----:B------:R-:W-:-:S02]  /*5790*/  IADD3 R57, P0, R54, 0x8000, RZ ;  /* 0x0000800036397810 */ /* 0x000fc40007f1e0ff */
[----:B------:R-:W-:Y:S01]  /*57a0*/  IADD3 R64, R64, 0x40, RZ ;  /* 0x0000004040407810 */ /* 0x000fe20007ffe0ff */
[----:B------:R-:W3:Y:S02]  /*57b0*/  LDS R16, [R65+-0x40] ;  /* 0xffffc00041107984 */ /* 0x000ee40000000800 */
[----:B------:R-:W-:Y:S01]  /*57c0*/  IMAD.X R58, RZ, RZ, R55, P0 ;  /* 0x000000ffff3a7224 */ /* 0x000fe200000e0637 */
[----:B------:R-:W-:Y:S01]  /*57d0*/  PLOP3.LUT P0, PT, PT, PT, PT, 0x8, 0x0 ;  /* 0x000000000000781c */ /* 0x000fe20003f0e170 */
[----:B------:R-:W4:Y:S01]  /*57e0*/  LDS R18, [R65+-0x20] ;  /* 0xffffe00041127984 */ /* 0x000f220000000800 */
[----:B0-----:R-:W-:Y:S01]  /*57f0*/  MOV R54, R57 ;  /* 0x0000003900367202 */ /* 0x001fe20000000f00 */
[----:B------:R-:W-:Y:S02]  /*5800*/  IMAD.MOV.U32 R55, RZ, RZ, R58 ;  /* 0x000000ffff377224 */ /* 0x000fe400078e003a */
[----:B------:R-:W2:Y:S04]  /*5810*/  LDS R19, [R65] ;  /* 0x0000000041137984 */ /* 0x000ea80000000800 */
[----:B------:R-:W0:Y:S04]  /*5820*/  LDS R32, [R65+0x20] ;  /* 0x0000200041207984 */ /* 0x000e280000000800 */
[----:B------:R-:W1:Y:S04]  /*5830*/  LDS R33, [R65+0x40] ;  /* 0x0000400041217984 */ /* 0x000e680000000800 */
[----:B------:R-:W1:Y:S04]  /*5840*/  LDS R34, [R65+0x60] ;  /* 0x0000600041227984 */ /* 0x000e680000000800 */
[----:B------:R-:W1:Y:S04]  /*5850*/  LDS R35, [R65+0x80] ;  /* 0x0000800041237984 */ /* 0x000e680000000800 */
[----:B------:R0:W1:Y:S02]  /*5860*/  LDS R56, [R65+0xa0] ;  /* 0x0000a00041387984 */ /* 0x0000640000000800 */
[----:B0-----:R-:W-:-:S02]  /*5870*/  VIADD R65, R65, 0x100 ;  /* 0x0000010041417836 */ /* 0x001fc40000000000 */
        /* <DEDUP_REMOVED lines=16> */
[-C--:B-1----:R-:W-:Y:S01]  /*5980*/  FFMA.FTZ R17, R36, R33.reuse, R17 ;  /* 0x0000002124117223 */ /* 0x082fe20000010011 */
        /* <DEDUP_REMOVED lines=14> */
[----:B------:R-:W-:-:S07]  /*5a70*/  FFMA.FTZ R11, R51, R56, R16 ;  /* 0x00000038330b7223 */ /* 0x000fce0000010010 */
.L_x_2641:
[----:B------:R-:W-:Y:S05]  /*5a80*/  BSYNC B1 ;  /* 0x0000000000017941 */ /* 0x000fea0003800000 */
.L_x_2640:
[----:B------:R-:W-:-:S13]  /*5a90*/  ISETP.LT.OR P0, PT, R64, UR10, P0 ;  /* 0x0000000a40007c0c */ /* 0x000fda0008701670 */
[----:B------:R-:W-:Y:S05]  /*5aa0*/  @!P0 BRA `(.L_x_2633) ;  /* 0x0000000000608947 */ /* 0x000fea0003800000 */
[----:B------:R-:W3:Y:S04]  /*5ab0*/  LDG.E.128 R12, desc[UR36][R54.64] ;  /* 0x00000024360c7981 */ /* 0x000ee8000c1e1d00 */
[----:B------:R-:W4:Y:S04]  /*5ac0*/  LDG.E.128 R20, desc[UR36][R54.64+0x1000] ;  /* 0x0010002436147981 */ /* 0x000f28000c1e1d00 */
[----:B--2---:R-:W2:Y:S04]  /*5ad0*/  LDG.E.128 R24, desc[UR36][R54.64+0x2000] ;  /* 0x0020002436187981 */ /* 0x004ea8000c1e1d00 */
[----:B------:R-:W2:Y:S04]  /*5ae0*/  LDG.E.128 R28, desc[UR36][R54.64+0x3000] ;  /* 0x00300024361c7981 */ /* 0x000ea8000c1e1d00 */
[----:B------:R-:W3:Y:S04]  /*5af0*/  LDS R16, [R65+-0x40] ;  /* 0xffffc00041107984 */ /* 0x000ee80000000800 */
[----:B------:R-:W4:Y:S04]  /*5b00*/  LDS R18, [R65+-0x20] ;  /* 0xffffe00041127984 */ /* 0x000f280000000800 */
[----:B------:R-:W2:Y:S04]  /*5b10*/  LDS R19, [R65] ;  /* 0x0000000041137984 */ /* 0x000ea80000000800 */
[----:B------:R-:W0:Y:S01]  /*5b20*/  LDS R32, [R65+0x20] ;  /* 0x0000200041207984 */ /* 0x000e220000000800 */
        /* <DEDUP_REMOVED lines=12> */
[-C--:B0-----:R-:W-:Y:S01]  /*5bf0*/  FFMA.FTZ R8, R28, R32.reuse, R17 ;  /* 0x000000201c087223 */ /* 0x081fe20000010011 */
[-C--:B------:R-:W-:Y:S01]  /*5c00*/  FFMA.FTZ R9, R29, R32.reuse, R10 ;  /* 0x000000201d097223 */ /* 0x080fe2000001000a */
[-C--:B------:R-:W-:Y:S01]  /*5c10*/  FFMA.FTZ R10, R30, R32.reuse, R11 ;  /* 0x000000201e0a7223 */ /* 0x080fe2000001000b */
[----:B------:R-:W-:-:S07]  /*5c20*/  FFMA.FTZ R11, R31, R32, R16 ;  /* 0x000000201f0b7223 */ /* 0x000fce0000010010 */
.L_x_2633:
[----:B------:R-:W-:Y:S05]  /*5c30*/  BSYNC B0 ;  /* 0x0000000000007941 */ /* 0x000fea0003800000 */
.L_x_2632:
[----:B------:R-:W-:Y:S01]  /*5c40*/  ISETP.GE.AND P0, PT, R2, UR40, PT ;  /* 0x0000002802007c0c */ /* 0x000fe2000bf06270 */
[----:B------:R-:W-:Y:S01]  /*5c50*/  ULDC.64 UR10, c[0x0][0x250] ;  /* 0x00009400000a7ab9 */ /* 0x000fe20000000a00 */
[----:B------:R-:W-:Y:S01]  /*5c60*/  ULDC.64 UR8, c[0x0][0x250] ;  /* 0x0000940000087ab9 */ /* 0x000fe20000000a00 */
[----:B------:R-:W-:Y:S10]  /*5c70*/  BSSY B0, `(.L_x_2642) ;  /* 0x00000db000007945 */ /* 0x000ff40003800000 */
[----:B------:R-:W-:Y:S05]  /*5c80*/  @P0 BRA `(.L_x_2643) ;  /* 0x0000000c00640947 */ /* 0x000fea0003800000 */
[----:B------:R-:W-:Y:S01]  /*5c90*/  LOP3.LUT R12, RZ, R3, RZ, 0x33, !PT ;  /* 0x00000003ff0c7212 */ /* 0x000fe200078e33ff */
[----:B------:R-:W-:Y:S01]  /*5ca0*/  BSSY B1, `(.L_x_2644) ;  /* 0x0000034000017945 */ /* 0x000fe20003800000 */
[----:B------:R-:W-:-:S04]  /*5cb0*/  MOV R21, UR42 ;  /* 0x0000002a00157c02 */ /* 0x000fc80008000f00 */
[----:B------:R-:W-:-:S04]  /*5cc0*/  IADD3 R21, -R21, UR40, R12 ;  /* 0x0000002815157c10 */ /* 0x000fc8000fffe10c */
[----:B------:R-:W-:-:S04]  /*5cd0*/  LEA.HI R12, R21, 0x1, RZ, 0x1d ;  /* 0x00000001150c7811 */ /* 0x000fc800078fe8ff */
[----:B------:R-:W-:-:S13]  /*5ce0*/  LOP3.LUT P0, R12, R12, 0x3, RZ, 0xc0, !PT ;  /* 0x000000030c0c7812 */ /* 0x000fda000780c0ff */
[----:B------:R-:W-:Y:S05]  /*5cf0*/  @!P0 BRA `(.L_x_2645) ;  /* 0x0000000000b88947 */ /* 0x000fea0003800000 */
[----:B------:R-:W3:Y:S01]  /*5d00*/  LDL R13, [R1+0x20] ;  /* 0x00002000010d7983 */ /* 0x000ee20000100800 */
[----:B------:R-:W-:Y:S01]  /*5d10*/  IMAD.MOV.U32 R14, RZ, RZ, R12 ;  /* 0x000000ffff0e7224 */ /* 0x000fe200078e000c */
[----:B---3--:R-:W-:-:S07]  /*5d20*/  LEA R15, R3, R13, 0x2 ;  /* 0x0000000d030f7211 */ /* 0x008fce00078e10ff */
.L_x_2648:
[----:B------:R-:W0:Y:S01]  /*5d30*/  LDC R17, c[0x0][0x284] ;  /* 0x0000a100ff117b82 */ /* 0x000e220000000800 */
[----:B------:R-:W-:Y:S01]  /*5d40*/  VIADD R14, R14, 0xffffffff ;  /* 0xffffffff0e0e7836 */ /* 0x000fe20000000000 */
[----:B------:R-:W-:Y:S04]  /*5d50*/  BSSY B2, `(.L_x_2646) ;  /* 0x0000025000027945 */ /* 0x000fe80003800000 */
        /* <DEDUP_REMOVED lines=15> */
[----:B------:R-:W-:Y:S02]  /*5e50*/  IMAD.MOV.U32 R13, RZ, RZ, R20 ;  /* 0x000000ffff0d7224 */ /* 0x000fe400078e0014 */
[----:B------:R-:W0:Y:S02]  /*5e60*/  LDS R20, [R15] ;  /* 0x000000000f147984 */ /* 0x000e240000000800 */
        /* <DEDUP_REMOVED lines=19> */
.L_x_2647:
[----:B------:R-:W-:Y:S05]  /*5fa0*/  BSYNC B2 ;  /* 0x0000000000027941 */ /* 0x000fea0003800000 */
.L_x_2646:
[----:B------:R-:W-:Y:S01]  /*5fb0*/  VIADD R2, R2, 0x8 ;  /* 0x0000000802027836 */ /* 0x000fe20000000000 */
[----:B------:R-:W-:Y:S01]  /*5fc0*/  IADD3 R15, R15, 0x20, RZ ;  /* 0x000000200f0f7810 */ /* 0x000fe20007ffe0ff */
[----:B------:R-:W-:Y:S06]  /*5fd0*/  @P0 BRA `(.L_x_2648) ;  /* 0xfffffffc00540947 */ /* 0x000fec000383ffff */
.L_x_2645:
[----:B------:R-:W-:Y:S05]  /*5fe0*/  BSYNC B1 ;  /* 0x0000000000017941 */ /* 0x000fea0003800000 */
.L_x_2644:
[----:B------:R-:W-:-:S13]  /*5ff0*/  ISETP.GE.U32.AND P0, PT, R21, 0x18, PT ;  /* 0x000000181500780c */ /* 0x000fda0003f06070 */
[----:B------:R-:W-:Y:S05]  /*6000*/  @!P0 BRA `(.L_x_2643) ;  /* 0x0000000800848947 */ /* 0x000fea0003800000 */
[----:B------:R-:W3:Y:S01]  /*6010*/  LDL R16, [R1+0x20] ;  /* 0x0000200001107983 */ /* 0x000ee20000100800 */
[----:B------:R-:W0:Y:S01]  /*6020*/  LDC R23, c[0x0][0x284] ;  /* 0x0000a100ff177b82 */ /* 0x000e220000000800 */
[----:B------:R-:W-:Y:S01]  /*6030*/  LEA R12, R2, 0x40, 0x2 ;  /* 0x00000040020c7811 */ /* 0x000fe200078e10ff */
[----:B------:R-:W-:-:S04]  /*6040*/  IMAD.U32 R13, RZ, RZ, UR42 ;  /* 0x0000002aff0d7e24 */ /* 0x000fc8000f8e00ff */
[----:B------:R-:W-:-:S05]  /*6050*/  IMAD R12, R13, -0x4, R12 ;  /* 0xfffffffc0d0c7824 */ /* 0x000fca00078e020c */
[----:B0--3--:R-:W-:-:S07]  /*6060*/  IADD3 R14, R16, R12, RZ ;  /* 0x0000000c100e7210 */ /* 0x009fce0007ffe0ff */
.L_x_2657:
[CC--:B------:R-:W-:Y:S01]  /*6070*/  ISETP.GE.AND P4, PT, R2.reuse, R23.reuse, PT ;  /* 0x000000170200720c */ /* 0x0c0fe20003f86270 */
        /* <DEDUP_REMOVED lines=27> */
[----:B------:R-:W-:Y:S02]  /*6230*/  @!P4 IADD3 R12, R12, -R15, RZ ;  /* 0x8000000f0c0cc210 */ /* 0x000fe40007ffe0ff */
[----:B------:R-:W0:Y:S03]  /*6240*/  LDS R15, [R14+-0x40] ;  /* 0xffffc0000e0f7984 */ /* 0x000e260000000800 */
        /* <DEDUP_REMOVED lines=12> */
.L_x_2650:
[----:B------:R-:W-:Y:S05]  /*6310*/  BSYNC B1 ;  /* 0x0000000000017941 */ /* 0x000fea0003800000 */
.L_x_2649:
        /* <DEDUP_REMOVED lines=22> */
[----:B------:R-:W0:Y:S03]  /*6480*/  LDS R15, [R14+-0x20] ;  /* 0xffffe0000e0f7984 */ /* 0x000e260000000800 */
[----:B------:R-:W-:Y:S02]  /*6490*/  @!P4 IADD3 R12, -R12, RZ, RZ ;  /* 0x000000ff0c0cc210 */ /* 0x000fe40007ffe1ff */
[----:B------:R-:W-:-:S05]  /*64a0*/  @!P5 LOP3.LUT R12, RZ, R23, RZ, 0x33, !PT ;  /* 0x00000017ff0cd212 */ /* 0x000fca00078e33ff */
[----:B------:R-:W-:-:S05]  /*64b0*/  IMAD.SHL.U32 R12, R12, 0x80, RZ ;  /* 0x000000800c0c7824 */ /* 0x000fca00078e00ff */
        /* <DEDUP_REMOVED lines=9> */
.L_x_2652:
[----:B------:R-:W-:Y:S05]  /*6550*/  BSYNC B1 ;  /* 0x0000000000017941 */ /* 0x000fea0003800000 */
.L_x_2651:
        /* <DEDUP_REMOVED lines=22> */
[----:B------:R-:W0:Y:S03]  /*66c0*/  LDS R15, [R14] ;  /* 0x000000000e0f7984 */ /* 0x000e260000000800 */
        /* <DEDUP_REMOVED lines=12> */
.L_x_2654:
[----:B------:R-:W-:Y:S05]  /*6790*/  BSYNC B1 ;  /* 0x0000000000017941 */ /* 0x000fea0003800000 */
.L_x_2653:
        /* <DEDUP_REMOVED lines=22> */
[----:B------:R-:W0:Y:S02]  /*6900*/  LDS R15, [R14+0x20] ;  /* 0x000020000e0f7984 */ /* 0x000e240000000800 */
        /* <DEDUP_REMOVED lines=12> */
.L_x_2656:
[----:B------:R-:W-:Y:S05]  /*69d0*/  BSYNC B1 ;  /* 0x0000000000017941 */ /* 0x000fea0003800000 */
.L_x_2655:
[----:B------:R-:W-:Y:S02]  /*69e0*/  IADD3 R2, R2, 0x20, RZ ;  /* 0x0000002002027810 */ /* 0x000fe40007ffe0ff */
[----:B------:R-:W-:Y:S02]  /*69f0*/  IADD3 R14, R14, 0x80, RZ ;  /* 0x000000800e0e7810 */ /* 0x000fe40007ffe0ff */
[----:B------:R-:W-:-:S13]  /*6a00*/  ISETP.GE.AND P0, PT, R2, UR40, PT ;  /* 0x0000002802007c0c */ /* 0x000fda000bf06270 */
[----:B------:R-:W-:Y:S05]  /*6a10*/  @!P0 BRA `(.L_x_2657) ;  /* 0xfffffff400948947 */ /* 0x000fea000383ffff */
.L_x_2643:
[----:B------:R-:W-:Y:S05]  /*6a20*/  BSYNC B0 ;  /* 0x0000000000007941 */ /* 0x000fea0003800000 */
.L_x_2642:
[----:B------:R0:W5:Y:S01]  /*6a30*/  LDL R30, [R1+0x20] ;  /* 0x00002000011e7983 */ /* 0x0001620000100800 */
[----:B------:R-:W-:Y:S01]  /*6a40*/  USHF.L.U32 UR7, UR7, 0x7, URZ ;  /* 0x0000000707077899 */ /* 0x000fe2000800063f */
[----:B------:R-:W-:Y:S01]  /*6a50*/  BSSY B0, `(.L_x_2658) ;  /* 0x0000052000007945 */ /* 0x000fe20003800000 */
[----:B------:R-:W-:Y:S01]  /*6a60*/  IMAD R19, R3, 0x80, R0 ;  /* 0x0000008003137824 */ /* 0x000fe200078e0200 */
[----:B------:R-:W1:Y:S02]  /*6a70*/  S2R R28, SR_TID.X ;  /* 0x00000000001c7919 */ /* 0x000e640000002100 */
[C---:B-1----:R-:W-:Y:S02]  /*6a80*/  LOP3.LUT R2, R28.reuse, 0xffffff80, RZ, 0xc0, !PT ;  /* 0xffffff801c027812 */ /* 0x042fe400078ec0ff */
[----:B------:R-:W-:Y:S02]  /*6a90*/  ISETP.GT.AND P0, PT, R28, 0x7f, PT ;  /* 0x0000007f1c00780c */ /* 0x000fe40003f04270 */
[----:B------:R-:W-:Y:S01]  /*6aa0*/  ISETP.NE.AND P2, PT, R2, 0x80, PT ;  /* 0x000000800200780c */ /* 0x000fe20003f45270 */
[----:B0-----:R-:W-:-:S12]  /*6ab0*/  @P1 BRA `(.L_x_2659) ;  /* 0x00000004002c1947 */ /* 0x001fd80003800000 */
[----:B------:R-:W0:Y:S01]  /*6ac0*/  LDC R2, c[0x0][0x308] ;  /* 0x0000c200ff027b82 */ /* 0x000e220000000800 */
[----:B------:R-:W-:Y:S01]  /*6ad0*/  USHF.L.U32 UR5, UR46, 0x7, URZ ;  /* 0x000000072e057899 */ /* 0x000fe2000800063f */
[----:B------:R-:W-:Y:S01]  /*6ae0*/  ULDC UR6, c[0x0][0x278] ;  /* 0x00009e0000067ab9 */ /* 0x000fe20000000800 */
[----:B------:R-:W-:Y:S02]  /*6af0*/  ULDC.64 UR8, c[0x0][0x2f0] ;  /* 0x0000bc0000087ab9 */ /* 0x000fe40000000a00 */
[----:B------:R-:W-:Y:S02]  /*6b00*/  UIMAD UR5, UR45, UR6, UR5 ;  /* 0x000000062d0572a4 */ /* 0x000fe4000f8e0205 */
[----:B------:R-:W-:-:S04]  /*6b10*/  UISETP.NE.AND UP0, UPT, UR6, URZ, UPT ;  /* 0x0000003f0600728c */ /* 0x000fc8000bf05270 */
[----:B------:R-:W-:-:S06]  /*6b20*/  USEL UR5, UR7, UR5, !UP0 ;  /* 0x0000000507057287 */ /* 0x000fcc000c000000 */
[----:B------:R-:W-:Y:S02]  /*6b30*/  IADD3 R17, R0, UR5, RZ ;  /* 0x0000000500117c10 */ /* 0x000fe4000fffe0ff */
        /* <DEDUP_REMOVED lines=8> */
[----:B------:R-:W-:Y:S01]  /*6bc0*/  @UP0 ULDC.64 UR8, c[0x0][0x2e8] ;  /* 0x0000ba0000080ab9 */ /* 0x000fe20000000a00 */
[----:B------:R-:W-:-:S05]  /*6bd0*/  @!P3 LEA.HI.X.SX32 R13, R17, R13, 0x1, P1 ;  /* 0x0000000d110db211 */ /* 0x000fca00008f0eff */
[----:B------:R3:W4:Y:S01]  /*6be0*/  @!P3 LDG.E R16, desc[UR36][R12.64] ;  /* 0x000000240c10b981 */ /* 0x000722000c1e1900 */
[----:B------:R-:W-:Y:S01]  /*6bf0*/  PLOP3.LUT P4, PT, PT, PT, UP0, 0x80, 0x0 ;  /* 0x000000000000781c */ /* 0x000fe20003f8f008 */
[----:B------:R-:W-:Y:S01]  /*6c00*/  @UP0 UIMAD UR5, UR38, UR5, UR46 ;  /* 0x00000005260502a4 */ /* 0x000fe2000f8e022e */
[----:B-1----:R-:W-:-:S05]  /*6c10*/  @P3 IMAD.WIDE R2, R17, 0x4, R2 ;  /* 0x0000000411023825 */ /* 0x002fca00078e0202 */
[----:B------:R-:W-:Y:S01]  /*6c20*/  MOV R17, UR5 ;  /* 0x0000000500117c02 */ /* 0x000fe20008000f00 */
[----:B------:R-:W4:Y:S01]  /*6c30*/  @P3 LDG.E.128 R20, desc[UR36][R2.64] ;  /* 0x0000002402143981 */ /* 0x000f22000c1e1d00 */
[----:B---3--:R-:W-:Y:S01]  /*6c40*/  MOV R13, UR9 ;  /* 0x00000009000d7c02 */ /* 0x008fe20008000f00 */
[----:B------:R-:W-:-:S03]  /*6c50*/  IMAD.U32 R12, RZ, RZ, UR8 ;  /* 0x00000008ff0c7e24 */ /* 0x000fc6000f8e00ff */
[----:B------:R-:W-:Y:S01]  /*6c60*/  @P4 LEA R17, R17, R0, 0x7 ;  /* 0x0000000011114211 */ /* 0x000fe200078e38ff */
[----:B0-----:R0:W3:Y:S04]  /*6c70*/  @!P3 LDG.E R14, desc[UR36][R14.64+0x8] ;  /* 0x000008240e0eb981 */ /* 0x0010e8000c1e1900 */
[----:B------:R-:W-:-:S05]  /*6c80*/  @P4 IMAD.WIDE R12, R17, 0x4, R12 ;  /* 0x00000004110c4825 */ /* 0x000fca00078e020c */
[----:B--2---:R4:W2:Y:S01]  /*6c90*/  @P4 LDG.E.128 R24, desc[UR36][R12.64] ;  /* 0x000000240c184981 */ /* 0x0048a2000c1e1d00 */
[----:B------:R-:W1:Y:S01]  /*6ca0*/  S2UR UR6, SR_CgaCtaId ;  /* 0x00000000000679c3 */ /* 0x000e620000008800 */
[----:B------:R-:W-:Y:S02]  /*6cb0*/  UMOV UR5, 0x400 ;  /* 0x0000040000057882 */ /* 0x000fe40000000000 */
[----:B------:R-:W-:Y:S02]  /*6cc0*/  UIADD3 UR5, UR5, 0x240, URZ ;  /* 0x0000024005057890 */ /* 0x000fe4000fffe03f */
[----:B------:R-:W-:-:S06]  /*6cd0*/  UIADD3 UR9, -UR42, UR40, URZ ;  /* 0x000000282a097290 */ /* 0x000fcc000fffe13f */
[----:B0-----:R-:W-:Y:S01]  /*6ce0*/  MOV R15, UR9 ;  /* 0x00000009000f7c02 */ /* 0x001fe20008000f00 */
[----:B------:R-:W-:Y:S01]  /*6cf0*/  IMAD.U32 R3, RZ, RZ, UR4 ;  /* 0x00000004ff037e24 */ /* 0x000fe2000f8e00ff */
[----:B-1----:R-:W-:-:S06]  /*6d00*/  ULEA UR5, UR6, UR5, 0x18 ;  /* 0x0000000506057291 */ /* 0x002fcc000f8ec03f */
[----:B-----5:R-:W-:-:S04]  /*6d10*/  MOV R30, UR5 ;  /* 0x00000005001e7c02 */ /* 0x020fc80008000f00 */
[----:B------:R-:W-:Y:S01]  /*6d20*/  LEA R15, R15, R30, 0x2 ;  /* 0x0000001e0f0f7211 */ /* 0x000fe200078e10ff */
[----:B------:R-:W-:Y:S01]  /*6d30*/  USHF.L.U32 UR8, UR41, 0x7, URZ ;  /* 0x0000000729087899 */ /* 0x000fe2000800063f */
[----:B------:R-:W-:-:S04]  /*6d40*/  IMAD R3, R3, 0x80, R0 ;  /* 0x0000008003037824 */ /* 0x000fc800078e0200 */
[----:B------:R-:W0:Y:S01]  /*6d50*/  LDS R15, [R15] ;  /* 0x000000000f0f7984 */ /* 0x000e220000000800 */
[----:B------:R-:W-:-:S03]  /*6d60*/  MOV R29, UR8 ;  /* 0x00000008001d7c02 */ /* 0x000fc60008000f00 */
[----:B------:R1:W-:Y:S01]  /*6d70*/  STL [R1+0x20], R30 ;  /* 0x0000201e01007387 */ /* 0x0003e20000100800 */
[----:B----4-:R-:W-:Y:S02]  /*6d80*/  @!P3 PRMT R12, R16, 0x9910, RZ ;  /* 0x00009910100cb816 */ /* 0x010fe400000000ff */
[----:B------:R-:W-:Y:S02]  /*6d90*/  @!P3 SHF.R.U32.HI R17, RZ, 0x10, R16 ;  /* 0x00000010ff11b819 */ /* 0x000fe40000011610 */
[----:B------:R-:W-:Y:S02]  /*6da0*/  @!P3 SHF.R.S32.HI R12, RZ, 0x8, R12 ;  /* 0x00000008ff0cb819 */ /* 0x000fe4000001140c */
[----:B------:R-:W-:Y:S01]  /*6db0*/  @!P3 SHF.R.U32.HI R2, RZ, 0x18, R16 ;  /* 0x00000018ff02b819 */ /* 0x000fe20000011610 */
[----:B------:R4:W3:Y:S08]  /*6dc0*/  @!P3 I2F.S8 R18, R16 ;  /* 0x000000100012b306 */ /* 0x0008f00000001400 */
[----:B------:R-:W1:Y:S08]  /*6dd0*/  @!P3 I2F.S8 R17, R17 ;  /* 0x000000110011b306 */ /* 0x000e700000001400 */
[----:B------:R-:W0:Y:S08]  /*6de0*/  @!P3 I2F.S8 R13, R2 ;  /* 0x00000002000db306 */ /* 0x000e300000001400 */
[----:B------:R-:W2:Y:S01]  /*6df0*/  @!P3 I2F.S16 R12, R12 ;  /* 0x0000000c000cb306 */ /* 0x000ea20000101400 */
[----:B----4-:R-:W-:Y:S01]  /*6e00*/  SHF.R.S32.HI R16, RZ, 0x1f, R3 ;  /* 0x0000001fff107819 */ /* 0x010fe20000011403 */
[-C--:B---3--:R-:W-:Y:S01]  /*6e10*/  @!P3 FMUL.FTZ R20, R18, R14.reuse ;  /* 0x0000000e1214b220 */ /* 0x088fe20000410000 */
[----:B------:R-:W-:Y:S01]  /*6e20*/  IADD3 R3, P1, R3, UR8, RZ ;  /* 0x0000000803037c10 */ /* 0x000fe2000ff3e0ff */
[-C--:B-1----:R-:W-:Y:S01]  /*6e30*/  @!P3 FMUL.FTZ R22, R17, R14.reuse ;  /* 0x0000000e1116b220 */ /* 0x082fe20000410000 */
[----:B------:R-:W-:Y:S01]  /*6e40*/  ULDC.64 UR8, c[0x0][0x250] ;  /* 0x0000940000087ab9 */ /* 0x000fe20000000a00 */
[----:B0-----:R-:W-:Y:S01]  /*6e50*/  @!P3 FMUL.FTZ R23, R13, R14 ;  /* 0x0000000e0d17b220 */ /* 0x001fe20000410000 */
[----:B------:R-:W-:Y:S01]  /*6e60*/  LEA.HI.X.SX32 R16, R29, R16, 0x1, P1 ;  /* 0x000000101d107211 */ /* 0x000fe200008f0eff */
[----:B------:R-:W-:Y:S01]  /*6e70*/  FADD.FTZ R4, R20, R4 ;  /* 0x0000000414047221 */ /* 0x000fe20000010000 */
[----:B------:R-:W-:Y:S01]  /*6e80*/  LEA R2, P1, R3, UR8, 0x2 ;  /* 0x0000000803027c11 */ /* 0x000fe2000f8210ff */
[----:B------:R-:W-:Y:S01]  /*6e90*/  FADD.FTZ R6, R22, R6 ;  /* 0x0000000616067221 */ /* 0x000fe20000010000 */
[----:B--2---:R-:W-:Y:S01]  /*6ea0*/  @!P3 FMUL.FTZ R21, R12, R14 ;  /* 0x0000000e0c15b220 */ /* 0x004fe20000410000 */
        /* <DEDUP_REMOVED lines=12> */
.L_x_2659:
[----:B------:R-:W-:Y:S05]  /*6f70*/  BSYNC B0 ;  /* 0x0000000000007941 */ /* 0x000fea0003800000 */
.L_x_2658:
[----:B------:R-:W-:Y:S01]  /*6f80*/  BAR.SYNC.DEFER_BLOCKING 0x0 ;  /* 0x0000000000007b1d */ /* 0x000fe20000010000 */
[----:B-----5:R-:W-:Y:S01]  /*6f90*/  IMAD R19, R19, 0x4, R30 ;  /* 0x0000000413137824 */ /* 0x020fe200078e021e */
[C---:B0-----:R-:W-:Y:S02]  /*6fa0*/  LOP3.LUT R2, R28.reuse, 0xffffffc0, RZ, 0xc0, !PT ;  /* 0xffffffc01c027812 */ /* 0x041fe400078ec0ff */
[----:B------:R-:W-:Y:S02]  /*6fb0*/  ISETP.GT.AND P3, PT, R28, 0x1f, PT ;  /* 0x0000001f1c00780c */ /* 0x000fe40003f64270 */
[----:B------:R-:W-:Y:S02]  /*6fc0*/  ISETP.NE.AND P1, PT, R2, 0x40, PT ;  /* 0x000000400200780c */ /* 0x000fe40003f25270 */
[C---:B------:R-:W-:Y:S01]  /*6fd0*/  LOP3.LUT R2, R28.reuse, 0xffffffe0, RZ, 0xc0, !PT ;  /* 0xffffffe01c027812 */ /* 0x040fe200078ec0ff */
[----:B------:R-:W-:Y:S01]  /*6fe0*/  @!P2 STS.128 [R19+-0x800], R8 ;  /* 0xfff800081300a388 */ /* 0x000fe20000000c00 */
[----:B------:R-:W-:Y:S01]  /*6ff0*/  BAR.SYNC.DEFER_BLOCKING 0x0 ;  /* 0x0000000000007b1d */ /* 0x000fe20000010000 */
[----:B------:R-:W-:-:S05]  /*7000*/  ISETP.GT.AND P2, PT, R28, 0x3f, PT ;  /* 0x0000003f1c00780c */ /* 0x000fca0003f44270 */
[----:B------:R-:W0:Y:S02]  /*7010*/  @!P0 LDS.128 R4, [R19] ;  /* 0x0000000013048984 */ /* 0x000e240000000c00 */
[----:B0-----:R-:W-:Y:S01]  /*7020*/  @!P0 FADD.FTZ R8, R8, R4 ;  /* 0x0000000408088221 */ /* 0x001fe20000010000 */
[----:B------:R-:W-:Y:S01]  /*7030*/  @!P0 FADD.FTZ R9, R9, R5 ;  /* 0x0000000509098221 */ /* 0x000fe20000010000 */
[----:B------:R-:W-:Y:S01]  /*7040*/  @!P0 FADD.FTZ R10, R10, R6 ;  /* 0x000000060a0a8221 */ /* 0x000fe20000010000 */
[----:B------:R-:W-:Y:S01]  /*7050*/  @!P0 FADD.FTZ R11, R11, R7 ;  /* 0x000000070b0b8221 */ /* 0x000fe20000010000 */
[----:B------:R-:W-:Y:S01]  /*7060*/  BAR.SYNC.DEFER_BLOCKING 0x0 ;  /* 0x0000000000007b1d */ /* 0x000fe20000010000 */
[----:B------:R-:W-:Y:S02]  /*7070*/  ISETP.NE.AND P0, PT, R2, 0x20, PT ;  /* 0x000000200200780c */ /* 0x000fe40003f05270 */
[----:B------:R-:W-:-:S03]  /*7080*/  IADD3 R2, R28, 0x1f, RZ ;  /* 0x0000001f1c027810 */ /* 0x000fc60007ffe0ff */
[----:B------:R-:W-:Y:S02]  /*7090*/  @!P1 STS.128 [R19+-0x400], R8 ;  /* 0xfffc000813009388 */ /* 0x000fe40000000c00 */
[----:B------:R-:W-:Y:S01]  /*70a0*/  BAR.SYNC.DEFER_BLOCKING 0x0 ;  /* 0x0000000000007b1d */ /* 0x000fe20000010000 */
[----:B------:R-:W-:-:S05]  /*70b0*/  ISETP.GT.U32.AND P1, PT, R2, 0x3e, PT ;  /* 0x0000003e0200780c */ /* 0x000fca0003f24070 */
        /* <DEDUP_REMOVED lines=50> */
.L_x_2613:
[----:B------:R-:W-:Y:S01]  /*73e0*/  HFMA2.MMA R12, -RZ, RZ, 0, 9.5367431640625e-07 ;  /* 0x00000010ff0c7435 */ /* 0x000fe200000001ff */
[----:B------:R-:W-:Y:S01]  /*73f0*/  MOV R11, 0x1f ;  /* 0x0000001f000b7802 */ /* 0x000fe20000000f00 */
[----:B------:R-:W-:-:S09]  /*7400*/  IMAD.MOV.U32 R15, RZ, RZ, -0x1 ;  /* 0xffffffffff0f7424 */ /* 0x000fd200078e00ff */
[----:B0-----:R-:W-:Y:S05]  /*7410*/  WARPSYNC.COLLECTIVE R15, `(.L_x_2660) ;  /* 0x000000000f087348 */ /* 0x001fea0003c00000 */
[----:B------:R1:W2:Y:S02]  /*7420*/  SHFL.BFLY P6, R14, R13, R12, R11 ;  /* 0x0c00000c0d0e7389 */ /* 0x0002a400000c000b */
[----:B012---:R-:W-:Y:S01]  /*7430*/  ENDCOLLECTIVE ;  /* 0x000000000000791b */ /* 0x007fe20003800000 */
.L_x_2660:
[----:B------:R-:W-:Y:S01]  /*7440*/  HFMA2.MMA R12, -RZ, RZ, 0, 4.76837158203125e-07 ;  /* 0x00000008ff0c7435 */ /* 0x000fe200000001ff */
[----:B------:R-:W-:-:S05]  /*7450*/  FADD.FTZ R0, R13, R14 ;  /* 0x0000000e0d007221 */ /* 0x000fca0000010000 */
[----:B------:R-:W-:-:S07]  /*7460*/  MOV R13, R0 ;  /* 0x00000000000d7202 */ /* 0x000fce0000000f00 */
[----:B------:R-:W-:Y:S05]  /*7470*/  WARPSYNC.COLLECTIVE R15, `(.L_x_2661) ;  /* 0x000000000f087348 */ /* 0x000fea0003c00000 */
[----:B------:R0:W1:Y:S02]  /*7480*/  SHFL.BFLY P6, R14, R13, R12, R11 ;  /* 0x0c00000c0d0e7389 */ /* 0x00006400000c000b */
[----:B01----:R-:W-:Y:S01]  /*7490*/  ENDCOLLECTIVE ;  /* 0x000000000000791b */ /* 0x003fe20003800000 */
.L_x_2661:
[----:B------:R-:W-:Y:S01]  /*74a0*/  MOV R12, 0x4 ;  /* 0x00000004000c7802 */ /* 0x000fe20000000f00 */
[----:B------:R-:W-:-:S04]  /*74b0*/  FADD.FTZ R2, R0, R14 ;  /* 0x0000000e00027221 */ /* 0x000fc80000010000 */
[----:B------:R-:W-:-:S07]  /*74c0*/  IMAD.MOV.U32 R13, RZ, RZ, R2 ;  /* 0x000000ffff0d7224 */ /* 0x000fce00078e0002 */
[----:B------:R-:W-:Y:S05]  /*74d0*/  WARPSYNC.COLLECTIVE R15, `(.L_x_2662) ;  /* 0x000000000f087348 */ /* 0x000fea0003c00000 */
[----:B------:R0:W1:Y:S02]  /*74e0*/  SHFL.BFLY P6, R14, R13, R12, R11 ;  /* 0x0c00000c0d0e7389 */ /* 0x00006400000c000b */
[----:B01----:R-:W-:Y:S01]  /*74f0*/  ENDCOLLECTIVE ;  /* 0x000000000000791b */ /* 0x003fe20003800000 */
.L_x_2662:
[----:B------:R-:W-:Y:S02]  /*7500*/  IMAD.MOV.U32 R12, RZ, RZ, 0x2 ;  /* 0x00000002ff0c7424 */ /* 0x000fe400078e00ff */
[----:B------:R-:W-:-:S05]  /*7510*/  FADD.FTZ R3, R2, R14 ;  /* 0x0000000e02037221 */ /* 0x000fca0000010000 */
[----:B------:R-:W-:-:S07]  /*7520*/  MOV R13, R3 ;  /* 0x00000003000d7202 */ /* 0x000fce0000000f00 */
[----:B------:R-:W-:Y:S05]  /*7530*/  WARPSYNC.COLLECTIVE R15, `(.L_x_2663) ;  /* 0x000000000f087348 */ /* 0x000fea0003c00000 */
[----:B------:R0:W1:Y:S02]  /*7540*/  SHFL.BFLY P6, R14, R13, R12, R11 ;  /* 0x0c00000c0d0e7389 */ /* 0x00006400000c000b */
[----:B01----:R-:W-:Y:S01]  /*7550*/  ENDCOLLECTIVE ;  /* 0x000000000000791b */ /* 0x003fe20003800000 */
.L_x_2663:
[----:B------:R-:W-:Y:S01]  /*7560*/  HFMA2.MMA R12, -RZ, RZ, 0, 5.9604644775390625e-08 ;  /* 0x00000001ff0c7435 */ /* 0x000fe200000001ff */
[----:B------:R-:W-:-:S05]  /*7570*/  FADD.FTZ R4, R3, R14 ;  /* 0x0000000e03047221 */ /* 0x000fca0000010000 */
[----:B------:R-:W-:-:S07]  /*7580*/  MOV R13, R4 ;  /* 0x00000004000d7202 */ /* 0x000fce0000000f00 */
[----:B------:R-:W-:Y:S05]  /*7590*/  WARPSYNC.COLLECTIVE R15, `(.L_x_2664) ;  /* 0x000000000f087348 */ /* 0x000fea0003c00000 */
[----:B------:R0:W1:Y:S02]  /*75a0*/  SHFL.BFLY P6, R14, R13, R12, R11 ;  /* 0x0c00000c0d0e7389 */ /* 0x00006400000c000b */
[----:B01----:R-:W-:Y:S01]  /*75b0*/  ENDCOLLECTIVE ;  /* 0x000000000000791b */ /* 0x003fe20003800000 */
.L_x_2664:
[----:B------:R-:W-:Y:S05]  /*75c0*/  BRA `(.L_x_2665) ;  /* 0xffffffa400907947 */ /* 0x000fea000383ffff */
.L_x_2666:
        /* <DEDUP_REMOVED lines=11> */
.L_x_2852:


//--------------------- .text._ZN4mmha33masked_multihead_attention_kernelIfLi128ELi128ELi2ELi32ELi128ELb0ELb0EEEv26Multihead_attention_paramsIT_XT5_EE --------------------------
	.section	.text._ZN4mmha33masked_multihead_attention_kernelIfLi128ELi128ELi2ELi32ELi128ELb0ELb0EEEv26Multihead_attention_paramsIT_XT5_EE,"ax",@progbits
	.align	128
        .global         _ZN4mmha33masked_multihead_attention_kernelIfLi128ELi128ELi2ELi32ELi128ELb0ELb0EEEv26Multihead_attention_paramsIT_XT5_EE
        .type           _ZN4mmha33masked_multihead_attention_kernelIfLi128ELi128ELi2ELi32ELi128ELb0ELb0EEEv26Multihead_attention_paramsIT_XT5_EE,@function
        .size           _ZN4mmha33masked_multihead_attention_kernelIfLi128ELi128ELi2ELi32ELi128ELb0ELb0EEEv26Multihead_attention_paramsIT_XT5_EE,(.L_x_2853 - _ZN4mmha33masked_multihead_attention_kernelIfLi128ELi128ELi2ELi32ELi128ELb0ELb0EEEv26Multihead_attention_paramsIT_XT5_EE)
        .other          _ZN4mmha33masked_multihead_attention_kernelIfLi128ELi128ELi2ELi32ELi128ELb0ELb0EEEv26Multihead_attention_paramsIT_XT5_EE,@"STO_CUDA_ENTRY STV_DEFAULT"
_ZN4mmha33masked_multihead_attention_kernelIfLi128ELi128ELi2ELi32ELi128ELb0ELb0EEEv26Multihead_attention_paramsIT_XT5_EE:
.text._ZN4mmha33masked_multihead_attention_kernelIfLi128ELi128ELi2ELi32ELi128ELb0ELb0EEEv26Multihead_attention_paramsIT_XT5_EE:
        /* <DEDUP_REMOVED lines=12> */
.L_x_2667:
[----:B------:R-:W0:Y:S08]  /*00c0*/  LDC.64 R2, c[0x0][0x330] ;  /* 0x0000cc00ff027b82 */ /* 0x000e300000000a00 */
[----:B------:R-:W1:Y:S01]  /*00d0*/  LDC R6, c[0x0][0x280] ;  /* 0x0000a000ff067b82 */ /* 0x000e620000000800 */
[----:B------:R-:W-:-:S07]  /*00e0*/  IABS R10, R29 ;  /* 0x0000001d000a7213 */ /* 0x000fce0000000000 */
        /* <DEDUP_REMOVED lines=14> */
[----:B0-----:R-:W-:Y:S01]  /*01d0*/  HFMA2.MMA R4, -RZ, RZ, 0, 0 ;  /* 0x00000000ff047435 */ /* 0x001fe200000001ff */
[----:B---3--:R-:W-:-:S04]  /*01e0*/  IMAD.MOV R8, RZ, RZ, -R5 ;  /* 0x000000ffff087224 */ /* 0x008fc800078e0a05 */
[----:B------:R-:W-:-:S05]  /*01f0*/  IMAD R9, R8, R7, RZ ;  /* 0x0000000708097224 */ /* 0x000fca00078e02ff */
[----:B------:R-:W-:Y:S02]  /*0200*/  IMAD.HI.U32 R5, R5, R9, R4 ;  /* 0x0000000905057227 */ /* 0x000fe400078e0004 */
[----:B------:R-:W0:Y:S04]  /*0210*/  LDC.64 R8, c[0x0][0x2f0] ;  /* 0x0000bc00ff087b82 */ /* 0x000e280000000a00 */
[----:B------:R-:W-:-:S04]  /*0220*/  IMAD.HI.U32 R0, R5, R10, RZ ;  /* 0x0000000a05007227 */ /* 0x000fc800078e00ff */
[----:B-1----:R-:W-:-:S04]  /*0230*/  IMAD.MOV R2, RZ, RZ, -R0 ;  /* 0x000000ffff027224 */ /* 0x002fc800078e0a00 */
[----:B------:R-:W-:-:S05]  /*0240*/  IMAD R2, R7, R2, R10 ;  /* 0x0000000207027224 */ /* 0x000fca00078e020a */
[----:B------:R-:W-:Y:S02]  /*0250*/  ISETP.GT.U32.AND P3, PT, R7, R2, PT ;  /* 0x000000020700720c */ /* 0x000fe40003f64070 */
[----:B0-----:R-:W-:Y:S02]  /*0260*/  ISETP.NE.U32.AND P1, PT, R8, RZ, PT ;  /* 0x000000ff0800720c */ /* 0x001fe40003f25070 */
[----:B--2---:R-:W-:Y:S02]  /*0270*/  IABS R10, R27 ;  /* 0x0000001b000a7213 */ /* 0x004fe40000000000 */
        /* <DEDUP_REMOVED lines=8> */
[----:B------:R-:W1:Y:S01]  /*0300*/  S2R R17, SR_TID.X ;  /* 0x0000000000117919 */ /* 0x000e620000002100 */
[----:B------:R-:W-:-:S04]  /*0310*/  IMAD.MOV.U32 R2, RZ, RZ, RZ ;  /* 0x000000ffff027224 */ /* 0x000fc800078e00ff */
[----:B------:R-:W-:-:S04]  /*0320*/  @P2 VIADD R0, R0, 0x1 ;  /* 0x0000000100002836 */ /* 0x000fc80000000000 */
[----:B------:R-:W-:Y:S02]  /*0330*/  IMAD.MOV.U32 R11, RZ, RZ, R0 ;  /* 0x000000ffff0b7224 */ /* 0x000fe400078e0000 */
[----:B------:R-:W2:Y:S03]  /*0340*/  I2F.RP R0, R10 ;  /* 0x0000000a00007306 */ /* 0x000ea60000209400 */
[----:B------:R-:W-:Y:S02]  /*0350*/  @!P4 IADD3 R11, -R11, RZ, RZ ;  /* 0x000000ff0b0bc210 */ /* 0x000fe40007ffe1ff */
[----:B------:R-:W-:-:S05]  /*0360*/  @!P3 LOP3.LUT R11, RZ, R6, RZ, 0x33, !PT ;  /* 0x00000006ff0bb212 */ /* 0x000fca00078e33ff */
[----:B0-----:R-:W-:Y:S01]  /*0370*/  @P1 IMAD.WIDE R4, R11, 0x4, R4 ;  /* 0x000000040b041825 */ /* 0x001fe200078e0204 */
[----:B--2---:R-:W0:Y:S04]  /*0380*/  MUFU.RCP R0, R0 ;  /* 0x0000000000007308 */ /* 0x004e280000001000 */
[----:B------:R2:W5:Y:S01]  /*0390*/  @P1 LDG.E R2, desc[UR36][R4.64] ;  /* 0x0000002404021981 */ /* 0x000562000c1e1900 */
[C---:B------:R-:W-:Y:S01]  /*03a0*/  IMAD R18, R29.reuse, UR4, R89 ;  /* 0x000000041d127c24 */ /* 0x040fe2000f8e0259 */
[----:B------:R-:W-:Y:S01]  /*03b0*/  BSSY B0, `(.L_x_2668) ;  /* 0x0000040000007945 */ /* 0x000fe20003800000 */
[----:B------:R-:W-:Y:S01]  /*03c0*/  IMAD R23, R29, R27, RZ ;  /* 0x0000001b1d177224 */ /* 0x000fe200078e02ff */
[C---:B-1----:R-:W-:Y:S01]  /*03d0*/  ISETP.GT.AND P5, PT, R17.reuse, 0x1f, PT ;  /* 0x0000001f1100780c */ /* 0x042fe20003fa4270 */
[----:B------:R-:W-:Y:S01]  /*03e0*/  IMAD.SHL.U32 R22, R18, 0x80, RZ ;  /* 0x0000008012167824 */ /* 0x000fe200078e00ff */
[----:B------:R-:W-:Y:S01]  /*03f0*/  SHF.L.U32 R31, R17, 0x2, RZ ;  /* 0x00000002111f7819 */ /* 0x000fe200000006ff */
[----:B------:R-:W-:Y:S01]  /*0400*/  IMAD R26, R11, UR4, RZ ;  /* 0x000000040b1a7c24 */ /* 0x000fe2000f8e02ff */
[----:B------:R-:W-:-:S02]  /*0410*/  SHF.R.S32.HI R25, RZ, 0x1f, R23 ;  /* 0x0000001fff197819 */ /* 0x000fc40000011417 */
[----:B--2---:R-:W-:Y:S01]  /*0420*/  P2R R4, PR, RZ, 0x20 ;  /* 0x00000020ff047803 */ /* 0x004fe20000000000 */
[----:B0-----:R-:W-:Y:S01]  /*0430*/  VIADD R6, R0, 0xffffffe ;  /* 0x0ffffffe00067836 */ /* 0x001fe20000000000 */
[----:B------:R-:W-:-:S03]  /*0440*/  SHF.L.U32 R0, R89, 0x7, RZ ;  /* 0x0000000759007819 */ /* 0x000fc600000006ff */
[----:B------:R0:W1:Y:S02]  /*0450*/  F2I.FTZ.U32.TRUNC.NTZ R7, R6 ;  /* 0x0000000600077305 */ /* 0x000064000021f000 */
[----:B------:R-:W-:Y:S02]  /*0460*/  IMAD.IADD R21, R0, 0x1, R31 ;  /* 0x0000000100157824 */ /* 0x000fe400078e021f */
[----:B0-----:R-:W-:Y:S01]  /*0470*/  IMAD.MOV.U32 R6, RZ, RZ, RZ ;  /* 0x000000ffff067224 */ /* 0x001fe200078e00ff */
[----:B----4-:R-:W-:Y:S01]  /*0480*/  @P0 IADD3 R16, R3, R16, RZ ;  /* 0x0000001003100210 */ /* 0x010fe20007ffe0ff */
[----:B-1----:R-:W-:-:S04]  /*0490*/  IMAD.MOV R3, RZ, RZ, -R7 ;  /* 0x000000ffff037224 */ /* 0x002fc800078e0a07 */
[----:B------:R-:W-:Y:S01]  /*04a0*/  IMAD R3, R3, R10, RZ ;  /* 0x0000000a03037224 */ /* 0x000fe200078e02ff */
[----:B------:R-:W0:Y:S03]  /*04b0*/  @!P0 LDC R16, c[0x0][0x29c] ;  /* 0x0000a700ff108b82 */ /* 0x000e260000000800 */
[----:B------:R-:W-:-:S05]  /*04c0*/  IMAD.HI.U32 R7, R7, R3, R6 ;  /* 0x0000000307077227 */ /* 0x000fca00078e0006 */
[----:B------:R-:W1:Y:S01]  /*04d0*/  LDC R3, c[0x0][0x278] ;  /* 0x00009e00ff037b82 */ /* 0x000e620000000800 */
[----:B0-----:R-:W-:Y:S02]  /*04e0*/  IABS R19, R16 ;  /* 0x0000001000137213 */ /* 0x001fe40000000000 */
[----:B------:R-:W-:-:S03]  /*04f0*/  ISETP.GE.AND P1, PT, R16, RZ, PT ;  /* 0x000000ff1000720c */ /* 0x000fc60003f26270 */
[----:B------:R-:W-:Y:S01]  /*0500*/  IMAD.HI.U32 R7, R7, R19, RZ ;  /* 0x0000001307077227 */ /* 0x000fe200078e00ff */
[----:B-1----:R-:W-:-:S03]  /*0510*/  ISETP.NE.AND P2, PT, R3, RZ, PT ;  /* 0x000000ff0300720c */ /* 0x002fc60003f45270 */
[----:B------:R-:W-:Y:S01]  /*0520*/  IMAD R3, R29, R3, R0 ;  /* 0x000000031d037224 */ /* 0x000fe200078e0200 */
[----:B------:R-:W-:-:S04]  /*0530*/  IADD3 R7, -R7, RZ, RZ ;  /* 0x000000ff07077210 */ /* 0x000fc80007ffe1ff */
[----:B------:R-:W-:Y:S01]  /*0540*/  SEL R24, R22, R3, !P2 ;  /* 0x0000000316187207 */ /* 0x000fe20005000000 */
[----:B------:R-:W-:-:S04]  /*0550*/  IMAD R19, R10, R7, R19 ;  /* 0x000000070a137224 */ /* 0x000fc800078e0213 */
[----:B------:R-:W-:Y:S01]  /*0560*/  IMAD.IADD R3, R31, 0x1, R24 ;  /* 0x000000011f037824 */ /* 0x000fe200078e0218 */
[----:B------:R-:W-:-:S13]  /*0570*/  ISETP.GT.U32.AND P0, PT, R10, R19, PT ;  /* 0x000000130a00720c */ /* 0x000fda0003f04070 */
[----:B------:R-:W-:-:S05]  /*0580*/  @!P0 IMAD.IADD R19, R19, 0x1, -R10 ;  /* 0x0000000113138824 */ /* 0x000fca00078e0a0a */
        /* <DEDUP_REMOVED lines=32> */
.L_x_2669:
[----:B------:R-:W-:Y:S02]  /*0790*/  CS2R R4, SRZ ;  /* 0x0000000000047805 */ /* 0x000fe4000001ff00 */
[----:B------:R-:W-:-:S07]  /*07a0*/  CS2R R6, SRZ ;  /* 0x0000000000067805 */ /* 0x000fce000001ff00 */
.L_x_2670:
[----:B------:R-:W-:Y:S05]  /*07b0*/  BSYNC B0 ;  /* 0x0000000000007941 */ /* 0x000fea0003800000 */
.L_x_2668:
        /* <DEDUP_REMOVED lines=11> */
.L_x_2672:
        /* <DEDUP_REMOVED lines=18> */
.L_x_2673:
[----:B------:R-:W-:Y:S05]  /*0990*/  BSYNC B0 ;  /* 0x0000000000007941 */ /* 0x000fea0003800000 */
.L_x_2671:
        /* <DEDUP_REMOVED lines=25> */
[----:B------:R-:W-:Y:S01]  /*0b30*/  @!P2 LEA R13, R0, R31, 0x7 ;  /* 0x0000001f000da211 */ /* 0x000fe200078e38ff */
[----:B------:R-:W2:Y:S04]  /*0b40*/  @!P3 LDG.E.128 R40, desc[UR36][R10.64] ;  /* 0x000000240a28b981 */ /* 0x000ea8000c1e1d00 */
[----:B-1----:R-:W-:-:S05]  /*0b50*/  @!P2 IMAD.WIDE R12, R13, 0x4, R14 ;  /* 0x000000040d0ca825 */ /* 0x002fca00078e020e */
[----:B------:R-:W4:Y:S01]  /*0b60*/  @!P2 LDG.E.128 R44, desc[UR36][R12.64] ;  /* 0x000000240c2ca981 */ /* 0x000f22000c1e1d00 */
[----:B0-----:R-:W-:Y:S02]  /*0b70*/  @P4 IMAD.WIDE R14, R29, 0x4, R20 ;  /* 0x000000041d0e4825 */ /* 0x001fe400078e0214 */
[----:B------:R-:W0:Y:S02]  /*0b80*/  LDC R20, c[0x0][0x290] ;  /* 0x0000a400ff147b82 */ /* 0x000e240000000800 */
[----:B------:R-:W-:-:S06]  /*0b90*/  IMAD.MOV.U32 R29, RZ, RZ, RZ ;  /* 0x000000ffff1d7224 */ /* 0x000fcc00078e00ff */
[----:B------:R1:W5:Y:S01]  /*0ba0*/  @P4 LDG.E R29, desc[UR36][R14.64] ;  /* 0x000000240e1d4981 */ /* 0x000362000c1e1900 */
[----:B------:R-:W-:Y:S02]  /*0bb0*/  ISETP.NE.AND P1, PT, RZ, UR4, PT ;  /* 0x00000004ff007c0c */ /* 0x000fe4000bf25270 */
        /* <DEDUP_REMOVED lines=66> */
.L_x_2676:
        /* <DEDUP_REMOVED lines=27> */
[----:B0-----:R0:W1:Y:S01]  /*1190*/  LDS R32, [R21] ;  /* 0x0000000015207984 */ /* 0x0010620000000800 */
[----:B------:R-:W-:-:S03]  /*11a0*/  IMAD.SHL.U32 R0, R0, 0x2, RZ ;  /* 0x0000000200007824 */ /* 0x000fc600078e00ff */
[----:B------:R-:W-:Y:S01]  /*11b0*/  IMAD R20, R7, 0x4, R28 ;  /* 0x0000000407147824 */ /* 0x000fe200078e021c */
        /* <DEDUP_REMOVED lines=12> */
[----:B------:R-:W-:-:S04]  /*1280*/  IADD3 R0, R5, 0x2, RZ ;  /* 0x0000000205007810 */ /* 0x000fc80007ffe0ff */
        /* <DEDUP_REMOVED lines=37> */
.L_x_2680:
[----:B------:R-:W-:Y:S05]  /*14e0*/  BSYNC B1 ;  /* 0x0000000000017941 */ /* 0x000fea0003800000 */
.L_x_2679:
        /* <DEDUP_REMOVED lines=8> */
.L_x_2678:
[----:B------:R-:W-:Y:S05]  /*1570*/  BSYNC B0 ;  /* 0x0000000000007941 */ /* 0x000fea0003800000 */
.L_x_2677:
[----:B------:R-:W-:Y:S06]  /*1580*/  BAR.SYNC.DEFER_BLOCKING 0x0 ;  /* 0x0000000000007b1d */ /* 0x000fec0000010000 */
[----:B0-----:R0:W1:Y:S04]  /*1590*/  @P6 LDS.128 R32, [R14] ;  /* 0x000000000e206984 */ /* 0x0010680000000c00 */
[----:B------:R0:W2:Y:S01]  /*15a0*/  @P6 LDS.128 R36, [R15] ;  /* 0x000000000f246984 */ /* 0x0000a20000000c00 */
[----:B------:R-:W-:Y:S06]  /*15b0*/  BAR.SYNC.DEFER_BLOCKING 0x0 ;  /* 0x0000000000007b1d */ /* 0x000fec0000010000 */
[----:B------:R-:W-:Y:S05]  /*15c0*/  BRA `(.L_x_2675) ;  /* 0x0000000000b07947 */ /* 0x000fea0003800000 */
.L_x_2674:
[----:B------:R-:W-:Y:S01]  /*15d0*/  ISETP.GE.AND P0, PT, R31, R20, PT ;  /* 0x000000141f00720c */ /* 0x000fe20003f06270 */
[----:B------:R-:W-:-:S12]  /*15e0*/  BSSY B0, `(.L_x_2675) ;  /* 0x000002a000007945 */ /* 0x000fd80003800000 */
[----:B------:R-:W-:Y:S05]  /*15f0*/  @P0 BRA `(.L_x_2681) ;  /* 0x0000000000a00947 */ /* 0x000fea0003800000 */
[----:B------:R-:W-:Y:S01]  /*1600*/  I2FP.F32.S32 R20, R20 ;  /* 0x0000001400147245 */ /* 0x000fe20000201400 */
[----:B------:R-:W-:Y:S01]  /*1610*/  ULDC UR4, c[0x0][0x29c] ;  /* 0x0000a70000047ab9 */ /* 0x000fe20000000800 */
[----:B------:R-:W-:Y:S02]  /*1620*/  IADD3 R0, R31, 0x2, RZ ;  /* 0x000000021f007810 */ /* 0x000fe40007ffe0ff */
        /* <DEDUP_REMOVED lines=37> */
.L_x_2681:
[----:B------:R-:W-:Y:S05]  /*1880*/  BSYNC B0 ;  /* 0x0000000000007941 */ /* 0x000fea0003800000 */
.L_x_2675:
[----:B------:R-:W-:Y:S01]  /*1890*/  ISETP.GT.AND P0, PT, R17, 0x1f, PT ;  /* 0x0000001f1100780c */ /* 0x000fe20003f04270 */
[----:B------:R-:W-:Y:S01]  /*18a0*/  BSSY B0, `(.L_x_2682) ;  /* 0x0000020000007945 */ /* 0x000fe20003800000 */
[----:B------:R-:W-:-:S11]  /*18b0*/  MOV R5, RZ ;  /* 0x000000ff00057202 */ /* 0x000fd60000000f00 */
        /* <DEDUP_REMOVED lines=29> */
.L_x_2738:
[----:B01----:R-:W-:-:S07]  /*1a90*/  FADD.FTZ R5, R5, R14 ;  /* 0x0000000e05057221 */ /* 0x003fce0000010000 */
.L_x_2683:
[----:B------:R-:W-:Y:S05]  /*1aa0*/  BSYNC B0 ;  /* 0x0000000000007941 */ /* 0x000fea0003800000 */
.L_x_2682:
[----:B------:R-:W3:Y:S01]  /*1ab0*/  S2R R11, SR_CgaCtaId ;  /* 0x00000000000b7919 */ /* 0x000ee20000008800 */
[----:B------:R-:W-:Y:S01]  /*1ac0*/  ISETP.NE.AND P0, PT, R17, RZ, PT ;  /* 0x000000ff1100720c */ /* 0x000fe20003f05270 */
[----:B------:R-:W-:Y:S01]  /*1ad0*/  IMAD.IADD R7, R16, 0x1, -R27 ;  /* 0x0000000110077824 */ /* 0x000fe200078e0a1b */
[----:B------:R-:W-:-:S04]  /*1ae0*/  MOV R9, 0x400 ;  /* 0x0000040000097802 */ /* 0x000fc80000000f00 */
[----:B------:R-:W-:-:S07]  /*1af0*/  IADD3 R0, R9, 0x220, RZ ;  /* 0x0000022009007810 */ /* 0x000fce0007ffe0ff */
[----:B------:R-:W-:Y:S01]  /*1b00*/  @P0 IMAD.MOV.U32 R155, RZ, RZ, -0x800001 ;  /* 0xff7fffffff9b0424 */ /* 0x000fe200078e00ff */
[----:B---3--:R-:W-:Y:S01]  /*1b10*/  LEA R0, R11, R0, 0x18 ;  /* 0x000000000b007211 */ /* 0x008fe200078ec0ff */
        /* <DEDUP_REMOVED lines=16> */
.L_x_2686:
[----:B------:R3:W-:Y:S02]  /*1c20*/  STS [R8], R155 ;  /* 0x0000009b08007388 */ /* 0x0007e40000000800 */
.L_x_2685:
        /* <DEDUP_REMOVED lines=11> */
[----:B------:R-:W-:Y:S03]  /*1ce0*/  BSSY B0, `(.L_x_2687) ;  /* 0x00001b7000007945 */ /* 0x000fe60003800000 */
[----:B------:R-:W-:-:S04]  /*1cf0*/  LOP3.LUT R4, R4, 0xfffffff0, RZ, 0xc0, !PT ;  /* 0xfffffff004047812 */ /* 0x000fc800078ec0ff */
[----:B------:R-:W-:Y:S01]  /*1d00*/  IADD3 R3, R27, R4, RZ ;  /* 0x000000041b037210 */ /* 0x000fe20007ffe0ff */
[----:B------:R-:W-:Y:S03]  /*1d10*/  BAR.SYNC.DEFER_BLOCKING 0x0 ;  /* 0x0000000000007b1d */ /* 0x000fe60000010000 */
[----:B------:R-:W-:Y:S01]  /*1d20*/  ISETP.GE.AND P0, PT, R154, R3, PT ;  /* 0x000000039a00720c */ /* 0x000fe20003f06270 */
[----:B----4-:R-:W-:-:S04]  /*1d30*/  IMAD R26, R26, R12, R89 ;  /* 0x0000000c1a1a7224 */ /* 0x010fc800078e0259 */
[----:B------:R-:W-:-:S08]  /*1d40*/  IMAD.SHL.U32 R152, R26, 0x80, RZ ;  /* 0x000000801a987824 */ /* 0x000fd000078e00ff */
        /* <DEDUP_REMOVED lines=8> */
[----:B------:R-:W-:Y:S01]  /*1dd0*/  ULDC UR4, c[0x0][0x298] ;  /* 0x0000a60000047ab9 */ /* 0x000fe20000000800 */
[----:B------:R-:W-:-:S03]  /*1de0*/  IADD3 R5, -R6, R17, RZ ;  /* 0x0000001106057210 */ /* 0x000fc60007ffe1ff */
[----:B------:R-:W0:Y:S02]  /*1df0*/  LDC R153, c[0x0][0x2c0] ;  /* 0x0000b000ff997b82 */ /* 0x000e240000000800 */
[C---:B------:R-:W-:Y:S02]  /*1e00*/  IMAD R12, R5.reuse, 0x8, R8 ;  /* 0x00000008050c7824 */ /* 0x040fe400078e0208 */
[----:B------:R-:W-:-:S03]  /*1e10*/  IMAD.SHL.U32 R28, R5, 0x2, RZ ;  /* 0x00000002051c7824 */ /* 0x000fc600078e00ff */
[----:B------:R0:W0:Y:S01]  /*1e20*/  LDS.64 R86, [R12] ;  /* 0x000000000c567984 */ /* 0x0000220000000a00 */
[----:B----4-:R-:W4:Y:S01]  /*1e30*/  MUFU.RCP R7, R7 ;  /* 0x0000000700077308 */ /* 0x010f220000001000 */
[----:B------:R-:W-:Y:S02]  /*1e40*/  IMAD R28, R152, R13, R28 ;  /* 0x0000000d981c7224 */ /* 0x000fe400078e021c */
[----:B------:R0:W1:Y:S03]  /*1e50*/  LDS.64 R84, [R12+0x10] ;  /* 0x000010000c547984 */ /* 0x0000660000000a00 */
[----:B------:R-:W-:Y:S01]  /*1e60*/  SHF.R.S32.HI R26, RZ, 0x1f, R28 ;  /* 0x0000001fff1a7819 */ /* 0x000fe2000001141c */
[----:B------:R0:W1:Y:S01]  /*1e70*/  LDS.64 R82, [R12+0x20] ;  /* 0x000020000c527984 */ /* 0x0000620000000a00 */
[----:B---3--:R-:W-:-:S03]  /*1e80*/  IMAD.WIDE R156, R89, 0x4, R156 ;  /* 0x00000004599c7825 */ /* 0x008fc600078e029c */
[----:B------:R3:W1:Y:S04]  /*1e90*/  LDS.64 R80, [R12+0x30] ;  /* 0x000030000c507984 */ /* 0x0006680000000a00 */
[----:B------:R3:W1:Y:S01]  /*1ea0*/  LDS.64 R78, [R12+0x40] ;  /* 0x000040000c4e7984 */ /* 0x0006620000000a00 */
[----:B0-----:R-:W-:Y:S01]  /*1eb0*/  IADD3 R153, R153, UR4, RZ ;  /* 0x0000000499997c10 */ /* 0x001fe2000fffe0ff */
[----:B----4-:R-:W-:Y:S02]  /*1ec0*/  VIADD R10, R7, 0xffffffe ;  /* 0x0ffffffe070a7836 */ /* 0x010fe40000000000 */
[----:B------:R3:W0:Y:S02]  /*1ed0*/  LDS.64 R76, [R12+0x50] ;  /* 0x000050000c4c7984 */ /* 0x0006240000000a00 */
[----:B------:R4:W2:Y:S02]  /*1ee0*/  F2I.FTZ.U32.TRUNC.NTZ R11, R10 ;  /* 0x0000000a000b7305 */ /* 0x0008a4000021f000 */
[----:B------:R3:W0:Y:S04]  /*1ef0*/  LDS.64 R74, [R12+0x60] ;  /* 0x000060000c4a7984 */ /* 0x0006280000000a00 */
[----:B------:R3:W0:Y:S01]  /*1f00*/  LDS.64 R72, [R12+0x70] ;  /* 0x000070000c487984 */ /* 0x0006220000000a00 */
[----:B----4-:R-:W-:-:S03]  /*1f10*/  IMAD.MOV.U32 R10, RZ, RZ, RZ ;  /* 0x000000ffff0a7224 */ /* 0x010fc600078e00ff */
[----:B------:R3:W4:Y:S04]  /*1f20*/  LDS.64 R70, [R12+0x80] ;  /* 0x000080000c467984 */ /* 0x0007280000000a00 */
[----:B------:R3:W0:Y:S01]  /*1f30*/  LDS.64 R68, [R12+0x90] ;  /* 0x000090000c447984 */ /* 0x0006220000000a00 */
[----:B--2---:R-:W-:-:S03]  /*1f40*/  IADD3 R15, RZ, -R11, RZ ;  /* 0x8000000bff0f7210 */ /* 0x004fc60007ffe0ff */
[----:B------:R3:W2:Y:S02]  /*1f50*/  LDS.64 R66, [R12+0xa0] ;  /* 0x0000a0000c427984 */ /* 0x0006a40000000a00 */
[----:B------:R-:W-:Y:S02]  /*1f60*/  IMAD R5, R15, R4, RZ ;  /* 0x000000040f057224 */ /* 0x000fe400078e02ff */
[----:B------:R3:W0:Y:S02]  /*1f70*/  LDS.64 R64, [R12+0xb0] ;  /* 0x0000b0000c407984 */ /* 0x0006240000000a00 */
[----:B------:R-:W-:Y:S02]  /*1f80*/  IMAD.HI.U32 R5, R11, R5, R10 ;  /* 0x000000050b057227 */ /* 0x000fe400078e000a */
[----:B------:R3:W0:Y:S02]  /*1f90*/  LDS.64 R62, [R12+0xc0] ;  /* 0x0000c0000c3e7984 */ /* 0x0006240000000a00 */
[----:B------:R-:W-:-:S02]  /*1fa0*/  IMAD R10, R89, UR5, R16 ;  /* 0x00000005590a7c24 */ /* 0x000fc4000f8e0210 */
        /* <DEDUP_REMOVED lines=19> */
.L_x_2692:
[----:B-1----:R-:W2:Y:S01]  /*20e0*/  LDC R11, c[0x0][0x284] ;  /* 0x0000a100ff0b7b82 */ /* 0x002ea20000000800 */
[----:B------:R-:W-:Y:S02]  /*20f0*/  IABS R14, R154 ;  /* 0x0000009a000e7213 */ /* 0x000fe40000000000 */
[----:B------:R-:W-:-:S03]  /*2100*/  ISETP.GE.AND P1, PT, R154, R16, PT ;  /* 0x000000109a00720c */ /* 0x000fc60003f26270 */
[----:B---3--:R-:W-:-:S04]  /*2110*/  IMAD.HI.U32 R12, R5, R14, RZ ;  /* 0x0000000e050c7227 */ /* 0x008fc800078e00ff */
[----:B0-----:R-:W-:Y:S01]  /*2120*/  IMAD.MOV R13, RZ, RZ, -R12 ;  /* 0x000000ffff0d7224 */ /* 0x001fe200078e0a0c */
[----:B--2---:R-:W-:Y:S02]  /*2130*/  IABS R15, R11 ;  /* 0x0000000b000f7213 */ /* 0x004fe40000000000 */
[----:B------:R-:W-:-:S03]  /*2140*/  ISETP.NE.AND P2, PT, R11, RZ, PT ;  /* 0x000000ff0b00720c */ /* 0x000fc60003f45270 */
[----:B------:R-:W-:-:S05]  /*2150*/  IMAD R12, R15, R13, R14 ;  /* 0x0000000d0f0c7224 */ /* 0x000fca00078e020e */
[----:B------:R-:W-:-:S13]  /*2160*/  ISETP.GT.U32.AND P0, PT, R4, R12, PT ;  /* 0x0000000c0400720c */ /* 0x000fda0003f04070 */
[----:B------:R-:W-:-:S05]  /*2170*/  @!P0 IMAD.IADD R12, R12, 0x1, -R15 ;  /* 0x000000010c0c8824 */ /* 0x000fca00078e0a0f */
[----:B------:R-:W-:-:S13]  /*2180*/  ISETP.GT.U32.AND P0, PT, R4, R12, PT ;  /* 0x0000000c0400720c */ /* 0x000fda0003f04070 */
[----:B------:R-:W-:Y:S02]  /*2190*/  @!P0 IADD3 R12, R12, -R15, RZ ;  /* 0x8000000f0c0c8210 */ /* 0x000fe40007ffe0ff */
[----:B------:R-:W-:Y:S01]  /*21a0*/  ISETP.GE.AND P0, PT, R154, RZ, PT ;  /* 0x000000ff9a00720c */ /* 0x000fe20003f06270 */
[----:B------:R-:W2:-:S12]  /*21b0*/  @!P1 LDC.64 R14, c[0x0][0x248] ;  /* 0x00009200ff0e9b82 */ /* 0x000e980000000a00 */
[----:B------:R-:W-:Y:S01]  /*21c0*/  @!P0 IMAD.MOV R12, RZ, RZ, -R12 ;  /* 0x000000ffff0c8224 */ /* 0x000fe200078e0a0c */
[----:B------:R-:W-:-:S05]  /*21d0*/  @!P2 LOP3.LUT R12, RZ, R11, RZ, 0x33, !PT ;  /* 0x0000000bff0ca212 */ /* 0x000fca00078e33ff */
[----:B------:R-:W-:-:S05]  /*21e0*/  @!P1 IMAD.SHL.U32 R13, R12, 0x4, RZ ;  /* 0x000000040c0d9824 */ /* 0x000fca00078e00ff */
[----:B------:R-:W-:-:S04]  /*21f0*/  @!P1 IADD3 R158, P0, R28, R13, RZ ;  /* 0x0000000d1c9e9210 */ /* 0x000fc80007f1e0ff */
[----:B------:R-:W-:Y:S02]  /*2200*/  @!P1 LEA.HI.X.SX32 R13, R13, R26, 0x1, P0 ;  /* 0x0000001a0d0d9211 */ /* 0x000fe400000f0eff */
[----:B--2---:R-:W-:-:S04]  /*2210*/  @!P1 LEA R160, P0, R158, R14, 0x2 ;  /* 0x0000000e9ea09211 */ /* 0x004fc800078010ff */
[----:B------:R-:W-:Y:S02]  /*2220*/  @!P1 LEA.HI.X R161, R158, R15, R13, 0x2, P0 ;  /* 0x0000000f9ea19211 */ /* 0x000fe400000f140d */
[----:B------:R-:W2:Y:S01]  /*2230*/  @!P1 LDC.64 R14, c[0x0][0x248] ;  /* 0x00009200ff0e9b82 */ /* 0x000ea20000000a00 */
[----:B------:R-:W-:Y:S02]  /*2240*/  IADD3 R164, R12, R11, RZ ;  /* 0x0000000b0ca47210 */ /* 0x000fe40007ffe0ff */
[----:B------:R3:W4:Y:S03]  /*2250*/  @!P1 LDG.E.64 R88, desc[UR36][R160.64] ;  /* 0x00000024a0589981 */ /* 0x000726000c1e1b00 */
[----:B------:R-:W-:-:S05]  /*2260*/  @!P1 IMAD.SHL.U32 R13, R164, 0x4, RZ ;  /* 0x00000004a40d9824 */ /* 0x000fca00078e00ff */
[----:B------:R-:W-:-:S04]  /*2270*/  @!P1 IADD3 R159, P0, R28, R13, RZ ;  /* 0x0000000d1c9f9210 */ /* 0x000fc80007f1e0ff */
[----:B------:R-:W-:Y:S02]  /*2280*/  @!P1 LEA.HI.X.SX32 R162, R13, R26, 0x1, P0 ;  /* 0x0000001a0da29211 */ /* 0x000fe400000f0eff */
[----:B--2---:R-:W-:-:S04]  /*2290*/  @!P1 LEA R158, P0, R159, R14, 0x2 ;  /* 0x0000000e9f9e9211 */ /* 0x004fc800078010ff */
[----:B------:R-:W-:Y:S02]  /*22a0*/  @!P1 LEA.HI.X R159, R159, R15, R162, 0x2, P0 ;  /* 0x0000000f9f9f9211 */ /* 0x000fe400000f14a2 */
[----:B------:R-:W2:Y:S01]  /*22b0*/  @!P1 LDC.64 R14, c[0x0][0x248] ;  /* 0x00009200ff0e9b82 */ /* 0x000ea20000000a00 */
[----:B------:R-:W-:Y:S02]  /*22c0*/  IMAD.IADD R164, R164, 0x1, R11 ;  /* 0x00000001a4a47824 */ /* 0x000fe400078e020b */
[----:B------:R1:W4:Y:S03]  /*22d0*/  @!P1 LDG.E.64 R90, desc[UR36][R158.64] ;  /* 0x000000249e5a9981 */ /* 0x000326000c1e1b00 */
[----:B------:R-:W-:-:S04]  /*22e0*/  @!P1 SHF.L.U32 R13, R164, 0x2, RZ ;  /* 0x00000002a40d9819 */ /* 0x000fc800000006ff */
[----:B---3--:R-:W-:-:S04]  /*22f0*/  @!P1 IADD3 R161, P0, R28, R13, RZ ;  /* 0x0000000d1ca19210 */ /* 0x008fc80007f1e0ff */
[----:B------:R-:W-:Y:S02]  /*2300*/  @!P1 LEA.HI.X.SX32 R162, R13, R26, 0x1, P0 ;  /* 0x0000001a0da29211 */ /* 0x000fe400000f0eff */
[----:B--2---:R-:W-:-:S04]  /*2310*/  @!P1 LEA R160, P0, R161, R14, 0x2 ;  /* 0x0000000ea1a09211 */ /* 0x004fc800078010ff */
[----:B------:R-:W-:Y:S02]  /*2320*/  @!P1 LEA.HI.X R161, R161, R15, R162, 0x2, P0 ;  /* 0x0000000fa1a19211 */ /* 0x000fe400000f14a2 */
[----:B------:R-:W2:Y:S01]  /*2330*/  @!P1 LDC.64 R14, c[0x0][0x248] ;  /* 0x00009200ff0e9b82 */ /* 0x000ea20000000a00 */
[----:B------:R-:W-:Y:S02]  /*2340*/  IMAD.IADD R164, R164, 0x1, R11 ;  /* 0x00000001a4a47824 */ /* 0x000fe400078e020b */
[----:B------:R3:W4:Y:S02]  /*2350*/  @!P1 LDG.E.64 R92, desc[UR36][R160.64] ;  /* 0x00000024a05c9981 */ /* 0x000724000c1e1b00 */
[----:B------:R-:W-:-:S05]  /*2360*/  @!P1 IMAD.SHL.U32 R13, R164, 0x4, RZ ;  /* 0x00000004a40d9824 */ /* 0x000fca00078e00ff */
[----:B-1----:R-:W-:-:S04]  /*2370*/  @!P1 IADD3 R159, P0, R28, R13, RZ ;  /* 0x0000000d1c9f9210 */ /* 0x002fc80007f1e0ff */
[----:B------:R-:W-:Y:S02]  /*2380*/  @!P1 LEA.HI.X.SX32 R162, R13, R26, 0x1, P0 ;  /* 0x0000001a0da29211 */ /* 0x000fe400000f0eff */
[----:B--2---:R-:W-:-:S04]  /*2390*/  @!P1 LEA R158, P0, R159, R14, 0x2 ;  /* 0x0000000e9f9e9211 */ /* 0x004fc800078010ff */
[----:B------:R-:W-:Y:S02]  /*23a0*/  @!P1 LEA.HI.X R159, R159, R15, R162, 0x2, P0 ;  /* 0x0000000f9f9f9211 */ /* 0x000fe400000f14a2 */
[----:B------:R-:W1:Y:S01]  /*23b0*/  @!P1 LDC.64 R14, c[0x0][0x248] ;  /* 0x00009200ff0e9b82 */ /* 0x000e620000000a00 */
[----:B------:R-:W-:Y:S02]  /*23c0*/  IADD3 R164, R164, R11, RZ ;  /* 0x0000000ba4a47210 */ /* 0x000fe40007ffe0ff */
[----:B------:R2:W4:Y:S03]  /*23d0*/  @!P1 LDG.E.64 R94, desc[UR36][R158.64] ;  /* 0x000000249e5e9981 */ /* 0x000526000c1e1b00 */
[----:B------:R-:W-:-:S05]  /*23e0*/  @!P1 IMAD.SHL.U32 R13, R164, 0x4, RZ ;  /* 0x00000004a40d9824 */ /* 0x000fca00078e00ff */
[----:B---3--:R-:W-:-:S04]  /*23f0*/  @!P1 IADD3 R161, P0, R28, R13, RZ ;  /* 0x0000000d1ca19210 */ /* 0x008fc80007f1e0ff */
[----:B------:R-:W-:Y:S02]  /*2400*/  @!P1 LEA.HI.X.SX32 R162, R13, R26, 0x1, P0 ;  /* 0x0000001a0da29211 */ /* 0x000fe400000f0eff */
[----:B-1----:R-:W-:-:S04]  /*2410*/  @!P1 LEA R160, P0, R161, R14, 0x2 ;  /* 0x0000000ea1a09211 */ /* 0x002fc800078010ff */
[----:B------:R-:W-:Y:S02]  /*2420*/  @!P1 LEA.HI.X R161, R161, R15, R162, 0x2, P0 ;  /* 0x0000000fa1a19211 */ /* 0x000fe400000f14a2 */
[----:B------:R-:W1:Y:S01]  /*2430*/  @!P1 LDC.64 R14, c[0x0][0x248] ;  /* 0x00009200ff0e9b82 */ /* 0x000e620000000a00 */
[----:B------:R-:W-:Y:S02]  /*2440*/  IMAD.IADD R164, R164, 0x1, R11 ;  /* 0x00000001a4a47824 */ /* 0x000fe400078e020b */
[----:B------:R3:W4:Y:S03]  /*2450*/  @!P1 LDG.E.64 R96, desc[UR36][R160.64] ;  /* 0x00000024a0609981 */ /* 0x000726000c1e1b00 */
[----:B------:R-:W-:-:S04]  /*2460*/  @!P1 SHF.L.U32 R13, R164, 0x2, RZ ;  /* 0x00000002a40d9819 */ /* 0x000fc800000006ff */
[----:B--2---:R-:W-:-:S04]  /*2470*/  @!P1 IADD3 R159, P0, R28, R13, RZ ;  /* 0x0000000d1c9f9210 */ /* 0x004fc80007f1e0ff */
[----:B------:R-:W-:Y:S02]  /*2480*/  @!P1 LEA.HI.X.SX32 R162, R13, R26, 0x1, P0 ;  /* 0x0000001a0da29211 */ /* 0x000fe400000f0eff */
[----:B-1----:R-:W-:-:S04]  /*2490*/  @!P1 LEA R158, P0, R159, R14, 0x2 ;  /* 0x0000000e9f9e9211 */ /* 0x002fc800078010ff */
[----:B------:R-:W-:Y:S02]  /*24a0*/  @!P1 LEA.HI.X R159, R159, R15, R162, 0x2, P0 ;  /* 0x0000000f9f9f9211 */ /* 0x000fe400000f14a2 */
[----:B------:R-:W1:Y:S01]  /*24b0*/  @!P1 LDC.64 R14, c[0x0][0x248] ;  /* 0x00009200ff0e9b82 */ /* 0x000e620000000a00 */
[----:B------:R-:W-:Y:S02]  /*24c0*/  IMAD.IADD R164, R164, 0x1, R11 ;  /* 0x00000001a4a47824 */ /* 0x000fe400078e020b */
[----:B------:R2:W0:Y:S02]  /*24d0*/  @!P1 LDG.E.64 R98, desc[UR36][R158.64] ;  /* 0x000000249e629981 */ /* 0x000424000c1e1b00 */
[----:B------:R-:W-:-:S05]  /*24e0*/  @!P1 IMAD.SHL.U32 R13, R164, 0x4, RZ ;  /* 0x00000004a40d9824 */ /* 0x000fca00078e00ff */
[----:B---3--:R-:W-:-:S04]  /*24f0*/  @!P1 IADD3 R161, P0, R28, R13, RZ ;  /* 0x0000000d1ca19210 */ /* 0x008fc80007f1e0ff */
[----:B------:R-:W-:Y:S02]  /*2500*/  @!P1 LEA.HI.X.SX32 R162, R13, R26, 0x1, P0 ;  /* 0x0000001a0da29211 */ /* 0x000fe400000f0eff */
[----:B------:R-:W-:-:S05]  /*2510*/  IADD3 R13, R164, R11, RZ ;  /* 0x0000000ba40d7210 */ /* 0x000fca0007ffe0ff */
[----:B------:R-:W-:Y:S01]  /*2520*/  @!P1 IMAD.SHL.U32 R13, R13, 0x4, RZ ;  /* 0x000000040d0d9824 */ /* 0x000fe200078e00ff */
[----:B-1----:R-:W-:-:S04]  /*2530*/  @!P1 LEA R160, P0, R161, R14, 0x2 ;  /* 0x0000000ea1a09211 */ /* 0x002fc800078010ff */
[----:B------:R-:W-:Y:S02]  /*2540*/  @!P1 LEA.HI.X R161, R161, R15, R162, 0x2, P0 ;  /* 0x0000000fa1a19211 */ /* 0x000fe400000f14a2 */
[----:B------:R-:W2:Y:S01]  /*2550*/  @!P1 LDC.64 R14, c[0x0][0x248] ;  /* 0x00009200ff0e9b82 */ /* 0x000ea20000000a00 */
[----:B------:R-:W-:Y:S01]  /*2560*/  @!P1 IADD3 R162, P0, R28, R13, RZ ;  /* 0x0000000d1ca29210 */ /* 0x000fe20007f1e0ff */
[----:B------:R-:W-:Y:S01]  /*2570*/  IMAD R165, R11, 0x8, R12 ;  /* 0x000000080ba57824 */ /* 0x000fe200078e020c */
[----:B------:R-:W3:Y:S02]  /*2580*/  @!P1 LDG.E.64 R100, desc[UR36][R160.64] ;  /* 0x00000024a0649981 */ /* 0x000ee4000c1e1b00 */
[----:B------:R-:W-:Y:S02]  /*2590*/  @!P1 LEA.HI.X.SX32 R13, R13, R26, 0x1, P0 ;  /* 0x0000001a0d0d9211 */ /* 0x000fe400000f0eff */
[----:B--2---:R-:W-:-:S04]  /*25a0*/  @!P1 LEA R158, P0, R162, R14, 0x2 ;  /* 0x0000000ea29e9211 */ /* 0x004fc800078010ff */
[----:B------:R-:W-:Y:S02]  /*25b0*/  @!P1 LEA.HI.X R159, R162, R15, R13, 0x2, P0 ;  /* 0x0000000fa29f9211 */ /* 0x000fe400000f140d */
[----:B------:R-:W1:Y:S01]  /*25c0*/  @!P1 LDC.64 R14, c[0x0][0x248] ;  /* 0x00009200ff0e9b82 */ /* 0x000e620000000a00 */
[----:B------:R-:W-:Y:S02]  /*25d0*/  @!P1 SHF.L.U32 R13, R165, 0x2, RZ ;  /* 0x00000002a50d9819 */ /* 0x000fe400000006ff */
[----:B------:R2:W3:Y:S02]  /*25e0*/  @!P1 LDG.E.64 R102, desc[UR36][R158.64] ;  /* 0x000000249e669981 */ /* 0x0004e4000c1e1b00 */
[----:B------:R-:W-:-:S04]  /*25f0*/  @!P1 IADD3 R163, P0, R28, R13, RZ ;  /* 0x0000000d1ca39210 */ /* 0x000fc80007f1e0ff */
[----:B------:R-:W-:Y:S02]  /*2600*/  @!P1 LEA.HI.X.SX32 R164, R13, R26, 0x1, P0 ;  /* 0x0000001a0da49211 */ /* 0x000fe400000f0eff */
[----:B-1----:R-:W-:-:S04]  /*2610*/  @!P1 LEA R162, P0, R163, R14, 0x2 ;  /* 0x0000000ea3a29211 */ /* 0x002fc800078010ff */
[----:B------:R-:W-:Y:S02]  /*2620*/  @!P1 LEA.HI.X R163, R163, R15, R164, 0x2, P0 ;  /* 0x0000000fa3a39211 */ /* 0x000fe400000f14a4 */
[----:B------:R-:W1:Y:S01]  /*2630*/  @!P1 LDC.64 R14, c[0x0][0x248] ;  /* 0x00009200ff0e9b82 */ /* 0x000e620000000a00 */
[----:B------:R-:W-:Y:S02]  /*2640*/  IMAD.IADD R164, R165, 0x1, R11 ;  /* 0x00000001a5a47824 */ /* 0x000fe400078e020b */
[----:B------:R1:W3:Y:S02]  /*2650*/  @!P1 LDG.E.64 R104, desc[UR36][R162.64] ;  /* 0x00000024a2689981 */ /* 0x0002e4000c1e1b00 */
[----:B------:R-:W-:-:S05]  /*2660*/  @!P1 IMAD.SHL.U32 R13, R164, 0x4, RZ ;  /* 0x00000004a40d9824 */ /* 0x000fca00078e00ff */
[----:B--2---:R-:W-:-:S04]  /*2670*/  @!P1 IADD3 R159, P0, R28, R13, RZ ;  /* 0x0000000d1c9f9210 */ /* 0x004fc80007f1e0ff */
[----:B------:R-:W-:Y:S02]  /*2680*/  @!P1 LEA.HI.X.SX32 R160, R13, R26, 0x1, P0 ;  /* 0x0000001a0da09211 */ /* 0x000fe400000f0eff */
[----:B-1----:R-:W-:-:S04]  /*2690*/  @!P1 LEA R158, P0, R159, R14, 0x2 ;  /* 0x0000000e9f9e9211 */ /* 0x002fc800078010ff */
[----:B------:R-:W-:Y:S02]  /*26a0*/  @!P1 LEA.HI.X R159, R159, R15, R160, 0x2, P0 ;  /* 0x0000000f9f9f9211 */ /* 0x000fe400000f14a0 */
[----:B------:R-:W1:Y:S01]  /*26b0*/  @!P1 LDC.64 R14, c[0x0][0x248] ;  /* 0x00009200ff0e9b82 */ /* 0x000e620000000a00 */
[----:B------:R-:W-:Y:S02]  /*26c0*/  IADD3 R164, R164, R11, RZ ;  /* 0x0000000ba4a47210 */ /* 0x000fe40007ffe0ff */
[----:B------:R2:W3:Y:S03]  /*26d0*/  @!P1 LDG.E.64 R106, desc[UR36][R158.64] ;  /* 0x000000249e6a9981 */ /* 0x0004e6000c1e1b00 */
[----:B------:R-:W-:-:S05]  /*26e0*/  @!P1 IMAD.SHL.U32 R13, R164, 0x4, RZ ;  /* 0x00000004a40d9824 */ /* 0x000fca00078e00ff */
[----:B------:R-:W-:-:S04]  /*26f0*/  @!P1 IADD3 R161, P0, R28, R13, RZ ;  /* 0x0000000d1ca19210 */ /* 0x000fc80007f1e0ff */
[----:B------:R-:W-:Y:S02]  /*2700*/  @!P1 LEA.HI.X.SX32 R162, R13, R26, 0x1, P0 ;  /* 0x0000001a0da29211 */ /* 0x000fe400000f0eff */
[----:B-1----:R-:W-:-:S04]  /*2710*/  @!P1 LEA R160, P0, R161, R14, 0x2 ;  /* 0x0000000ea1a09211 */ /* 0x002fc800078010ff */
[----:B------:R-:W-:Y:S02]  /*2720*/  @!P1 LEA.HI.X R161, R161, R15, R162, 0x2, P0 ;  /* 0x0000000fa1a19211 */ /* 0x000fe400000f14a2 */
[----:B------:R-:W1:Y:S01]  /*2730*/  @!P1 LDC.64 R14, c[0x0][0x248] ;  /* 0x00009200ff0e9b82 */ /* 0x000e620000000a00 */
[----:B------:R-:W-:Y:S02]  /*2740*/  IMAD.IADD R164, R164, 0x1, R11 ;  /* 0x00000001a4a47824 */ /* 0x000fe400078e020b */
[----:B------:R4:W3:Y:S03]  /*2750*/  @!P1 LDG.E.64 R108, desc[UR36][R160.64] ;  /* 0x00000024a06c9981 */ /* 0x0008e6000c1e1b00 */
[----:B------:R-:W-:-:S04]  /*2760*/  @!P1 SHF.L.U32 R13, R164, 0x2, RZ ;  /* 0x00000002a40d9819 */ /* 0x000fc800000006ff */
[----:B--2---:R-:W-:-:S04]  /*2770*/  @!P1 IADD3 R159, P0, R28, R13, RZ ;  /* 0x0000000d1c9f9210 */ /* 0x004fc80007f1e0ff */
[----:B------:R-:W-:Y:S02]  /*2780*/  @!P1 LEA.HI.X.SX32 R162, R13, R26, 0x1, P0 ;  /* 0x0000001a0da29211 */ /* 0x000fe400000f0eff */
[----:B-1----:R-:W-:-:S04]  /*2790*/  @!P1 LEA R158, P0, R159, R14, 0x2 ;  /* 0x0000000e9f9e9211 */ /* 0x002fc800078010ff */
[----:B------:R-:W-:Y:S02]  /*27a0*/  @!P1 LEA.HI.X R159, R159, R15, R162, 0x2, P0 ;  /* 0x0000000f9f9f9211 */ /* 0x000fe400000f14a2 */
[----:B------:R-:W1:Y:S01]  /*27b0*/  @!P1 LDC.64 R14, c[0x0][0x248] ;  /* 0x00009200ff0e9b82 */ /* 0x000e620000000a00 */
[----:B------:R-:W-:Y:S02]  /*27c0*/  IMAD.IADD R164, R164, 0x1, R11 ;  /* 0x00000001a4a47824 */ /* 0x000fe400078e020b */
[----:B------:R2:W3:Y:S02]  /*27d0*/  @!P1 LDG.E.64 R110, desc[UR36][R158.64] ;  /* 0x000000249e6e9981 */ /* 0x0004e4000c1e1b00 */
[----:B------:R-:W-:-:S05]  /*27e0*/  @!P1 IMAD.SHL.U32 R13, R164, 0x4, RZ ;  /* 0x00000004a40d9824 */ /* 0x000fca00078e00ff */
[----:B----4-:R-:W-:-:S04]  /*27f0*/  @!P1 IADD3 R161, P0, R28, R13, RZ ;  /* 0x0000000d1ca19210 */ /* 0x010fc80007f1e0ff */
[----:B------:R-:W-:Y:S02]  /*2800*/  @!P1 LEA.HI.X.SX32 R162, R13, R26, 0x1, P0 ;  /* 0x0000001a0da29211 */ /* 0x000fe400000f0eff */
[----:B-1----:R-:W-:-:S04]  /*2810*/  @!P1 LEA R160, P0, R161, R14, 0x2 ;  /* 0x0000000ea1a09211 */ /* 0x002fc800078010ff */
[----:B------:R-:W-:Y:S02]  /*2820*/  @!P1 LEA.HI.X R161, R161, R15, R162, 0x2, P0 ;  /* 0x0000000fa1a19211 */ /* 0x000fe400000f14a2 */
[----:B------:R-:W2:Y:S01]  /*2830*/  @!P1 LDC.64 R14, c[0x0][0x248] ;  /* 0x00009200ff0e9b82 */ /* 0x000ea20000000a00 */
[----:B------:R-:W-:Y:S01]  /*2840*/  IADD3 R13, R164, R11, RZ ;  /* 0x0000000ba40d7210 */ /* 0x000fe20007ffe0ff */
[----:B------:R-:W-:Y:S01]  /*2850*/  IMAD R165, R11, 0xe, R12 ;  /* 0x0000000e0ba57824 */ /* 0x000fe200078e020c */
[----:B------:R-:W4:Y:S03]  /*2860*/  @!P1 LDG.E.64 R112, desc[UR36][R160.64] ;  /* 0x00000024a0709981 */ /* 0x000f26000c1e1b00 */
[----:B------:R-:W-:-:S05]  /*2870*/  @!P1 IMAD.SHL.U32 R13, R13, 0x4, RZ ;  /* 0x000000040d0d9824 */ /* 0x000fca00078e00ff */
[----:B------:R-:W-:-:S04]  /*2880*/  @!P1 IADD3 R162, P0, R28, R13, RZ ;  /* 0x0000000d1ca29210 */ /* 0x000fc80007f1e0ff */
[----:B------:R-:W-:Y:S02]  /*2890*/  @!P1 LEA.HI.X.SX32 R13, R13, R26, 0x1, P0 ;  /* 0x0000001a0d0d9211 */ /* 0x000fe400000f0eff */
[----:B--2---:R-:W-:-:S04]  /*28a0*/  @!P1 LEA R158, P0, R162, R14, 0x2 ;  /* 0x0000000ea29e9211 */ /* 0x004fc800078010ff */
[----:B------:R-:W-:Y:S02]  /*28b0*/  @!P1 LEA.HI.X R159, R162, R15, R13, 0x2, P0 ;  /* 0x0000000fa29f9211 */ /* 0x000fe400000f140d */
[----:B------:R-:W1:Y:S01]  /*28c0*/  @!P1 LDC.64 R14, c[0x0][0x248] ;  /* 0x00009200ff0e9b82 */ /* 0x000e620000000a00 */
[----:B------:R-:W-:Y:S02]  /*28d0*/  @!P1 IMAD.SHL.U32 R13, R165, 0x4, RZ ;  /* 0x00000004a50d9824 */ /* 0x000fe400078e00ff */
[----:B------:R2:W4:Y:S03]  /*28e0*/  @!P1 LDG.E.64 R114, desc[UR36][R158.64] ;  /* 0x000000249e729981 */ /* 0x000526000c1e1b00 */
[----:B------:R-:W-:-:S04]  /*28f0*/  @!P1 IADD3 R163, P0, R28, R13, RZ ;  /* 0x0000000d1ca39210 */ /* 0x000fc80007f1e0ff */
[----:B------:R-:W-:Y:S02]  /*2900*/  @!P1 LEA.HI.X.SX32 R164, R13, R26, 0x1, P0 ;  /* 0x0000001a0da49211 */ /* 0x000fe400000f0eff */
[----:B-1----:R-:W-:-:S04]  /*2910*/  @!P1 LEA R162, P0, R163, R14, 0x2 ;  /* 0x0000000ea3a29211 */ /* 0x002fc800078010ff */
[----:B------:R-:W-:Y:S02]  /*2920*/  @!P1 LEA.HI.X R163, R163, R15, R164, 0x2, P0 ;  /* 0x0000000fa3a39211 */ /* 0x000fe400000f14a4 */
[----:B------:R-:W1:Y:S01]  /*2930*/  @!P1 LDC.64 R14, c[0x0][0x248] ;  /* 0x00009200ff0e9b82 */ /* 0x000e620000000a00 */
[----:B------:R-:W-:Y:S02]  /*2940*/  IADD3 R164, R165, R11, RZ ;  /* 0x0000000ba5a47210 */ /* 0x000fe40007ffe0ff */
[----:B------:R0:W4:Y:S03]  /*2950*/  @!P1 LDG.E.64 R116, desc[UR36][R162.64] ;  /* 0x00000024a2749981 */ /* 0x000126000c1e1b00 */
[----:B------:R-:W-:-:S05]  /*2960*/  @!P1 IMAD.SHL.U32 R13, R164, 0x4, RZ ;  /* 0x00000004a40d9824 */ /* 0x000fca00078e00ff */
[----:B--2---:R-:W-:-:S04]  /*2970*/  @!P1 IADD3 R159, P0, R28, R13, RZ ;  /* 0x0000000d1c9f9210 */ /* 0x004fc80007f1e0ff */
[----:B------:R-:W-:Y:S02]  /*2980*/  @!P1 LEA.HI.X.SX32 R160, R13, R26, 0x1, P0 ;  /* 0x0000001a0da09211 */ /* 0x000fe400000f0eff */
[----:B-1----:R-:W-:-:S04]  /*2990*/  @!P1 LEA R158, P0, R159, R14, 0x2 ;  /* 0x0000000e9f9e9211 */ /* 0x002fc800078010ff */
[----:B------:R-:W-:Y:S02]  /*29a0*/  @!P1 LEA.HI.X R159, R159, R15, R160, 0x2, P0 ;  /* 0x0000000f9f9f9211 */ /* 0x000fe400000f14a0 */
[----:B------:R-:W1:Y:S01]  /*29b0*/  @!P1 LDC.64 R14, c[0x0][0x248] ;  /* 0x00009200ff0e9b82 */ /* 0x000e620000000a00 */
[----:B------:R-:W-:Y:S02]  /*29c0*/  IMAD.IADD R164, R164, 0x1, R11 ;  /* 0x00000001a4a47824 */ /* 0x000fe400078e020b */
[----:B------:R2:W4:Y:S03]  /*29d0*/  @!P1 LDG.E.64 R118, desc[UR36][R158.64] ;  /* 0x000000249e769981 */ /* 0x000526000c1e1b00 */
[----:B------:R-:W-:-:S04]  /*29e0*/  @!P1 SHF.L.U32 R13, R164, 0x2, RZ ;  /* 0x00000002a40d9819 */ /* 0x000fc800000006ff */
[----:B------:R-:W-:-:S04]  /*29f0*/  @!P1 IADD3 R161, P0, R28, R13, RZ ;  /* 0x0000000d1ca19210 */ /* 0x000fc80007f1e0ff */
[----:B0-----:R-:W-:Y:S02]  /*2a00*/  @!P1 LEA.HI.X.SX32 R162, R13, R26, 0x1, P0 ;  /* 0x0000001a0da29211 */ /* 0x001fe400000f0eff */
[----:B-1----:R-:W-:-:S04]  /*2a10*/  @!P1 LEA R160, P0, R161, R14, 0x2 ;  /* 0x0000000ea1a09211 */ /* 0x002fc800078010ff */
[----:B------:R-:W-:Y:S02]  /*2a20*/  @!P1 LEA.HI.X R161, R161, R15, R162, 0x2, P0 ;  /* 0x0000000fa1a19211 */ /* 0x000fe400000f14a2 */
[----:B------:R-:W0:Y:S01]  /*2a30*/  @!P1 LDC.64 R14, c[0x0][0x248] ;  /* 0x00009200ff0e9b82 */ /* 0x000e220000000a00 */
[----:B------:R-:W-:Y:S02]  /*2a40*/  IMAD.IADD R164, R164, 0x1, R11 ;  /* 0x00000001a4a47824 */ /* 0x000fe400078e020b */
[----:B------:R1:W4:Y:S02]  /*2a50*/  @!P1 LDG.E.64 R120, desc[UR36][R160.64] ;  /* 0x00000024a0789981 */ /* 0x000324000c1e1b00 */
[----:B------:R-:W-:-:S05]  /*2a60*/  @!P1 IMAD.SHL.U32 R13, R164, 0x4, RZ ;  /* 0x00000004a40d9824 */ /* 0x000fca00078e00ff */
[----:B--2---:R-:W-:-:S04]  /*2a70*/  @!P1 IADD3 R159, P0, R28, R13, RZ ;  /* 0x0000000d1c9f9210 */ /* 0x004fc80007f1e0ff */
[----:B------:R-:W-:Y:S02]  /*2a80*/  @!P1 LEA.HI.X.SX32 R162, R13, R26, 0x1, P0 ;  /* 0x0000001a0da29211 */ /* 0x000fe400000f0eff */
[----:B0-----:R-:W-:-:S04]  /*2a90*/  @!P1 LEA R158, P0, R159, R14, 0x2 ;  /* 0x0000000e9f9e9211 */ /* 0x001fc800078010ff */
[----:B------:R-:W-:Y:S02]  /*2aa0*/  @!P1 LEA.HI.X R159, R159, R15, R162, 0x2, P0 ;  /* 0x0000000f9f9f9211 */ /* 0x000fe400000f14a2 */
[----:B------:R-:W0:Y:S01]  /*2ab0*/  @!P1 LDC.64 R14, c[0x0][0x248] ;  /* 0x00009200ff0e9b82 */ /* 0x000e220000000a00 */
[----:B------:R-:W-:Y:S02]  /*2ac0*/  IADD3 R164, R164, R11, RZ ;  /* 0x0000000ba4a47210 */ /* 0x000fe40007ffe0ff */
[----:B------:R2:W4:Y:S03]  /*2ad0*/  @!P1 LDG.E.64 R122, desc[UR36][R158.64] ;  /* 0x000000249e7a9981 */ /* 0x000526000c1e1b00 */
[----:B------:R-:W-:-:S05]  /*2ae0*/  @!P1 IMAD.SHL.U32 R13, R164, 0x4, RZ ;  /* 0x00000004a40d9824 */ /* 0x000fca00078e00ff */
[----:B-1----:R-:W-:-:S04]  /*2af0*/  @!P1 IADD3 R161, P0, R28, R13, RZ ;  /* 0x0000000d1ca19210 */ /* 0x002fc80007f1e0ff */
[----:B------:R-:W-:Y:S02]  /*2b00*/  @!P1 LEA.HI.X.SX32 R162, R13, R26, 0x1, P0 ;  /* 0x0000001a0da29211 */ /* 0x000fe400000f0eff */
[----:B0-----:R-:W-:-:S04]  /*2b10*/  @!P1 LEA R160, P0, R161, R14, 0x2 ;  /* 0x0000000ea1a09211 */ /* 0x001fc800078010ff */
[----:B------:R-:W-:Y:S02]  /*2b20*/  @!P1 LEA.HI.X R161, R161, R15, R162, 0x2, P0 ;  /* 0x0000000fa1a19211 */ /* 0x000fe400000f14a2 */
[----:B------:R-:W2:Y:S01]  /*2b30*/  @!P1 LDC.64 R14, c[0x0][0x248] ;  /* 0x00009200ff0e9b82 */ /* 0x000ea20000000a00 */
[----:B------:R-:W-:Y:S02]  /*2b40*/  IMAD.IADD R13, R164, 0x1, R11 ;  /* 0x00000001a40d7824 */ /* 0x000fe400078e020b */
[----:B------:R-:W-:Y:S01]  /*2b50*/  IMAD R165, R11, 0x14, R12 ;  /* 0x000000140ba57824 */ /* 0x000fe200078e020c */
[----:B------:R-:W4:Y:S02]  /*2b60*/  @!P1 LDG.E.64 R124, desc[UR36][R160.64] ;  /* 0x00000024a07c9981 */ /* 0x000f24000c1e1b00 */
[----:B------:R-:W-:-:S04]  /*2b70*/  @!P1 SHF.L.U32 R13, R13, 0x2, RZ ;  /* 0x000000020d0d9819 */ /* 0x000fc800000006ff */
[----:B------:R-:W-:-:S04]  /*2b80*/  @!P1 IADD3 R162, P0, R28, R13, RZ ;  /* 0x0000000d1ca29210 */ /* 0x000fc80007f1e0ff */
[----:B------:R-:W-:Y:S02]  /*2b90*/  @!P1 LEA.HI.X.SX32 R13, R13, R26, 0x1, P0 ;  /* 0x0000001a0d0d9211 */ /* 0x000fe400000f0eff */
[----:B--2---:R-:W-:-:S04]  /*2ba0*/  @!P1 LEA R158, P0, R162, R14, 0x2 ;  /* 0x0000000ea29e9211 */ /* 0x004fc800078010ff */
[----:B------:R-:W-:Y:S02]  /*2bb0*/  @!P1 LEA.HI.X R159, R162, R15, R13, 0x2, P0 ;  /* 0x0000000fa29f9211 */ /* 0x000fe400000f140d */
[----:B------:R-:W0:Y:S01]  /*2bc0*/  @!P1 LDC.64 R14, c[0x0][0x248] ;  /* 0x00009200ff0e9b82 */ /* 0x000e220000000a00 */
[----:B------:R-:W-:Y:S02]  /*2bd0*/  @!P1 IMAD.SHL.U32 R13, R165, 0x4, RZ ;  /* 0x00000004a50d9824 */ /* 0x000fe400078e00ff */
[----:B------:R1:W2:Y:S03]  /*2be0*/  @!P1 LDG.E.64 R126, desc[UR36][R158.64] ;  /* 0x000000249e7e9981 */ /* 0x0002a6000c1e1b00 */
[----:B------:R-:W-:-:S04]  /*2bf0*/  @!P1 IADD3 R163, P0, R28, R13, RZ ;  /* 0x0000000d1ca39210 */ /* 0x000fc80007f1e0ff */
[----:B------:R-:W-:Y:S02]  /*2c00*/  @!P1 LEA.HI.X.SX32 R164, R13, R26, 0x1, P0 ;  /* 0x0000001a0da49211 */ /* 0x000fe400000f0eff */
[----:B0-----:R-:W-:-:S04]  /*2c10*/  @!P1 LEA R162, P0, R163, R14, 0x2 ;  /* 0x0000000ea3a29211 */ /* 0x001fc800078010ff */
[----:B------:R-:W-:Y:S02]  /*2c20*/  @!P1 LEA.HI.X R163, R163, R15, R164, 0x2, P0 ;  /* 0x0000000fa3a39211 */ /* 0x000fe400000f14a4 */
[----:B------:R-:W0:Y:S01]  /*2c30*/  @!P1 LDC.64 R14, c[0x0][0x248] ;  /* 0x00009200ff0e9b82 */ /* 0x000e220000000a00 */
[----:B------:R-:W-:Y:S02]  /*2c40*/  IMAD.IADD R164, R165, 0x1, R11 ;  /* 0x00000001a5a47824 */ /* 0x000fe400078e020b */
[----:B------:R3:W2:Y:S03]  /*2c50*/  @!P1 LDG.E.64 R128, desc[UR36][R162.64] ;  /* 0x00000024a2809981 */ /* 0x0006a6000c1e1b00 */
[----:B------:R-:W-:-:S04]  /*2c60*/  @!P1 SHF.L.U32 R13, R164, 0x2, RZ ;  /* 0x00000002a40d9819 */ /* 0x000fc800000006ff */
[----:B-1----:R-:W-:-:S04]  /*2c70*/  @!P1 IADD3 R159, P0, R28, R13, RZ ;  /* 0x0000000d1c9f9210 */ /* 0x002fc80007f1e0ff */
[----:B------:R-:W-:Y:S02]  /*2c80*/  @!P1 LEA.HI.X.SX32 R160, R13, R26, 0x1, P0 ;  /* 0x0000001a0da09211 */ /* 0x000fe400000f0eff */
[----:B0-----:R-:W-:-:S04]  /*2c90*/  @!P1 LEA R158, P0, R159, R14, 0x2 ;  /* 0x0000000e9f9e9211 */ /* 0x001fc800078010ff */
[----:B------:R-:W-:Y:S02]  /*2ca0*/  @!P1 LEA.HI.X R159, R159, R15, R160, 0x2, P0 ;  /* 0x0000000f9f9f9211 */ /* 0x000fe400000f14a0 */
[----:B------:R-:W0:Y:S01]  /*2cb0*/  @!P1 LDC.64 R14, c[0x0][0x248] ;  /* 0x00009200ff0e9b82 */ /* 0x000e220000000a00 */
[----:B------:R-:W-:Y:S02]  /*2cc0*/  IMAD.IADD R164, R164, 0x1, R11 ;  /* 0x00000001a4a47824 */ /* 0x000fe400078e020b */
[----:B------:R1:W2:Y:S02]  /*2cd0*/  @!P1 LDG.E.64 R130, desc[UR36][R158.64] ;  /* 0x000000249e829981 */ /* 0x0002a4000c1e1b00 */
[----:B------:R-:W-:-:S05]  /*2ce0*/  @!P1 IMAD.SHL.U32 R13, R164, 0x4, RZ ;  /* 0x00000004a40d9824 */ /* 0x000fca00078e00ff */
[----:B------:R-:W-:-:S04]  /*2cf0*/  @!P1 IADD3 R161, P0, R28, R13, RZ ;  /* 0x0000000d1ca19210 */ /* 0x000fc80007f1e0ff */
[----:B---3--:R-:W-:Y:S02]  /*2d00*/  @!P1 LEA.HI.X.SX32 R162, R13, R26, 0x1, P0 ;  /* 0x0000001a0da29211 */ /* 0x008fe400000f0eff */
[----:B0-----:R-:W-:-:S04]  /*2d10*/  @!P1 LEA R160, P0, R161, R14, 0x2 ;  /* 0x0000000ea1a09211 */ /* 0x001fc800078010ff */
[----:B------:R-:W-:Y:S02]  /*2d20*/  @!P1 LEA.HI.X R161, R161, R15, R162, 0x2, P0 ;  /* 0x0000000fa1a19211 */ /* 0x000fe400000f14a2 */
[----:B------:R-:W0:Y:S01]  /*2d30*/  @!P1 LDC.64 R14, c[0x0][0x248] ;  /* 0x00009200ff0e9b82 */ /* 0x000e220000000a00 */
[----:B------:R-:W-:Y:S02]  /*2d40*/  IADD3 R164, R164, R11, RZ ;  /* 0x0000000ba4a47210 */ /* 0x000fe40007ffe0ff */
[----:B------:R3:W2:Y:S03]  /*2d50*/  @!P1 LDG.E.64 R132, desc[UR36][R160.64] ;  /* 0x00000024a0849981 */ /* 0x0006a6000c1e1b00 */
[----:B------:R-:W-:-:S05]  /*2d60*/  @!P1 IMAD.SHL.U32 R13, R164, 0x4, RZ ;  /* 0x00000004a40d9824 */ /* 0x000fca00078e00ff */
[----:B-1----:R-:W-:-:S04]  /*2d70*/  @!P1 IADD3 R159, P0, R28, R13, RZ ;  /* 0x0000000d1c9f9210 */ /* 0x002fc80007f1e0ff */
[----:B------:R-:W-:Y:S02]  /*2d80*/  @!P1 LEA.HI.X.SX32 R162, R13, R26, 0x1, P0 ;  /* 0x0000001a0da29211 */ /* 0x000fe400000f0eff */
[----:B0-----:R-:W-:-:S04]  /*2d90*/  @!P1 LEA R158, P0, R159, R14, 0x2 ;  /* 0x0000000e9f9e9211 */ /* 0x001fc800078010ff */
[----:B------:R-:W-:Y:S02]  /*2da0*/  @!P1 LEA.HI.X R159, R159, R15, R162, 0x2, P0 ;  /* 0x0000000f9f9f9211 */ /* 0x000fe400000f14a2 */
[----:B------:R-:W0:Y:S01]  /*2db0*/  @!P1 LDC.64 R14, c[0x0][0x248] ;  /* 0x00009200ff0e9b82 */ /* 0x000e220000000a00 */
[----:B------:R-:W-:Y:S02]  /*2dc0*/  IMAD.IADD R164, R164, 0x1, R11 ;  /* 0x00000001a4a47824 */ /* 0x000fe400078e020b */
[----:B------:R1:W2:Y:S03]  /*2dd0*/  @!P1 LDG.E.64 R134, desc[UR36][R158.64] ;  /* 0x000000249e869981 */ /* 0x0002a6000c1e1b00 */
[----:B------:R-:W-:-:S04]  /*2de0*/  @!P1 SHF.L.U32 R13, R164, 0x2, RZ ;  /* 0x00000002a40d9819 */ /* 0x000fc800000006ff */
[----:B---3--:R-:W-:-:S04]  /*2df0*/  @!P1 IADD3 R161, P0, R28, R13, RZ ;  /* 0x0000000d1ca19210 */ /* 0x008fc80007f1e0ff */
[----:B------:R-:W-:Y:S02]  /*2e00*/  @!P1 LEA.HI.X.SX32 R162, R13, R26, 0x1, P0 ;  /* 0x0000001a0da29211 */ /* 0x000fe400000f0eff */
[----:B0-----:R-:W-:-:S04]  /*2e10*/  @!P1 LEA R160, P0, R161, R14, 0x2 ;  /* 0x0000000ea1a09211 */ /* 0x001fc800078010ff */
[----:B------:R-:W-:Y:S02]  /*2e20*/  @!P1 LEA.HI.X R161, R161, R15, R162, 0x2, P0 ;  /* 0x0000000fa1a19211 */ /* 0x000fe400000f14a2 */
[----:B------:R-:W1:Y:S01]  /*2e30*/  @!P1 LDC.64 R14, c[0x0][0x248] ;  /* 0x00009200ff0e9b82 */ /* 0x000e620000000a00 */
[----:B------:R-:W-:Y:S02]  /*2e40*/  IMAD.IADD R13, R164, 0x1, R11 ;  /* 0x00000001a40d7824 */ /* 0x000fe400078e020b */
[----:B------:R0:W3:Y:S02]  /*2e50*/  @!P1 LDG.E.64 R136, desc[UR36][R160.64] ;  /* 0x00000024a0889981 */ /* 0x0000e4000c1e1b00 */
[----:B------:R-:W-:-:S05]  /*2e60*/  @!P1 IMAD.SHL.U32 R13, R13, 0x4, RZ ;  /* 0x000000040d0d9824 */ /* 0x000fca00078e00ff */
[----:B------:R-:W-:-:S04]  /*2e70*/  @!P1 IADD3 R162, P0, R28, R13, RZ ;  /* 0x0000000d1ca29210 */ /* 0x000fc80007f1e0ff */
[----:B------:R-:W-:Y:S02]  /*2e80*/  @!P1 LEA.HI.X.SX32 R13, R13, R26, 0x1, P0 ;  /* 0x0000001a0d0d9211 */ /* 0x000fe400000f0eff */
[----:B-1----:R-:W-:-:S04]  /*2e90*/  @!P1 LEA R158, P0, R162, R14, 0x2 ;  /* 0x0000000ea29e9211 */ /* 0x002fc800078010ff */
[----:B------:R-:W-:Y:S02]  /*2ea0*/  @!P1 LEA.HI.X R159, R162, R15, R13, 0x2, P0 ;  /* 0x0000000fa29f9211 */ /* 0x000fe400000f140d */
[----:B------:R-:W1:Y:S01]  /*2eb0*/  @!P1 LDC.64 R14, c[0x0][0x248] ;  /* 0x00009200ff0e9b82 */ /* 0x000e620000000a00 */
[----:B------:R-:W-:Y:S02]  /*2ec0*/  IMAD R164, R11, 0x1a, R12 ;  /* 0x0000001a0ba47824 */ /* 0x000fe400078e020c */
[----:B------:R4:W3:Y:S03]  /*2ed0*/  @!P1 LDG.E.64 R138, desc[UR36][R158.64] ;  /* 0x000000249e8a9981 */ /* 0x0008e6000c1e1b00 */
[----:B------:R-:W-:-:S04]  /*2ee0*/  @!P1 SHF.L.U32 R13, R164, 0x2, RZ ;  /* 0x00000002a40d9819 */ /* 0x000fc800000006ff */
        /* <DEDUP_REMOVED lines=8> */
[----:B0-----:R-:W-:-:S04]  /*2f70*/  @!P1 IADD3 R161, P0, R28, R163, RZ ;  /* 0x000000a31ca19210 */ /* 0x001fc80007f1e0ff */
[----:B------:R-:W-:Y:S02]  /*2f80*/  @!P1 LEA.HI.X.SX32 R162, R163, R26, 0x1, P0 ;  /* 0x0000001aa3a29211 */ /* 0x000fe400000f0eff */
[----:B-1----:R-:W-:-:S04]  /*2f90*/  @!P1 LEA R160, P0, R161, R14, 0x2 ;  /* 0x0000000ea1a09211 */ /* 0x002fc800078010ff */
[----:B------:R-:W-:Y:S02]  /*2fa0*/  @!P1 LEA.HI.X R161, R161, R15, R162, 0x2, P0 ;  /* 0x0000000fa1a19211 */ /* 0x000fe400000f14a2 */
[----:B------:R-:W0:Y:S01]  /*2fb0*/  @!P1 LDC.64 R14, c[0x0][0x248] ;  /* 0x00009200ff0e9b82 */ /* 0x000e220000000a00 */
[----:B------:R-:W-:Y:S02]  /*2fc0*/  IADD3 R164, R164, R11, RZ ;  /* 0x0000000ba4a47210 */ /* 0x000fe40007ffe0ff */
[----:B------:R1:W3:Y:S03]  /*2fd0*/  @!P1 LDG.E.64 R142, desc[UR36][R160.64] ;  /* 0x00000024a08e9981 */ /* 0x0002e6000c1e1b00 */
[----:B------:R-:W-:-:S05]  /*2fe0*/  @!P1 IMAD.SHL.U32 R163, R164, 0x4, RZ ;  /* 0x00000004a4a39824 */ /* 0x000fca00078e00ff */
[----:B----4-:R-:W-:-:S04]  /*2ff0*/  @!P1 IADD3 R159, P0, R28, R163, RZ ;  /* 0x000000a31c9f9210 */ /* 0x010fc80007f1e0ff */
[----:B------:R-:W-:Y:S02]  /*3000*/  @!P1 LEA.HI.X.SX32 R162, R163, R26, 0x1, P0 ;  /* 0x0000001aa3a29211 */ /* 0x000fe400000f0eff */
[----:B0-----:R-:W-:-:S04]  /*3010*/  @!P1 LEA R158, P0, R159, R14, 0x2 ;  /* 0x0000000e9f9e9211 */ /* 0x001fc800078010ff */
[----:B------:R-:W-:Y:S02]  /*3020*/  @!P1 LEA.HI.X R159, R159, R15, R162, 0x2, P0 ;  /* 0x0000000f9f9f9211 */ /* 0x000fe400000f14a2 */
[----:B------:R-:W0:Y:S01]  /*3030*/  @!P1 LDC.64 R14, c[0x0][0x248] ;  /* 0x00009200ff0e9b82 */ /* 0x000e220000000a00 */
[----:B------:R-:W-:Y:S02]  /*3040*/  IMAD.IADD R164, R164, 0x1, R11 ;  /* 0x00000001a4a47824 */ /* 0x000fe400078e020b */
[----:B------:R4:W3:Y:S03]  /*3050*/  @!P1 LDG.E.64 R144, desc[UR36][R158.64] ;  /* 0x000000249e909981 */ /* 0x0008e6000c1e1b00 */
[----:B------:R-:W-:-:S04]  /*3060*/  @!P1 SHF.L.U32 R163, R164, 0x2, RZ ;  /* 0x00000002a4a39819 */ /* 0x000fc800000006ff */
[----:B------:R-:W-:-:S04]  /*3070*/  @!P1 IADD3 R13, P0, R28, R163, RZ ;  /* 0x000000a31c0d9210 */ /* 0x000fc80007f1e0ff */
[----:B------:R-:W-:Y:S02]  /*3080*/  @!P1 LEA.HI.X.SX32 R162, R163, R26, 0x1, P0 ;  /* 0x0000001aa3a29211 */ /* 0x000fe400000f0eff */
[----:B0-----:R-:W-:-:S04]  /*3090*/  @!P1 LEA R12, P0, R13, R14, 0x2 ;  /* 0x0000000e0d0c9211 */ /* 0x001fc800078010ff */
[----:B------:R-:W-:Y:S02]  /*30a0*/  @!P1 LEA.HI.X R13, R13, R15, R162, 0x2, P0 ;  /* 0x0000000f0d0d9211 */ /* 0x000fe400000f14a2 */
[----:B------:R-:W0:Y:S01]  /*30b0*/  @!P1 LDC.64 R14, c[0x0][0x248] ;  /* 0x00009200ff0e9b82 */ /* 0x000e220000000a00 */
[----:B------:R-:W-:Y:S01]  /*30c0*/  IMAD.IADD R164, R164, 0x1, R11 ;  /* 0x00000001a4a47824 */ /* 0x000fe200078e020b */
[----:B------:R-:W-:Y:S01]  /*30d0*/  ISETP.NE.U32.AND P0, PT, RZ, UR6, PT ;  /* 0x00000006ff007c0c */ /* 0x000fe2000bf05070 */
[----:B------:R2:W3:Y:S02]  /*30e0*/  @!P1 LDG.E.64 R146, desc[UR36][R12.64] ;  /* 0x000000240c929981 */ /* 0x0004e4000c1e1b00 */
[----:B-1----:R-:W-:Y:S01]  /*30f0*/  @!P1 IMAD.SHL.U32 R161, R164, 0x4, RZ ;  /* 0x00000004a4a19824 */ /* 0x002fe200078e00ff */
[----:B------:R-:W-:-:S04]  /*3100*/  ISETP.NE.AND.EX P0, PT, RZ, UR7, PT, P0 ;  /* 0x00000007ff007c0c */ /* 0x000fc8000bf05300 */
[----:B------:R-:W-:-:S04]  /*3110*/  @!P1 IADD3 R162, P2, R28, R161, RZ ;  /* 0x000000a11ca29210 */ /* 0x000fc80007f5e0ff */
[----:B------:R-:W-:Y:S02]  /*3120*/  @!P1 LEA.HI.X.SX32 R161, R161, R26, 0x1, P2 ;  /* 0x0000001aa1a19211 */ /* 0x000fe400010f0eff */
[----:B0-----:R-:W-:-:S03]  /*3130*/  @!P1 LEA R160, P2, R162, R14, 0x2 ;  /* 0x0000000ea2a09211 */ /* 0x001fc600078410ff */
[----:B------:R-:W-:Y:S02]  /*3140*/  @P0 SHF.R.S32.HI R14, RZ, 0x1f, R154 ;  /* 0x0000001fff0e0819 */ /* 0x000fe4000001149a */
[----:B------:R-:W-:Y:S02]  /*3150*/  @!P1 LEA.HI.X R161, R162, R15, R161, 0x2, P2 ;  /* 0x0000000fa2a19211 */ /* 0x000fe400010f14a1 */
[----:B------:R-:W-:Y:S02]  /*3160*/  @P0 IADD3 R162, P2, P3, R154, UR6, R23 ;  /* 0x000000069aa20c10 */ /* 0x000fe4000fb5e017 */
[----:B------:R-:W-:Y:S01]  /*3170*/  IADD3 R11, R164, R11, RZ ;  /* 0x0000000ba40b7210 */ /* 0x000fe20007ffe0ff */
[----:B------:R-:W3:Y:S01]  /*3180*/  @!P1 LDG.E.64 R148, desc[UR36][R160.64] ;  /* 0x00000024a0949981 */ /* 0x000ee2000c1e1b00 */
[----:B------:R-:W-:Y:S02]  /*3190*/  @P0 IADD3.X R163, R14, UR7, R25, P2, P3 ;  /* 0x000000070ea30c10 */ /* 0x000fe400097e6419 */
[----:B------:R-:W0:Y:S01]  /*31a0*/  @!P1 LDC.64 R14, c[0x0][0x248] ;  /* 0x00009200ff0e9b82 */ /* 0x000e220000000a00 */
[----:B------:R-:W-:-:S02]  /*31b0*/  @!P1 IMAD.SHL.U32 R11, R11, 0x4, RZ ;  /* 0x000000040b0b9824 */ /* 0x000fc400078e00ff */
[----:B------:R-:W3:Y:S03]  /*31c0*/  @P0 LDG.E.U8 R162, desc[UR36][R162.64] ;  /* 0x00000024a2a20981 */ /* 0x000ee6000c1e1100 */
[----:B----4-:R-:W-:-:S04]  /*31d0*/  @!P1 IADD3 R158, P2, R28, R11, RZ ;  /* 0x0000000b1c9e9210 */ /* 0x010fc80007f5e0ff */
[----:B------:R-:W-:Y:S02]  /*31e0*/  @!P1 LEA.HI.X.SX32 R11, R11, R26, 0x1, P2 ;  /* 0x0000001a0b0b9211 */ /* 0x000fe400010f0eff */
[----:B0-----:R-:W-:-:S04]  /*31f0*/  @!P1 LEA R14, P2, R158, R14, 0x2 ;  /* 0x0000000e9e0e9211 */ /* 0x001fc800078410ff */
[----:B------:R-:W-:-:S05]  /*3200*/  @!P1 LEA.HI.X R15, R158, R15, R11, 0x2, P2 ;  /* 0x0000000f9e0f9211 */ /* 0x000fca00010f140b */
[----:B------:R-:W4:Y:S01]  /*3210*/  @!P1 LDG.E.64 R150, desc[UR36][R14.64] ;  /* 0x000000240e969981 */ /* 0x000f22000c1e1b00 */
[----:B------:R-:W-:Y:S01]  /*3220*/  FMUL.FTZ R11, R84, R90 ;  /* 0x0000005a540b7220 */ /* 0x000fe20000410000 */
[----:B--2---:R-:W-:-:S03]  /*3230*/  FMUL.FTZ R12, R85, R91 ;  /* 0x0000005b550c7220 */ /* 0x004fc60000410000 */
        /* <DEDUP_REMOVED lines=46> */
[----:B---3--:R-:W-:Y:S01]  /*3520*/  FFMA.FTZ R11, R38, R136, R11 ;  /* 0x00000088260b7223 */ /* 0x008fe2000001000b */
[----:B------:R-:W-:-:S03]  /*3530*/  FFMA.FTZ R12, R39, R137, R12 ;  /* 0x00000089270c7223 */ /* 0x000fc6000001000c */
[----:B------:R-:W-:Y:S01]  /*3540*/  FFMA.FTZ R11, R36, R138, R11 ;  /* 0x0000008a240b7223 */ /* 0x000fe2000001000b */
[----:B------:R-:W-:Y:S01]  /*3550*/  FFMA.FTZ R12, R37, R139, R12 ;  /* 0x0000008b250c7223 */ /* 0x000fe2000001000c */
[----:B------:R-:W-:Y:S02]  /*3560*/  UMOV UR4, 0xffffffff ;  /* 0xffffffff00047882 */ /* 0x000fe40000000000 */
        /* <DEDUP_REMOVED lines=9> */
[----:B------:R-:W-:Y:S01]  /*3600*/  FFMA.FTZ R12, R9, R149, R12 ;  /* 0x00000095090c7223 */ /* 0x000fe2000001000c */
[----:B------:R-:W-:Y:S02]  /*3610*/  ISETP.NE.AND P0, PT, R162, RZ, P0 ;  /* 0x000000ffa200720c */ /* 0x000fe40000705270 */
[----:B----4-:R-:W-:Y:S01]  /*3620*/  FFMA.FTZ R11, R6, R150, R11 ;  /* 0x00000096060b7223 */ /* 0x010fe2000001000b */
[----:B------:R-:W-:-:S04]  /*3630*/  FFMA.FTZ R12, R7, R151, R12 ;  /* 0x00000097070c7223 */ /* 0x000fc8000001000c */
[----:B------:R-:W-:Y:S01]  /*3640*/  FADD.FTZ R13, R11, R12 ;  /* 0x0000000c0b0d7221 */ /* 0x000fe20000010000 */
[----:B------:R-:W-:Y:S06]  /*3650*/  BRA.DIV UR4, `(.L_x_2689) ;  /* 0x0000003204c07947 */ /* 0x000fec000b800000 */
[----:B------:R0:W1:Y:S02]  /*3660*/  SHFL.BFLY PT, R14, R13, 0x1, 0x1f ;  /* 0x0c201f000d0e7f89 */ /* 0x00006400000e0000 */
.L_x_2741:
        /* <DEDUP_REMOVED lines=22> */
[----:B------:R-:W-:-:S05]  /*37d0*/  IMAD.IADD R11, R154, 0x1, -R27 ;  /* 0x000000019a0b7824 */ /* 0x000fca00078e0a1b */
[----:B------:R-:W-:-:S05]  /*37e0*/  LEA R11, R11, R0, 0x2 ;  /* 0x000000000b0b7211 */ /* 0x000fca00078e10ff */
[----:B------:R1:W-:Y:S01]  /*37f0*/  STS [R11], R14 ;  /* 0x0000000e0b007388 */ /* 0x0003e20000000800 */
[----:B------:R-:W-:-:S07]  /*3800*/  @!P0 FMNMX.FTZ R155, R155, R14, !PT ;  /* 0x0000000e9b9b8209 */ /* 0x000fce0007810000 */
.L_x_2691:
[----:B------:R-:W-:Y:S05]  /*3810*/  BSYNC B1 ;  /* 0x0000000000017941 */ /* 0x000fea0003800000 */
.L_x_2690:
[----:B------:R-:W-:-:S05]  /*3820*/  VIADD R154, R154, 0x40 ;  /* 0x000000409a9a7836 */ /* 0x000fca0000000000 */
[----:B------:R-:W-:-:S13]  /*3830*/  ISETP.GE.AND P0, PT, R154, R3, PT ;  /* 0x000000039a00720c */ /* 0x000fda0003f06270 */
[----:B------:R-:W-:Y:S05]  /*3840*/  @!P0 BRA `(.L_x_2692) ;  /* 0xffffffe800248947 */ /* 0x000fea000383ffff */
.L_x_2688:
[----:B------:R-:W-:Y:S05]  /*3850*/  BSYNC B0 ;  /* 0x0000000000007941 */ /* 0x000fea0003800000 */
.L_x_2687:
        /* <DEDUP_REMOVED lines=10> */
.L_x_2747:
        /* <DEDUP_REMOVED lines=10> */
[----:B-1----:R-:W-:-:S04]  /*39a0*/  @!P0 LEA R6, R7, R6, 0x18 ;  /* 0x0000000607068211 */ /* 0x002fc800078ec0ff */
[----:B------:R-:W-:-:S05]  /*39b0*/  @!P0 LEA R5, R5, R6, 0x2 ;  /* 0x0000000605058211 */ /* 0x000fca00078e10ff */
[----:B------:R1:W-:Y:S01]  /*39c0*/  @!P0 STS [R5], R14 ;  /* 0x0000000e05008388 */ /* 0x0003e20000000800 */
[----:B------:R-:W-:Y:S01]  /*39d0*/  BAR.SYNC.DEFER_BLOCKING 0x0 ;  /* 0x0000000000007b1d */ /* 0x000fe20000010000 */
[----:B------:R-:W-:Y:S02]  /*39e0*/  ISETP.GT.AND P0, PT, R8, 0x3, PT ;  /* 0x000000030800780c */ /* 0x000fe40003f04270 */
[----:B------:R-:W-:Y:S01]  /*39f0*/  IADD3 R9, R27, R10, RZ ;  /* 0x0000000a1b097210 */ /* 0x000fe20007ffe0ff */
[----:B------:R-:W-:Y:S02]  /*3a00*/  IMAD.MOV.U32 R10, RZ, RZ, RZ ;  /* 0x000000ffff0a7224 */ /* 0x000fe400078e00ff */
[----:B------:R-:W-:Y:S01]  /*3a10*/  ULDC.64 UR6, c[0x0][0x2b0] ;  /* 0x0000ac0000067ab9 */ /* 0x000fe20000000a00 */
[----:B------:R-:W-:Y:S01]  /*3a20*/  ISETP.GT.AND P1, PT, R9, R16, PT ;  /* 0x000000100900720c */ /* 0x000fe20003f24270 */
[----:B------:R-:W-:Y:S06]  /*3a30*/  BSSY B0, `(.L_x_2694) ;  /* 0x0000027000007945 */ /* 0x000fec0003800000 */
[----:B-1----:R-:W1:Y:S01]  /*3a40*/  @!P0 S2R R5, SR_CgaCtaId ;  /* 0x0000000000058919 */ /* 0x002e620000008800 */
[----:B0-----:R-:W-:-:S04]  /*3a50*/  @!P0 MOV R4, 0x400 ;  /* 0x0000040000048802 */ /* 0x001fc80000000f00 */
[----:B-1----:R-:W-:Y:S01]  /*3a60*/  @!P0 LEA R5, R5, R4, 0x18 ;  /* 0x0000000405058211 */ /* 0x002fe200078ec0ff */
[----:B------:R-:W-:-:S04]  /*3a70*/  IMAD.MOV.U32 R4, RZ, RZ, -0x800001 ;  /* 0xff7fffffff047424 */ /* 0x000fc800078e00ff */
        /* <DEDUP_REMOVED lines=10> */
[----:B------:R-:W-:Y:S02]  /*3b20*/  ISETP.NE.U32.AND P0, PT, RZ, UR4, PT ;  /* 0x00000004ff007c0c */ /* 0x000fe4000bf05070 */
[----:B0-----:R-:W-:Y:S02]  /*3b30*/  MOV R6, R9 ;  /* 0x0000000900067202 */ /* 0x001fe40000000f00 */
[----:B------:R-:W-:-:S13]  /*3b40*/  ISETP.NE.AND.EX P0, PT, RZ, UR5, PT, P0 ;  /* 0x00000005ff007c0c */ /* 0x000fda000bf05300 */
.L_x_2699:
[----:B------:R-:W-:Y:S01]  /*3b50*/  IMAD.IADD R5, R6, 0x1, -R27 ;  /* 0x0000000106057824 */ /* 0x000fe200078e0a1b */
[----:B------:R-:W-:Y:S03]  /*3b60*/  BSSY B1, `(.L_x_2696) ;  /* 0x000000e000017945 */ /* 0x000fe60003800000 */
[----:B------:R-:W-:Y:S01]  /*3b70*/  IMAD R14, R5, 0x4, R0 ;  /* 0x00000004050e7824 */ /* 0x000fe200078e0200 */
[----:B0-----:R-:W-:Y:S06]  /*3b80*/  @!P0 BRA `(.L_x_2697) ;  /* 0x00000000001c8947 */ /* 0x001fec0003800000 */
[----:B------:R-:W-:Y:S02]  /*3b90*/  SHF.R.S32.HI R12, RZ, 0x1f, R6 ;  /* 0x0000001fff0c7819 */ /* 0x000fe40000011406 */
[----:B------:R-:W-:-:S04]  /*3ba0*/  IADD3 R4, P2, P3, R6, UR6, R23 ;  /* 0x0000000606047c10 */ /* 0x000fc8000fb5e017 */
[----:B------:R-:W-:-:S05]  /*3bb0*/  IADD3.X R5, R12, UR7, R25, P2, P3 ;  /* 0x000000070c057c10 */ /* 0x000fca00097e6419 */
[----:B------:R-:W3:Y:S02]  /*3bc0*/  LDG.E.U8 R4, desc[UR36][R4.64] ;  /* 0x0000002404047981 */ /* 0x000ee4000c1e1100 */
[----:B---3--:R-:W-:-:S13]  /*3bd0*/  ISETP.NE.AND P2, PT, R4, RZ, PT ;  /* 0x000000ff0400720c */ /* 0x008fda0003f45270 */
[----:B------:R-:W-:Y:S01]  /*3be0*/  @P2 MOV R7, RZ ;  /* 0x000000ff00072202 */ /* 0x000fe20000000f00 */
[----:B------:R-:W-:Y:S06]  /*3bf0*/  @P2 BRA `(.L_x_2698) ;  /* 0x0000000000102947 */ /* 0x000fec0003800000 */
.L_x_2697:
[----:B------:R-:W1:Y:S02]  /*3c00*/  LDS R4, [R14] ;  /* 0x000000000e047984 */ /* 0x000e640000000800 */
[----:B-1----:R-:W-:-:S04]  /*3c10*/  FADD.FTZ R4, -R11, R4 ;  /* 0x000000040b047221 */ /* 0x002fc80000010100 */
[----:B------:R-:W-:-:S04]  /*3c20*/  FMUL.FTZ R4, R4, 1.4426950216293334961 ;  /* 0x3fb8aa3b04047820 */ /* 0x000fc80000410000 */
[----:B------:R0:W3:Y:S03]  /*3c30*/  MUFU.EX2 R7, R4 ;  /* 0x0000000400077308 */ /* 0x0000e60000000800 */
.L_x_2698:
[----:B------:R-:W-:Y:S05]  /*3c40*/  BSYNC B1 ;  /* 0x0000000000017941 */ /* 0x000fea0003800000 */
.L_x_2696:
[----:B---3--:R3:W-:Y:S01]  /*3c50*/  STS [R14], R7 ;  /* 0x000000070e007388 */ /* 0x0087e20000000800 */
[----:B------:R-:W-:Y:S02]  /*3c60*/  VIADD R6, R6, 0x80 ;  /* 0x0000008006067836 */ /* 0x000fe40000000000 */
[----:B------:R-:W-:-:S03]  /*3c70*/  FADD.FTZ R10, R7, R10 ;  /* 0x0000000a070a7221 */ /* 0x000fc60000010000 */
[----:B------:R-:W-:-:S13]  /*3c80*/  ISETP.GT.AND P2, PT, R6, R16, PT ;  /* 0x000000100600720c */ /* 0x000fda0003f44270 */
[----:B---3--:R-:W-:Y:S05]  /*3c90*/  @!P2 BRA `(.L_x_2699) ;  /* 0xfffffffc00aca947 */ /* 0x008fea000383ffff */
.L_x_2695:
[----:B------:R-:W-:Y:S05]  /*3ca0*/  BSYNC B0 ;  /* 0x0000000000007941 */ /* 0x000fea0003800000 */
.L_x_2694:
        /* <DEDUP_REMOVED lines=19> */
[----:B0-----:R-:W-:-:S04]  /*3de0*/  @!P2 LEA R4, R15, R4, 0x18 ;  /* 0x000000040f04a211 */ /* 0x001fc800078ec0ff */
[----:B------:R-:W-:Y:S01]  /*3df0*/  @!P2 LEA R11, R11, R4, 0x2 ;  /* 0x000000040b0ba211 */ /* 0x000fe200078e10ff */
        /* <DEDUP_REMOVED lines=20> */
.L_x_2700:
[----:B------:R-:W-:Y:S01]  /*3f40*/  ULDC.64 UR4, c[0x0][0x310] ;  /* 0x0000c40000047ab9 */ /* 0x000fe20000000a00 */
[----:B------:R-:W-:Y:S04]  /*3f50*/  BSSY B0, `(.L_x_2701) ;  /* 0x0000012000007945 */ /* 0x000fe80003800000 */
[----:B------:R-:W-:Y:S05]  /*3f60*/  @P1 BRA `(.L_x_2702) ;  /* 0x0000000000401947 */ /* 0x000fea0003800000 */
[----:B0-----:R-:W-:-:S04]  /*3f70*/  FADD.FTZ R6, R12, 9.9999999747524270788e-07 ;  /* 0x358637bd0c067421 */ /* 0x001fc80000010000 */
[----:B------:R0:W1:Y:S03]  /*3f80*/  MUFU.RCP R11, R6 ;  /* 0x00000006000b7308 */ /* 0x0000660000001000 */
.L_x_2704:
[----:B01----:R-:W-:-:S04]  /*3f90*/  IMAD.IADD R7, R9, 0x1, -R27 ;  /* 0x0000000109077824 */ /* 0x003fc800078e0a1b */
        /* <DEDUP_REMOVED lines=10> */
.L_x_2703:
[----:B------:R-:W-:-:S04]  /*4040*/  IADD3 R9, R9, 0x80, RZ ;  /* 0x0000008009097810 */ /* 0x000fc80007ffe0ff */
[----:B------:R-:W-:-:S13]  /*4050*/  ISETP.GT.AND P1, PT, R9, R16, PT ;  /* 0x000000100900720c */ /* 0x000fda0003f24270 */
[----:B------:R-:W-:Y:S05]  /*4060*/  @!P1 BRA `(.L_x_2704) ;  /* 0xfffffffc00c89947 */ /* 0x000fea000383ffff */
.L_x_2702:
[----:B------:R-:W-:Y:S05]  /*4070*/  BSYNC B0 ;  /* 0x0000000000007941 */ /* 0x000fea0003800000 */
.L_x_2701:
[----:B------:R-:W-:Y:S01]  /*4080*/  SHF.R.S32.HI R5, RZ, 0x1f, R16 ;  /* 0x0000001fff057819 */ /* 0x000fe20000011410 */
[----:B------:R-:W-:Y:S01]  /*4090*/  ULDC.64 UR4, c[0x0][0x240] ;  /* 0x0000900000047ab9 */ /* 0x000fe20000000a00 */
[----:B01----:R-:W-:Y:S01]  /*40a0*/  SHF.R.S32.HI R12, RZ, 0x5, R3 ;  /* 0x00000005ff0c7819 */ /* 0x003fe20000011403 */
[----:B------:R-:W-:Y:S01]  /*40b0*/  IMAD.SHL.U32 R3, R8, 0x4, RZ ;  /* 0x0000000408037824 */ /* 0x000fe200078e00ff */
[----:B------:R-:W-:Y:S02]  /*40c0*/  LEA.HI R5, R5, R16, RZ, 0x2 ;  /* 0x0000001005057211 */ /* 0x000fe400078f10ff */
[----:B------:R-:W-:Y:S02]  /*40d0*/  CS2R R6, SRZ ;  /* 0x0000000000067805 */ /* 0x000fe4000001ff00 */
[----:B------:R-:W-:Y:S01]  /*40e0*/  ISETP.NE.U32.AND P0, PT, RZ, UR4, PT ;  /* 0x00000004ff007c0c */ /* 0x000fe2000bf05070 */
[----:B------:R-:W-:Y:S01]  /*40f0*/  ULDC UR4, c[0x0][0x284] ;  /* 0x0000a10000047ab9 */ /* 0x000fe20000000800 */
[----:B------:R-:W-:-:S02]  /*4100*/  LOP3.LUT R5, R5, 0xfffffffc, RZ, 0xc0, !PT ;  /* 0xfffffffc05057812 */ /* 0x000fc400078ec0ff */
[----:B------:R-:W-:-:S03]  /*4110*/  ISETP.NE.AND.EX P0, PT, RZ, UR5, PT, P0 ;  /* 0x00000005ff007c0c */ /* 0x000fc6000bf05300 */
[----:B------:R-:W-:-:S05]  /*4120*/  IMAD.IADD R9, R16, 0x1, -R5 ;  /* 0x0000000110097824 */ /* 0x000fca00078e0a05 */
[----:B------:R-:W-:-:S13]  /*4130*/  ISETP.NE.OR P0, PT, R12, R9, !P0 ;  /* 0x000000090c00720c */ /* 0x000fda0004705670 */
[----:B------:R-:W0:Y:S01]  /*4140*/  @!P0 S2R R4, SR_CTAID.X ;  /* 0x0000000000048919 */ /* 0x000e220000002500 */
[----:B------:R-:W1:Y:S01]  /*4150*/  @!P0 LDC.64 R14, c[0x0][0x240] ;  /* 0x00009000ff0e8b82 */ /* 0x000e620000000a00 */
[----:B------:R-:W-:Y:S01]  /*4160*/  IMAD.IADD R13, R27, 0x1, R12 ;  /* 0x000000011b0d7824 */ /* 0x000fe200078e020c */
[----:B------:R-:W-:Y:S01]  /*4170*/  VIMNMX R20, R16, UR4, PT ;  /* 0x0000000410147c48 */ /* 0x000fe2000bfe0100 */
[----:B------:R-:W-:Y:S01]  /*4180*/  IMAD R152, R152, UR4, R3 ;  /* 0x0000000498987c24 */ /* 0x000fe2000f8e0203 */
[----:B------:R-:W-:Y:S01]  /*4190*/  BSSY B0, `(.L_x_2705) ;  /* 0x0000101000007945 */ /* 0x000fe20003800000 */
[----:B------:R-:W-:Y:S01]  /*41a0*/  IMAD R18, R18, UR4, RZ ;  /* 0x0000000412127c24 */ /* 0x000fe2000f8e02ff */
[----:B0-----:R-:W-:-:S05]  /*41b0*/  @!P0 LEA R5, R4, R3, 0x7 ;  /* 0x0000000304058211 */ /* 0x001fca00078e38ff */
[----:B-1----:R-:W-:Y:S01]  /*41c0*/  @!P0 IMAD.WIDE R14, R5, 0x4, R14 ;  /* 0x00000004050e8825 */ /* 0x002fe200078e020e */
[----:B------:R-:W-:-:S06]  /*41d0*/  CS2R R4, SRZ ;  /* 0x0000000000047805 */ /* 0x000fcc000001ff00 */
[----:B------:R0:W5:Y:S01]  /*41e0*/  @!P0 LDG.E.128 R4, desc[UR36][R14.64] ;  /* 0x000000240e048981 */ /* 0x000162000c1e1d00 */
[----:B------:R-:W-:Y:S01]  /*41f0*/  BAR.SYNC.DEFER_BLOCKING 0x0 ;  /* 0x0000000000007b1d */ /* 0x000fe20000010000 */
[----:B------:R-:W-:Y:S02]  /*4200*/  ISETP.GE.AND P0, PT, R13, R20, PT ;  /* 0x000000140d00720c */ /* 0x000fe40003f06270 */
[----:B------:R-:W-:Y:S02]  /*4210*/  CS2R R10, SRZ ;  /* 0x00000000000a7805 */ /* 0x000fe4000001ff00 */
[----:B------:R-:W-:Y:S02]  /*4220*/  ISETP.NE.AND P1, PT, R12, R9, PT ;  /* 0x000000090c00720c */ /* 0x000fe40003f25270 */
[----:B------:R-:W-:Y:S02]  /*4230*/  CS2R R8, SRZ ;  /* 0x0000000000087805 */ /* 0x000fe4000001ff00 */
[----:B0-----:R-:W-:-:S05]  /*4240*/  SHF.R.S32.HI R14, RZ, 0x1f, R152 ;  /* 0x0000001fff0e7819 */ /* 0x001fca0000011498 */
[----:B------:R-:W-:Y:S05]  /*4250*/  @P0 BRA `(.L_x_2706) ;  /* 0x0000000c00d00947 */ /* 0x000fea0003800000 */
[----:B------:R-:W-:Y:S01]  /*4260*/  IADD3 R8, -R27, -0x2, -R12 ;  /* 0xfffffffe1b087810 */ /* 0x000fe20007ffe90c */
[----:B------:R-:W-:Y:S01]  /*4270*/  BSSY B1, `(.L_x_2707) ;  /* 0x0000022000017945 */ /* 0x000fe20003800000 */
[----:B------:R-:W-:Y:S02]  /*4280*/  LOP3.LUT R9, RZ, R20, RZ, 0x33, !PT ;  /* 0x00000014ff097212 */ /* 0x000fe400078e33ff */
[----:B------:R-:W-:Y:S02]  /*4290*/  CS2R R10, SRZ ;  /* 0x00000000000a7805 */ /* 0x000fe4000001ff00 */
[----:B------:R-:W-:Y:S01]  /*42a0*/  MOV R17, R13 ;  /* 0x0000000d00117202 */ /* 0x000fe20000000f00 */
[----:B------:R-:W-:-:S05]  /*42b0*/  IMAD.IADD R9, R8, 0x1, -R9 ;  /* 0x0000000108097824 */ /* 0x000fca00078e0a09 */
[C---:B------:R-:W-:Y:S02]  /*42c0*/  LEA.HI R8, R9.reuse, 0x1, RZ, 0x1e ;  /* 0x0000000109087811 */ /* 0x040fe400078ff0ff */
[----:B------:R-:W-:Y:S02]  /*42d0*/  ISETP.GE.U32.AND P2, PT, R9, 0xc, PT ;  /* 0x0000000c0900780c */ /* 0x000fe40003f46070 */
[----:B------:R-:W-:Y:S02]  /*42e0*/  LOP3.LUT P0, R15, R8, 0x3, RZ, 0xc0, !PT ;  /* 0x00000003080f7812 */ /* 0x000fe4000780c0ff */
[----:B------:R-:W-:-:S11]  /*42f0*/  CS2R R8, SRZ ;  /* 0x0000000000087805 */ /* 0x000fd6000001ff00 */
[----:B------:R-:W-:Y:S05]  /*4300*/  @!P0 BRA `(.L_x_2708) ;  /* 0x0000000000608947 */ /* 0x000fea0003800000 */
[----:B------:R-:W-:Y:S01]  /*4310*/  IMAD.SHL.U32 R17, R13, 0x80, RZ ;  /* 0x000000800d117824 */ /* 0x000fe200078e00ff */
[----:B------:R-:W-:Y:S01]  /*4320*/  ULDC.64 UR4, c[0x0][0x250] ;  /* 0x0000940000047ab9 */ /* 0x000fe20000000a00 */
[----:B------:R-:W-:Y:S02]  /*4330*/  IMAD R21, R12, 0x4, R0 ;  /* 0x000000040c157824 */ /* 0x000fe400078e0200 */
[----:B------:R-:W-:Y:S01]  /*4340*/  IMAD.MOV.U32 R8, RZ, RZ, RZ ;  /* 0x000000ffff087224 */ /* 0x000fe200078e00ff */
[----:B------:R-:W-:-:S04]  /*4350*/  IADD3 R26, P0, R152, R17, RZ ;  /* 0x00000011981a7210 */ /* 0x000fc80007f1e0ff */
[----:B------:R-:W-:Y:S02]  /*4360*/  LEA.HI.X.SX32 R17, R17, R14, 0x1, P0 ;  /* 0x0000000e11117211 */ /* 0x000fe400000f0eff */
[----:B------:R-:W-:-:S04]  /*4370*/  LEA R25, P0, R26, UR4, 0x2 ;  /* 0x000000041a197c11 */ /* 0x000fc8000f8010ff */
[----:B------:R-:W-:Y:S02]  /*4380*/  LEA.HI.X R26, R26, UR5, R17, 0x2, P0 ;  /* 0x000000051a1a7c11 */ /* 0x000fe400080f1411 */
[----:B------:R-:W-:-:S07]  /*4390*/  MOV R17, R13 ;  /* 0x0000000d00117202 */ /* 0x000fce0000000f00 */
.L_x_2709:
[----:B------:R-:W-:Y:S01]  /*43a0*/  MOV R28, R25 ;  /* 0x00000019001c7202 */ /* 0x000fe20000000f00 */
[----:B-----5:R-:W-:Y:S01]  /*43b0*/  IMAD.MOV.U32 R29, RZ, RZ, R26 ;  /* 0x000000ffff1d7224 */ /* 0x020fe200078e001a */
[----:B------:R0:W1:Y:S05]  /*43c0*/  LDS R23, [R21] ;  /* 0x0000000015177984 */ /* 0x00006a0000000800 */
[----:B------:R-:W1:Y:S01]  /*43d0*/  LDG.E.128 R28, desc[UR36][R28.64] ;  /* 0x000000241c1c7981 */ /* 0x000e62000c1e1d00 */
[----:B------:R-:W-:Y:S01]  /*43e0*/  IADD3 R15, R15, -0x1, RZ ;  /* 0xffffffff0f0f7810 */ /* 0x000fe20007ffe0ff */
[----:B------:R-:W-:Y:S01]  /*43f0*/  VIADD R17, R17, 0x4 ;  /* 0x0000000411117836 */ /* 0x000fe20000000000 */
[----:B------:R-:W-:-:S02]  /*4400*/  IADD3 R25, P3, R25, 0x800, RZ ;  /* 0x0000080019197810 */ /* 0x000fc40007f7e0ff */
[----:B------:R-:W-:Y:S02]  /*4410*/  ISETP.NE.AND P0, PT, R15, RZ, PT ;  /* 0x000000ff0f00720c */ /* 0x000fe40003f05270 */
[----:B0-----:R-:W-:Y:S01]  /*4420*/  IADD3 R21, R21, 0x10, RZ ;  /* 0x0000001015157810 */ /* 0x001fe20007ffe0ff */
[----:B------:R-:W-:Y:S02]  /*4430*/  IMAD.X R26, RZ, RZ, R26, P3 ;  /* 0x000000ffff1a7224 */ /* 0x000fe400018e061a */
[-C--:B-1----:R-:W-:Y:S01]  /*4440*/  FFMA.FTZ R8, R28, R23.reuse, R8 ;  /* 0x000000171c087223 */ /* 0x082fe20000010008 */
[-C--:B------:R-:W-:Y:S01]  /*4450*/  FFMA.FTZ R9, R29, R23.reuse, R9 ;  /* 0x000000171d097223 */ /* 0x080fe20000010009 */
[-C--:B------:R-:W-:Y:S01]  /*4460*/  FFMA.FTZ R10, R30, R23.reuse, R10 ;  /* 0x000000171e0a7223 */ /* 0x080fe2000001000a */
[----:B------:R-:W-:-:S05]  /*4470*/  FFMA.FTZ R11, R31, R23, R11 ;  /* 0x000000171f0b7223 */ /* 0x000fca000001000b */
[----:B------:R-:W-:Y:S05]  /*4480*/  @P0 BRA `(.L_x_2709) ;  /* 0xfffffffc00c40947 */ /* 0x000fea000383ffff */
.L_x_2708:
[----:B------:R-:W-:Y:S05]  /*4490*/  BSYNC B1 ;  /* 0x0000000000017941 */ /* 0x000fea0003800000 */
.L_x_2707:
[----:B------:R-:W-:Y:S05]  /*44a0*/  @!P2 BRA `(.L_x_2706) ;  /* 0x0000000c003ca947 */ /* 0x000fea0003800000 */
[----:B------:R-:W-:Y:S01]  /*44b0*/  IMAD.IADD R23, R20, 0x1, -R17 ;  /* 0x0000000114177824 */ /* 0x000fe200078e0a11 */
[C---:B------:R-:W-:Y:S01]  /*44c0*/  SHF.L.U32 R15, R17.reuse, 0x7, RZ ;  /* 0x00000007110f7819 */ /* 0x040fe200000006ff */
[----:B------:R-:W-:Y:S01]  /*44d0*/  ULDC.64 UR4, c[0x0][0x250] ;  /* 0x0000940000047ab9 */ /* 0x000fe20000000a00 */
[----:B------:R-:W-:Y:S01]  /*44e0*/  LEA R26, R17, 0x20, 0x2 ;  /* 0x00000020111a7811 */ /* 0x000fe200078e10ff */
[----:B------:R-:W-:Y:S01]  /*44f0*/  BSSY B1, `(.L_x_2710) ;  /* 0x0000074000017945 */ /* 0x000fe20003800000 */
[----:B------:R-:W-:Y:S02]  /*4500*/  ISETP.GT.AND P2, PT, R23, 0x30, PT ;  /* 0x000000301700780c */ /* 0x000fe40003f44270 */
[----:B------:R-:W-:-:S04]  /*4510*/  IADD3 R21, P0, R152, R15, RZ ;  /* 0x0000000f98157210 */ /* 0x000fc80007f1e0ff */
[----:B------:R-:W-:Y:S01]  /*4520*/  LEA.HI.X.SX32 R28, R15, R14, 0x1, P0 ;  /* 0x0000000e0f1c7211 */ /* 0x000fe200000f0eff */
[----:B------:R-:W-:Y:S01]  /*4530*/  IMAD R15, R27, -0x4, R26 ;  /* 0xfffffffc1b0f7824 */ /* 0x000fe200078e021a */
[----:B------:R-:W-:-:S04]  /*4540*/  LEA R92, P0, R21, UR4, 0x2 ;  /* 0x00000004155c7c11 */ /* 0x000fc8000f8010ff */
[----:B------:R-:W-:Y:S02]  /*4550*/  LEA.HI.X R93, R21, UR5, R28, 0x2, P0 ;  /* 0x00000005155d7c11 */ /* 0x000fe400080f141c */
[----:B------:R-:W-:Y:S02]  /*4560*/  PLOP3.LUT P0, PT, PT, PT, PT, 0x80, 0x0 ;  /* 0x000000000000781c */ /* 0x000fe40003f0f070 */
[----:B------:R-:W-:Y:S01]  /*4570*/  IADD3 R15, R0, R15, RZ ;  /* 0x0000000f000f7210 */ /* 0x000fe20007ffe0ff */
[----:B------:R-:W-:Y:S10]  /*4580*/  @!P2 BRA `(.L_x_2711) ;  /* 0x0000000400a8a947 */ /* 0x000ff40003800000 */
[----:B------:R-:W-:Y:S01]  /*4590*/  PLOP3.LUT P0, PT, PT, PT, PT, 0x8, 0x0 ;  /* 0x000000000000781c */ /* 0x000fe20003f0e170 */
[----:B------:R-:W-:-:S12]  /*45a0*/  VIADD R26, R20, 0xffffffd0 ;  /* 0xffffffd0141a7836 */ /* 0x000fd80000000000 */
.L_x_2712:
        /* <DEDUP_REMOVED lines=15> */
[----:B-----5:R0:W2:Y:S01]  /*46a0*/  LDG.E.128 R28, desc[UR36][R92.64+0x7800] ;  /* 0x007800245c1c7981 */ /* 0x0200a2000c1e1d00 */
[----:B------:R-:W-:Y:S01]  /*46b0*/  IADD3 R21, P2, R92, 0x8000, RZ ;  /* 0x000080005c157810 */ /* 0x000fe20007f5e0ff */
[----:B------:R-:W-:-:S02]  /*46c0*/  VIADD R17, R17, 0x40 ;  /* 0x0000004011117836 */ /* 0x000fc40000000000 */
[----:B------:R-:W3:Y:S01]  /*46d0*/  LDS R23, [R15+-0x20] ;  /* 0xffffe0000f177984 */ /* 0x000ee20000000800 */
[----:B------:R-:W-:Y:S02]  /*46e0*/  IADD3.X R94, RZ, R93, RZ, P2, !PT ;  /* 0x0000005dff5e7210 */ /* 0x000fe400017fe4ff */
[----:B------:R-:W-:Y:S01]  /*46f0*/  ISETP.GE.AND P2, PT, R17, R26, PT ;  /* 0x0000001a1100720c */ /* 0x000fe20003f46270 */
[----:B------:R-:W4:Y:S01]  /*4700*/  LDS R95, [R15+-0x10] ;  /* 0xfffff0000f5f7984 */ /* 0x000f220000000800 */
[----:B0-----:R-:W-:-:S03]  /*4710*/  MOV R93, R94 ;  /* 0x0000005e005d7202 */ /* 0x001fc60000000f00 */
[----:B------:R-:W0:Y:S04]  /*4720*/  LDS R96, [R15] ;  /* 0x000000000f607984 */ /* 0x000e280000000800 */
[----:B------:R-:W1:Y:S04]  /*4730*/  LDS R97, [R15+0x10] ;  /* 0x000010000f617984 */ /* 0x000e680000000800 */
[----:B------:R-:W1:Y:S04]  /*4740*/  LDS R98, [R15+0x20] ;  /* 0x000020000f627984 */ /* 0x000e680000000800 */
[----:B------:R-:W1:Y:S04]  /*4750*/  LDS R99, [R15+0x30] ;  /* 0x000030000f637984 */ /* 0x000e680000000800 */
[----:B------:R-:W1:Y:S04]  /*4760*/  LDS R100, [R15+0x40] ;  /* 0x000040000f647984 */ /* 0x000e680000000800 */
[----:B------:R-:W1:Y:S04]  /*4770*/  LDS R101, [R15+0x50] ;  /* 0x000050000f657984 */ /* 0x000e680000000800 */
[----:B------:R-:W1:Y:S01]  /*4780*/  LDS R92, [R15+0x60] ;  /* 0x000060000f5c7984 */ /* 0x000e620000000800 */
[-C--:B---3--:R-:W-:Y:S01]  /*4790*/  FFMA.FTZ R25, R88, R23.reuse, R8 ;  /* 0x0000001758197223 */ /* 0x088fe20000010008 */
[----:B------:R-:W-:-:S02]  /*47a0*/  FFMA.FTZ R8, R89, R23, R9 ;  /* 0x0000001759087223 */ /* 0x000fc40000010009 */
[----:B------:R-:W3:Y:S01]  /*47b0*/  LDS R88, [R15+0x70] ;  /* 0x000070000f587984 */ /* 0x000ee20000000800 */
[-C--:B------:R-:W-:Y:S01]  /*47c0*/  FFMA.FTZ R9, R90, R23.reuse, R10 ;  /* 0x000000175a097223 */ /* 0x080fe2000001000a */
[----:B------:R-:W-:Y:S01]  /*47d0*/  FFMA.FTZ R10, R91, R23, R11 ;  /* 0x000000175b0a7223 */ /* 0x000fe2000001000b */
[-C--:B----4-:R-:W-:Y:S01]  /*47e0*/  FFMA.FTZ R25, R84, R95.reuse, R25 ;  /* 0x0000005f54197223 */ /* 0x090fe20000010019 */
[----:B------:R-:W4:Y:S01]  /*47f0*/  LDS R11, [R15+0x80] ;  /* 0x000080000f0b7984 */ /* 0x000f220000000800 */
[-C--:B------:R-:W-:Y:S01]  /*4800*/  FFMA.FTZ R8, R85, R95.reuse, R8 ;  /* 0x0000005f55087223 */ /* 0x080fe20000010008 */
[-C--:B------:R-:W-:Y:S01]  /*4810*/  FFMA.FTZ R9, R86, R95.reuse, R9 ;  /* 0x0000005f56097223 */ /* 0x080fe20000010009 */
[----:B------:R-:W-:Y:S01]  /*4820*/  FFMA.FTZ R10, R87, R95, R10 ;  /* 0x0000005f570a7223 */ /* 0x000fe2000001000a */
[----:B------:R-:W4:Y:S01]  /*4830*/  LDS R23, [R15+0x90] ;  /* 0x000090000f177984 */ /* 0x000f220000000800 */
[-C--:B0-----:R-:W-:Y:S01]  /*4840*/  FFMA.FTZ R25, R80, R96.reuse, R25 ;  /* 0x0000006050197223 */ /* 0x081fe20000010019 */
[-C--:B------:R-:W-:Y:S01]  /*4850*/  FFMA.FTZ R8, R81, R96.reuse, R8 ;  /* 0x0000006051087223 */ /* 0x080fe20000010008 */
[-C--:B------:R-:W-:Y:S01]  /*4860*/  FFMA.FTZ R9, R82, R96.reuse, R9 ;  /* 0x0000006052097223 */ /* 0x080fe20000010009 */
[----:B------:R-:W0:Y:S01]  /*4870*/  LDS R80, [R15+0xa0] ;  /* 0x0000a0000f507984 */ /* 0x000e220000000800 */
[----:B------:R-:W-:Y:S01]  /*4880*/  FFMA.FTZ R10, R83, R96, R10 ;  /* 0x00000060530a7223 */ /* 0x000fe2000001000a */
[-C--:B-1----:R-:W-:Y:S01]  /*4890*/  FFMA.FTZ R25, R76, R97.reuse, R25 ;  /* 0x000000614c197223 */ /* 0x082fe20000010019 */
[-C--:B------:R-:W-:Y:S01]  /*48a0*/  FFMA.FTZ R8, R77, R97.reuse, R8 ;  /* 0x000000614d087223 */ /* 0x080fe20000010008 */
[----:B------:R-:W2:Y:S01]  /*48b0*/  LDS R76, [R15+0xb0] ;  /* 0x0000b0000f4c7984 */ /* 0x000ea20000000800 */
[-C--:B------:R-:W-:Y:S01]  /*48c0*/  FFMA.FTZ R9, R78, R97.reuse, R9 ;  /* 0x000000614e097223 */ /* 0x080fe20000010009 */
[----:B------:R-:W-:Y:S01]  /*48d0*/  FFMA.FTZ R10, R79, R97, R10 ;  /* 0x000000614f0a7223 */ /* 0x000fe2000001000a */
[-C--:B------:R-:W-:Y:S01]  /*48e0*/  FFMA.FTZ R25, R72, R98.reuse, R25 ;  /* 0x0000006248197223 */ /* 0x080fe20000010019 */
[-C--:B------:R-:W-:Y:S01]  /*48f0*/  FFMA.FTZ R8, R73, R98.reuse, R8 ;  /* 0x0000006249087223 */ /* 0x080fe20000010008 */
[----:B------:R-:W1:Y:S01]  /*4900*/  LDS R72, [R15+0xc0] ;  /* 0x0000c0000f487984 */ /* 0x000e620000000800 */
[-C--:B------:R-:W-:Y:S01]  /*4910*/  FFMA.FTZ R9, R74, R98.reuse, R9 ;  /* 0x000000624a097223 */ /* 0x080fe20000010009 */
[----:B------:R-:W-:Y:S01]  /*4920*/  FFMA.FTZ R10, R75, R98, R10 ;  /* 0x000000624b0a7223 */ /* 0x000fe2000001000a */
[-C--:B------:R-:W-:Y:S01]  /*4930*/  FFMA.FTZ R25, R68, R99.reuse, R25 ;  /* 0x0000006344197223 */ /* 0x080fe20000010019 */
[-C--:B------:R-:W-:Y:S01]  /*4940*/  FFMA.FTZ R8, R69, R99.reuse, R8 ;  /* 0x0000006345087223 */ /* 0x080fe20000010008 */
[-C--:B------:R-:W-:Y:S01]  /*4950*/  FFMA.FTZ R9, R70, R99.reuse, R9 ;  /* 0x0000006346097223 */ /* 0x080fe20000010009 */
[----:B------:R1:W1:Y:S01]  /*4960*/  LDS R68, [R15+0xd0] ;  /* 0x0000d0000f447984 */ /* 0x0002620000000800 */
        /* <DEDUP_REMOVED lines=29> */
[-C--:B--2---:R-:W-:Y:S01]  /*4b40*/  FFMA.FTZ R25, R36, R76.reuse, R25 ;  /* 0x0000004c24197223 */ /* 0x084fe20000010019 */
[-C--:B------:R-:W-:Y:S01]  /*4b50*/  FFMA.FTZ R8, R37, R76.reuse, R8 ;  /* 0x0000004c25087223 */ /* 0x080fe20000010008 */
[-C--:B------:R-:W-:Y:S01]  /*4b60*/  FFMA.FTZ R9, R38, R76.reuse, R9 ;  /* 0x0000004c26097223 */ /* 0x080fe20000010009 */
[----:B------:R-:W-:Y:S01]  /*4b70*/  FFMA.FTZ R10, R39, R76, R10 ;  /* 0x0000004c270a7223 */ /* 0x000fe2000001000a */
[-C--:B-1----:R-:W-:Y:S01]  /*4b80*/  FFMA.FTZ R25, R32, R72.reuse, R25 ;  /* 0x0000004820197223 */ /* 0x082fe20000010019 */
[-C--:B------:R-:W-:Y:S01]  /*4b90*/  FFMA.FTZ R32, R33, R72.reuse, R8 ;  /* 0x0000004821207223 */ /* 0x080fe20000010008 */
[-C--:B------:R-:W-:Y:S01]  /*4ba0*/  FFMA.FTZ R11, R34, R72.reuse, R9 ;  /* 0x00000048220b7223 */ /* 0x080fe20000010009 */
[----:B------:R-:W-:Y:S01]  /*4bb0*/  FFMA.FTZ R72, R35, R72, R10 ;  /* 0x0000004823487223 */ /* 0x000fe2000001000a */
[----:B------:R-:W-:Y:S01]  /*4bc0*/  IADD3 R15, R15, 0x100, RZ ;  /* 0x000001000f0f7810 */ /* 0x000fe20007ffe0ff */
[----:B------:R-:W-:-:S02]  /*4bd0*/  IMAD.MOV.U32 R92, RZ, RZ, R21 ;  /* 0x000000ffff5c7224 */ /* 0x000fc400078e0015 */
[-C--:B------:R-:W-:Y:S01]  /*4be0*/  FFMA.FTZ R10, R30, R68.reuse, R11 ;  /* 0x000000441e0a7223 */ /* 0x080fe2000001000b */
[-C--:B------:R-:W-:Y:S01]  /*4bf0*/  FFMA.FTZ R8, R28, R68.reuse, R25 ;  /* 0x000000441c087223 */ /* 0x080fe20000010019 */
[-C--:B------:R-:W-:Y:S01]  /*4c00*/  FFMA.FTZ R9, R29, R68.reuse, R32 ;  /* 0x000000441d097223 */ /* 0x080fe20000010020 */
[----:B------:R-:W-:Y:S01]  /*4c10*/  FFMA.FTZ R11, R31, R68, R72 ;  /* 0x000000441f0b7223 */ /* 0x000fe20000010048 */
[----:B------:R-:W-:Y:S06]  /*4c20*/  @!P2 BRA `(.L_x_2712) ;  /* 0xfffffff80060a947 */ /* 0x000fec000383ffff */
.L_x_2711:
[----:B------:R-:W-:Y:S05]  /*4c30*/  BSYNC B1 ;  /* 0x0000000000017941 */ /* 0x000fea0003800000 */
.L_x_2710:
[----:B------:R-:W-:Y:S01]  /*4c40*/  IMAD.IADD R21, R20, 0x1, -R17 ;  /* 0x0000000114157824 */ /* 0x000fe200078e0a11 */
[----:B------:R-:W-:Y:S04]  /*4c50*/  BSSY B1, `(.L_x_2713) ;  /* 0x000003a000017945 */ /* 0x000fe80003800000 */
[----:B------:R-:W-:-:S13]  /*4c60*/  ISETP.GT.AND P2, PT, R21, 0x10, PT ;  /* 0x000000101500780c */ /* 0x000fda0003f44270 */
[----:B------:R-:W-:Y:S05]  /*4c70*/  @!P2 BRA `(.L_x_2714) ;  /* 0x0000000000dca947 */ /* 0x000fea0003800000 */
[----:B------:R-:W3:Y:S04]  /*4c80*/  LDG.E.128 R56, desc[UR36][R92.64] ;  /* 0x000000245c387981 */ /* 0x000ee8000c1e1d00 */
        /* <DEDUP_REMOVED lines=11> */
[----:B------:R-:W-:Y:S01]  /*4d40*/  PLOP3.LUT P0, PT, PT, PT, PT, 0x8, 0x0 ;  /* 0x000000000000781c */ /* 0x000fe20003f0e170 */
[----:B------:R-:W4:Y:S01]  /*4d50*/  LDS R25, [R15+-0x10] ;  /* 0xfffff0000f197984 */ /* 0x000f220000000800 */
[----:B0-----:R-:W-:Y:S01]  /*4d60*/  IMAD.MOV.U32 R92, RZ, RZ, R65 ;  /* 0x000000ffff5c7224 */ /* 0x001fe200078e0041 */
[----:B------:R-:W-:Y:S02]  /*4d70*/  MOV R93, R66 ;  /* 0x00000042005d7202 */ /* 0x000fe40000000f00 */
[----:B------:R-:W0:Y:S04]  /*4d80*/  LDS R26, [R15] ;  /* 0x000000000f1a7984 */ /* 0x000e280000000800 */
[----:B------:R-:W1:Y:S04]  /*4d90*/  LDS R60, [R15+0x10] ;  /* 0x000010000f3c7984 */ /* 0x000e680000000800 */
[----:B------:R-:W1:Y:S04]  /*4da0*/  LDS R61, [R15+0x20] ;  /* 0x000020000f3d7984 */ /* 0x000e680000000800 */
[----:B------:R-:W2:Y:S04]  /*4db0*/  LDS R62, [R15+0x30] ;  /* 0x000030000f3e7984 */ /* 0x000ea80000000800 */
[----:B------:R-:W2:Y:S04]  /*4dc0*/  LDS R63, [R15+0x40] ;  /* 0x000040000f3f7984 */ /* 0x000ea80000000800 */
[----:B------:R0:W2:Y:S02]  /*4dd0*/  LDS R64, [R15+0x50] ;  /* 0x000050000f407984 */ /* 0x0000a40000000800 */
[----:B0-----:R-:W-:Y:S01]  /*4de0*/  IADD3 R15, R15, 0x80, RZ ;  /* 0x000000800f0f7810 */ /* 0x001fe20007ffe0ff */
        /* <DEDUP_REMOVED lines=32> */
.L_x_2714:
[----:B------:R-:W-:Y:S05]  /*4ff0*/  BSYNC B1 ;  /* 0x0000000000017941 */ /* 0x000fea0003800000 */
.L_x_2713:
[----:B------:R-:W-:-:S13]  /*5000*/  ISETP.LT.OR P0, PT, R17, R20, P0 ;  /* 0x000000141100720c */ /* 0x000fda0000701670 */
[----:B------:R-:W-:Y:S05]  /*5010*/  @!P0 BRA `(.L_x_2706) ;  /* 0x0000000000608947 */ /* 0x000fea0003800000 */
[----:B-----5:R-:W3:Y:S04]  /*5020*/  LDG.E.128 R28, desc[UR36][R92.64] ;  /* 0x000000245c1c7981 */ /* 0x020ee8000c1e1d00 */
        /* <DEDUP_REMOVED lines=23> */
.L_x_2706:
[----:B------:R-:W-:Y:S05]  /*51a0*/  BSYNC B0 ;  /* 0x0000000000007941 */ /* 0x000fea0003800000 */
.L_x_2705:
[----:B------:R-:W-:Y:S01]  /*51b0*/  ISETP.GE.AND P0, PT, R13, R16, PT ;  /* 0x000000100d00720c */ /* 0x000fe20003f06270 */
[----:B------:R-:W-:Y:S01]  /*51c0*/  ULDC.64 UR6, c[0x0][0x250] ;  /* 0x0000940000067ab9 */ /* 0x000fe20000000a00 */
[----:B------:R-:W-:Y:S01]  /*51d0*/  ULDC.64 UR4, c[0x0][0x250] ;  /* 0x0000940000047ab9 */ /* 0x000fe20000000a00 */
[----:B------:R-:W-:Y:S10]  /*51e0*/  BSSY B0, `(.L_x_2715) ;  /* 0x00000d6000007945 */ /* 0x000ff40003800000 */
[----:B------:R-:W-:Y:S05]  /*51f0*/  @P0 BRA `(.L_x_2716) ;  /* 0x0000000c00500947 */ /* 0x000fea0003800000 */
[----:B------:R-:W-:Y:S01]  /*5200*/  LOP3.LUT R15, RZ, R12, RZ, 0x33, !PT ;  /* 0x0000000cff0f7212 */ /* 0x000fe200078e33ff */
[----:B------:R-:W-:Y:S03]  /*5210*/  BSSY B1, `(.L_x_2717) ;  /* 0x0000031000017945 */ /* 0x000fe60003800000 */
[----:B------:R-:W-:-:S04]  /*5220*/  IADD3 R25, -R27, R16, R15 ;  /* 0x000000101b197210 */ /* 0x000fc80007ffe10f */
[----:B------:R-:W-:-:S04]  /*5230*/  LEA.HI R15, R25, 0x1, RZ, 0x1e ;  /* 0x00000001190f7811 */ /* 0x000fc800078ff0ff */
[----:B------:R-:W-:-:S13]  /*5240*/  LOP3.LUT P0, R15, R15, 0x3, RZ, 0xc0, !PT ;  /* 0x000000030f0f7812 */ /* 0x000fda000780c0ff */
[----:B------:R-:W-:Y:S05]  /*5250*/  @!P0 BRA `(.L_x_2718) ;  /* 0x0000000000b08947 */ /* 0x000fea0003800000 */
[----:B------:R-:W-:-:S07]  /*5260*/  IMAD R17, R12, 0x4, R0 ;  /* 0x000000040c117824 */ /* 0x000fce00078e0200 */
.L_x_2721:
        /* <DEDUP_REMOVED lines=39> */
.L_x_2720:
[----:B------:R-:W-:Y:S05]  /*54e0*/  BSYNC B2 ;  /* 0x0000000000027941 */ /* 0x000fea0003800000 */
.L_x_2719:
[----:B------:R-:W-:Y:S01]  /*54f0*/  IADD3 R13, R13, 0x4, RZ ;  /* 0x000000040d0d7810 */ /* 0x000fe20007ffe0ff */
[----:B------:R-:W-:Y:S01]  /*5500*/  VIADD R17, R17, 0x10 ;  /* 0x0000001011117836 */ /* 0x000fe20000000000 */
[----:B------:R-:W-:Y:S06]  /*5510*/  @P0 BRA `(.L_x_2721) ;  /* 0xfffffffc00540947 */ /* 0x000fec000383ffff */
.L_x_2718:
[----:B------:R-:W-:Y:S05]  /*5520*/  BSYNC B1 ;  /* 0x0000000000017941 */ /* 0x000fea0003800000 */
.L_x_2717:
[----:B------:R-:W-:-:S13]  /*5530*/  ISETP.GE.U32.AND P0, PT, R25, 0xc, PT ;  /* 0x0000000c1900780c */ /* 0x000fda0003f06070 */
[----:B------:R-:W-:Y:S05]  /*5540*/  @!P0 BRA `(.L_x_2716) ;  /* 0x00000008007c8947 */ /* 0x000fea0003800000 */
[----:B------:R-:W-:-:S05]  /*5550*/  LEA R20, R13, 0x20, 0x2 ;  /* 0x000000200d147811 */ /* 0x000fca00078e10ff */
[----:B------:R-:W-:-:S05]  /*5560*/  IMAD R15, R27, -0x4, R20 ;  /* 0xfffffffc1b0f7824 */ /* 0x000fca00078e0214 */
[----:B------:R-:W-:-:S07]  /*5570*/  IADD3 R15, R0, R15, RZ ;  /* 0x0000000f000f7210 */ /* 0x000fce0007ffe0ff */
.L_x_2730:
        /* <DEDUP_REMOVED lines=11> */
[----:B------:R-:W-:Y:S01]  /*5630*/  HFMA2.MMA R20, -RZ, RZ, 0, 0 ;  /* 0x00000000ff147435 */ /* 0x000fe200000001ff */
        /* <DEDUP_REMOVED lines=23> */
[C---:B------:R-:W-:Y:S01]  /*57b0*/  LEA R20, P4, R21.reuse, UR6, 0x2 ;  /* 0x0000000615147c11 */ /* 0x040fe2000f8810ff */
[----:B------:R-:W0:Y:S03]  /*57c0*/  LDS R17, [R15+-0x20] ;  /* 0xffffe0000f117984 */ /* 0x000e260000000800 */
[----:B------:R-:W-:-:S05]  /*57d0*/  LEA.HI.X R21, R21, UR7, R26, 0x2, P4 ;  /* 0x0000000715157c11 */ /* 0x000fca000a0f141a */
[----:B------:R-:W0:Y:S02]  /*57e0*/  LDG.E.128 R28, desc[UR36][R20.64] ;  /* 0x00000024141c7981 */ /* 0x000e24000c1e1d00 */
[-C--:B0-----:R-:W-:Y:S01]  /*57f0*/  FFMA.FTZ R8, R28, R17.reuse, R8 ;  /* 0x000000111c087223 */ /* 0x081fe20000010008 */
[-C--:B------:R-:W-:Y:S01]  /*5800*/  FFMA.FTZ R9, R29, R17.reuse, R9 ;  /* 0x000000111d097223 */ /* 0x080fe20000010009 */
[-C--:B------:R-:W-:Y:S01]  /*5810*/  FFMA.FTZ R10, R30, R17.reuse, R10 ;  /* 0x000000111e0a7223 */ /* 0x080fe2000001000a */
[----:B------:R-:W-:-:S07]  /*5820*/  FFMA.FTZ R11, R31, R17, R11 ;  /* 0x000000111f0b7223 */ /* 0x000fce000001000b */
.L_x_2723:
[----:B------:R-:W-:Y:S05]  /*5830*/  BSYNC B1 ;  /* 0x0000000000017941 */ /* 0x000fea0003800000 */
.L_x_2722:
        /* <DEDUP_REMOVED lines=35> */
.L_x_2725:
[----:B------:R-:W-:Y:S05]  /*5a70*/  BSYNC B1 ;  /* 0x0000000000017941 */ /* 0x000fea0003800000 */
.L_x_2724:
[----:B------:R-:W-:Y:S04]  /*5a80*/  BSSY B1, `(.L_x_2726) ;  /* 0x0000023000017945 */ /* 0x000fe80003800000 */
[----:B------:R-:W-:Y:S05]  /*5a90*/  @!P2 BRA `(.L_x_2727) ;  /* 0x000000000084a947 */ /* 0x000fea0003800000 */
[----:B------:R-:W-:Y:S01]  /*5aa0*/  IABS R26, R34 ;  /* 0x00000022001a7213 */ /* 0x000fe20000000000 */
[----:B------:R-:W-:Y:S01]  /*5ab0*/  HFMA2.MMA R20, -RZ, RZ, 0, 0 ;  /* 0x00000000ff147435 */ /* 0x000fe200000001ff */
        /* <DEDUP_REMOVED lines=24> */
[----:B------:R-:W0:Y:S03]  /*5c40*/  LDS R17, [R15] ;  /* 0x000000000f117984 */ /* 0x000e260000000800 */
[----:B------:R-:W-:-:S05]  /*5c50*/  LEA.HI.X R21, R21, UR7, R26, 0x2, P0 ;  /* 0x0000000715157c11 */ /* 0x000fca00080f141a */
[----:B-----5:R-:W0:Y:S02]  /*5c60*/  LDG.E.128 R28, desc[UR36][R20.64] ;  /* 0x00000024141c7981 */ /* 0x020e24000c1e1d00 */
[-C--:B0-----:R-:W-:Y:S01]  /*5c70*/  FFMA.FTZ R8, R28, R17.reuse, R8 ;  /* 0x000000111c087223 */ /* 0x081fe20000010008 */
[-C--:B------:R-:W-:Y:S01]  /*5c80*/  FFMA.FTZ R9, R29, R17.reuse, R9 ;  /* 0x000000111d097223 */ /* 0x080fe20000010009 */
[-C--:B------:R-:W-:Y:S01]  /*5c90*/  FFMA.FTZ R10, R30, R17.reuse, R10 ;  /* 0x000000111e0a7223 */ /* 0x080fe2000001000a */
[----:B------:R-:W-:-:S07]  /*5ca0*/  FFMA.FTZ R11, R31, R17, R11 ;  /* 0x000000111f0b7223 */ /* 0x000fce000001000b */
.L_x_2727:
[----:B------:R-:W-:Y:S05]  /*5cb0*/  BSYNC B1 ;  /* 0x0000000000017941 */ /* 0x000fea0003800000 */
.L_x_2726:
        /* <DEDUP_REMOVED lines=28> */
[----:B------:R-:W0:Y:S03]  /*5e80*/  LDS R17, [R15+0x10] ;  /* 0x000010000f117984 */ /* 0x000e260000000800 */
[----:B------:R-:W-:-:S05]  /*5e90*/  LEA.HI.X R21, R21, UR7, R26, 0x2, P0 ;  /* 0x0000000715157c11 */ /* 0x000fca00080f141a */
[----:B-----5:R-:W0:Y:S02]  /*5ea0*/  LDG.E.128 R28, desc[UR36][R20.64] ;  /* 0x00000024141c7981 */ /* 0x020e24000c1e1d00 */
[-C--:B0-----:R-:W-:Y:S01]  /*5eb0*/  FFMA.FTZ R8, R28, R17.reuse, R8 ;  /* 0x000000111c087223 */ /* 0x081fe20000010008 */
[-C--:B------:R-:W-:Y:S01]  /*5ec0*/  FFMA.FTZ R9, R29, R17.reuse, R9 ;  /* 0x000000111d097223 */ /* 0x080fe20000010009 */
[-C--:B------:R-:W-:Y:S01]  /*5ed0*/  FFMA.FTZ R10, R30, R17.reuse, R10 ;  /* 0x000000111e0a7223 */ /* 0x080fe2000001000a */
[----:B------:R-:W-:-:S07]  /*5ee0*/  FFMA.FTZ R11, R31, R17, R11 ;  /* 0x000000111f0b7223 */ /* 0x000fce000001000b */
.L_x_2729:
[----:B------:R-:W-:Y:S05]  /*5ef0*/  BSYNC B1 ;  /* 0x0000000000017941 */ /* 0x000fea0003800000 */
.L_x_2728:
[----:B------:R-:W-:Y:S01]  /*5f00*/  IADD3 R13, R13, 0x10, RZ ;  /* 0x000000100d0d7810 */ /* 0x000fe20007ffe0ff */
[----:B------:R-:W-:-:S03]  /*5f10*/  VIADD R15, R15, 0x40 ;  /* 0x000000400f0f7836 */ /* 0x000fc60000000000 */
[----:B------:R-:W-:-:S13]  /*5f20*/  ISETP.GE.AND P0, PT, R13, R16, PT ;  /* 0x000000100d00720c */ /* 0x000fda0003f06270 */
[----:B------:R-:W-:Y:S05]  /*5f30*/  @!P0 BRA `(.L_x_2730) ;  /* 0xfffffff400908947 */ /* 0x000fea000383ffff */
.L_x_2716:
[----:B------:R-:W-:Y:S05]  /*5f40*/  BSYNC B0 ;  /* 0x0000000000007941 */ /* 0x000fea0003800000 */
.L_x_2715:
        /* <DEDUP_REMOVED lines=23> */
[----:B----4-:R-:W-:-:S03]  /*60c0*/  @P1 IMAD.WIDE R12, R17, 0x4, R12 ;  /* 0x00000004110c1825 */ /* 0x010fc600078e020c */
[----:B------:R-:W-:Y:S02]  /*60d0*/  @P0 LEA R17, R0, R3, 0x7 ;  /* 0x0000000300110211 */ /* 0x000fe400078e38ff */
[----:B------:R-:W4:Y:S03]  /*60e0*/  @P1 LDG.E.128 R28, desc[UR36][R12.64] ;  /* 0x000000240c1c1981 */ /* 0x000f26000c1e1d00 */
[----:B---3--:R-:W-:-:S05]  /*60f0*/  @P0 IMAD.WIDE R14, R17, 0x4, R14 ;  /* 0x00000004110e0825 */ /* 0x008fca00078e020e */
[----:B------:R1:W3:Y:S04]  /*6100*/  @P0 LDG.E.128 R32, desc[UR36][R14.64] ;  /* 0x000000240e200981 */ /* 0x0002e8000c1e1d00 */
[----:B0-----:R-:W4:Y:S01]  /*6110*/  @!P1 LDG.E R24, desc[UR36][R24.64+0x8] ;  /* 0x0000082418189981 */ /* 0x001f22000c1e1900 */
[----:B------:R-:W0:Y:S01]  /*6120*/  S2UR UR5, SR_CgaCtaId ;  /* 0x00000000000579c3 */ /* 0x000e220000008800 */
[----:B------:R-:W-:Y:S02]  /*6130*/  UMOV UR4, 0x400 ;  /* 0x0000040000047882 */ /* 0x000fe40000000000 */
[----:B------:R-:W-:Y:S01]  /*6140*/  UIADD3 UR4, UR4, 0x220, URZ ;  /* 0x0000022004047890 */ /* 0x000fe2000fffe03f */
[----:B------:R-:W-:Y:S01]  /*6150*/  IMAD.IADD R27, R16, 0x1, -R27 ;  /* 0x00000001101b7824 */ /* 0x000fe200078e0a1b */
[----:B------:R-:W-:Y:S01]  /*6160*/  LEA R18, R18, R3, 0x7 ;  /* 0x0000000312127211 */ /* 0x000fe200078e38ff */
[----:B------:R-:W-:Y:S01]  /*6170*/  IMAD.SHL.U32 R19, R19, 0x80, RZ ;  /* 0x0000008013137824 */ /* 0x000fe200078e00ff */
[----:B0-----:R-:W-:-:S06]  /*6180*/  ULEA UR4, UR5, UR4, 0x18 ;  /* 0x0000000405047291 */ /* 0x001fcc000f8ec03f */
[----:B------:R-:W-:Y:S01]  /*6190*/  MOV R0, UR4 ;  /* 0x0000000400007c02 */ /* 0x000fe20008000f00 */
[----:B------:R-:W-:-:S04]  /*61a0*/  ULDC.64 UR4, c[0x0][0x250] ;  /* 0x0000940000047ab9 */ /* 0x000fc80000000a00 */
[----:B-1----:R-:W-:Y:S01]  /*61b0*/  IMAD R15, R27, 0x4, R0 ;  /* 0x000000041b0f7824 */ /* 0x002fe200078e0200 */
[----:B------:R-:W-:-:S05]  /*61c0*/  SHF.R.S32.HI R16, RZ, 0x1f, R18 ;  /* 0x0000001fff107819 */ /* 0x000fca0000011412 */
        /* <DEDUP_REMOVED lines=30> */
.L_x_2732:
[----:B------:R-:W-:Y:S05]  /*63b0*/  BSYNC B0 ;  /* 0x0000000000007941 */ /* 0x000fea0003800000 */
.L_x_2731:
[----:B------:R-:W-:Y:S01]  /*63c0*/  BAR.SYNC.DEFER_BLOCKING 0x0 ;  /* 0x0000000000007b1d */ /* 0x000fe20000010000 */
[----:B------:R-:W-:Y:S02]  /*63d0*/  LEA R23, R23, R0, 0x2 ;  /* 0x0000000017177211 */ /* 0x000fe400078e10ff */
[----:B------:R-:W-:-:S04]  /*63e0*/  LOP3.LUT R0, R26, 0xffffffe0, RZ, 0xc0, !PT ;  /* 0xffffffe01a007812 */ /* 0x000fc800078ec0ff */
[----:B------:R-:W-:Y:S01]  /*63f0*/  ISETP.NE.AND P0, PT, R0, 0x20, PT ;  /* 0x000000200000780c */ /* 0x000fe20003f05270 */
[----:B------:R-:W-:-:S05]  /*6400*/  VIADD R0, R26, 0x1f ;  /* 0x0000001f1a007836 */ /* 0x000fca0000000000 */
[----:B------:R-:W-:Y:S01]  /*6410*/  ISETP.GT.U32.AND P1, PT, R0, 0x3e, PT ;  /* 0x0000003e0000780c */ /* 0x000fe20003f24070 */
        /* <DEDUP_REMOVED lines=53> */
.L_x_2684:
[----:B------:R-:W-:Y:S01]  /*6770*/  HFMA2.MMA R12, -RZ, RZ, 0, 9.5367431640625e-07 ;  /* 0x00000010ff0c7435 */ /* 0x000fe200000001ff */
[----:B------:R-:W-:Y:S01]  /*6780*/  IMAD.MOV.U32 R11, RZ, RZ, 0x1f ;  /* 0x0000001fff0b7424 */ /* 0x000fe200078e00ff */
[----:B0-----:R-:W-:-:S09]  /*6790*/  MOV R15, 0xffffffff ;  /* 0xffffffff000f7802 */ /* 0x001fd20000000f00 */
[----:B-1---5:R-:W-:Y:S05]  /*67a0*/  WARPSYNC.COLLECTIVE R15, `(.L_x_2733) ;  /* 0x000000000f087348 */ /* 0x022fea0003c00000 */
[----:B------:R0:W2:Y:S02]  /*67b0*/  SHFL.BFLY P6, R14, R13, R12, R11 ;  /* 0x0c00000c0d0e7389 */ /* 0x0000a400000c000b */
[----:B012--5:R-:W-:Y:S01]  /*67c0*/  ENDCOLLECTIVE ;  /* 0x000000000000791b */ /* 0x027fe20003800000 */
.L_x_2733:
[----:B------:R-:W-:Y:S01]  /*67d0*/  HFMA2.MMA R12, -RZ, RZ, 0, 4.76837158203125e-07 ;  /* 0x00000008ff0c7435 */ /* 0x000fe200000001ff */
[----:B------:R-:W-:-:S04]  /*67e0*/  FADD.FTZ R0, R13, R14 ;  /* 0x0000000e0d007221 */ /* 0x000fc80000010000 */
[----:B------:R-:W-:-:S07]  /*67f0*/  IMAD.MOV.U32 R13, RZ, RZ, R0 ;  /* 0x000000ffff0d7224 */ /* 0x000fce00078e0000 */
[----:B------:R-:W-:Y:S05]  /*6800*/  WARPSYNC.COLLECTIVE R15, `(.L_x_2734) ;  /* 0x000000000f087348 */ /* 0x000fea0003c00000 */
[----:B------:R0:W1:Y:S02]  /*6810*/  SHFL.BFLY P6, R14, R13, R12, R11 ;  /* 0x0c00000c0d0e7389 */ /* 0x00006400000c000b */
[----:B01----:R-:W-:Y:S01]  /*6820*/  ENDCOLLECTIVE ;  /* 0x000000000000791b */ /* 0x003fe20003800000 */
.L_x_2734:
[----:B------:R-:W-:Y:S01]  /*6830*/  MOV R12, 0x4 ;  /* 0x00000004000c7802 */ /* 0x000fe20000000f00 */
[----:B------:R-:W-:-:S04]  /*6840*/  FADD.FTZ R3, R0, R14 ;  /* 0x0000000e00037221 */ /* 0x000fc80000010000 */
[----:B------:R-:W-:-:S07]  /*6850*/  IMAD.MOV.U32 R13, RZ, RZ, R3 ;  /* 0x000000ffff0d7224 */ /* 0x000fce00078e0003 */
[----:B------:R-:W-:Y:S05]  /*6860*/  WARPSYNC.COLLECTIVE R15, `(.L_x_2735) ;  /* 0x000000000f087348 */ /* 0x000fea0003c00000 */
[----:B------:R0:W1:Y:S02]  /*6870*/  SHFL.BFLY P6, R14, R13, R12, R11 ;  /* 0x0c00000c0d0e7389 */ /* 0x00006400000c000b */
[----:B01----:R-:W-:Y:S01]  /*6880*/  ENDCOLLECTIVE ;  /* 0x000000000000791b */ /* 0x003fe20003800000 */
.L_x_2735:
[----:B------:R-:W-:Y:S01]  /*6890*/  HFMA2.MMA R12, -RZ, RZ, 0, 1.1920928955078125e-07 ;  /* 0x00000002ff0c7435 */ /* 0x000fe200000001ff */
[----:B------:R-:W-:-:S04]  /*68a0*/  FADD.FTZ R4, R3, R14 ;  /* 0x0000000e03047221 */ /* 0x000fc80000010000 */
[----:B------:R-:W-:-:S07]  /*68b0*/  IMAD.MOV.U32 R13, RZ, RZ, R4 ;  /* 0x000000ffff0d7224 */ /* 0x000fce00078e0004 */
[----:B------:R-:W-:Y:S05]  /*68c0*/  WARPSYNC.COLLECTIVE R15, `(.L_x_2736) ;  /* 0x000000000f087348 */ /* 0x000fea0003c00000 */
[----:B------:R0:W1:Y:S02]  /*68d0*/  SHFL.BFLY P6, R14, R13, R12, R11 ;  /* 0x0c00000c0d0e7389 */ /* 0x00006400000c000b */
[----:B01----:R-:W-:Y:S01]  /*68e0*/  ENDCOLLECTIVE ;  /* 0x000000000000791b */ /* 0x003fe20003800000 */
.L_x_2736:
[----:B------:R-:W-:Y:S01]  /*68f0*/  MOV R12, 0x1 ;  /* 0x00000001000c7802 */ /* 0x000fe20000000f00 */
[----:B------:R-:W-:-:S04]  /*6900*/  FADD.FTZ R5, R4, R14 ;  /* 0x0000000e04057221 */ /* 0x000fc80000010000 */
[----:B------:R-:W-:-:S07]  /*6910*/  IMAD.MOV.U32 R13, RZ, RZ, R5 ;  /* 0x000000ffff0d7224 */ /* 0x000fce00078e0005 */
[----:B------:R-:W-:Y:S05]  /*6920*/  WARPSYNC.COLLECTIVE R15, `(.L_x_2737) ;  /* 0x000000000f087348 */ /* 0x000fea0003c00000 */
[----:B------:R0:W1:Y:S02]  /*6930*/  SHFL.BFLY P6, R14, R13, R12, R11 ;  /* 0x0c00000c0d0e7389 */ /* 0x00006400000c000b */
[----:B01----:R-:W-:Y:S01]  /*6940*/  ENDCOLLECTIVE ;  /* 0x000000000000791b */ /* 0x003fe20003800000 */
.L_x_2737:
[----:B------:R-:W-:Y:S05]  /*6950*/  BRA `(.L_x_2738) ;  /* 0xffffffb0004c7947 */ /* 0x000fea000383ffff */
.L_x_2689:
[----:B------:R-:W-:Y:S01]  /*6960*/  HFMA2.MMA R11, -RZ, RZ, 0, 1.847743988037109375e-06 ;  /* 0x0000001fff0b7435 */ /* 0x000fe200000001ff */
[----:B------:R-:W-:Y:S01]  /*6970*/  BSSY B1, `(.L_x_2739) ;  /* 0x0000006000017945 */ /* 0x000fe20003800000 */
[----:B------:R-:W-:Y:S02]  /*6980*/  IMAD.MOV.U32 R12, RZ, RZ, 0x1 ;  /* 0x00000001ff0c7424 */ /* 0x000fe400078e00ff */
[----:B------:R-:W-:-:S07]  /*6990*/  IMAD.MOV.U32 R15, RZ, RZ, -0x1 ;  /* 0xffffffffff0f7424 */ /* 0x000fce00078e00ff */
[----:B-----5:R-:W-:Y:S05]  /*69a0*/  WARPSYNC.COLLECTIVE R15, `(.L_x_2740) ;  /* 0x000000000f087348 */ /* 0x020fea0003c00000 */
[----:B------:R0:W1:Y:S02]  /*69b0*/  SHFL.BFLY P6, R14, R13, R12, R11 ;  /* 0x0c00000c0d0e7389 */ /* 0x00006400000c000b */
[----:B01---5:R-:W-:Y:S01]  /*69c0*/  ENDCOLLECTIVE ;  /* 0x000000000000791b */ /* 0x023fe20003800000 */
.L_x_2740:
[----:B------:R-:W-:Y:S05]  /*69d0*/  BSYNC B1 ;  /* 0x0000000000017941 */ /* 0x000fea0003800000 */
.L_x_2739:
[----:B------:R-:W-:Y:S05]  /*69e0*/  BRA `(.L_x_2741) ;  /* 0xffffffcc00207947 */ /* 0x000fea000383ffff */
.L_x_2693:
[----:B-1----:R-:W-:Y:S01]  /*69f0*/  HFMA2.MMA R11, -RZ, RZ, 0, 1.847743988037109375e-06 ;  /* 0x0000001fff0b7435 */ /* 0x002fe200000001ff */
[----:B------:R-:W-:Y:S01]  /*6a00*/  BSSY B0, `(.L_x_2742) ;  /* 0x0000007000007945 */ /* 0x000fe20003800000 */
[----:B0-----:R-:W-:Y:S01]  /*6a10*/  MOV R13, R155 ;  /* 0x0000009b000d7202 */ /* 0x001fe20000000f00 */
[----:B------:R-:W-:Y:S02]  /*6a20*/  IMAD.MOV.U32 R12, RZ, RZ, 0x10 ;  /* 0x00000010ff0c7424 */ /* 0x000fe400078e00ff */
[----:B------:R-:W-:-:S07]  /*6a30*/  IMAD.MOV.U32 R15, RZ, RZ, -0x1 ;  /* 0xffffffffff0f7424 */ /* 0x000fce00078e00ff */
[----:B--2345:R-:W-:Y:S05]  /*6a40*/  WARPSYNC.COLLECTIVE R15, `(.L_x_2743) ;  /* 0x000000000f087348 */ /* 0x03cfea0003c00000 */
[----:B------:R0:W1:Y:S02]  /*6a50*/  SHFL.BFLY P6, R14, R13, R12, R11 ;  /* 0x0c00000c0d0e7389 */ /* 0x00006400000c000b */
[----:B012345:R-:W-:Y:S01]  /*6a60*/  ENDCOLLECTIVE ;  /* 0x000000000000791b */ /* 0x03ffe20003800000 */
.L_x_2743:
[----:B------:R-:W-:Y:S05]  /*6a70*/  BSYNC B0 ;  /* 0x0000000000007941 */ /* 0x000fea0003800000 */
.L_x_2742:
[----:B------:R-:W-:Y:S01]  /*6a80*/  FMNMX.FTZ R13, R14, R155, !PT ;  /* 0x0000009b0e0d7209 */ /* 0x000fe20007810000 */
[----:B------:R-:W-:Y:S01]  /*6a90*/  IMAD.MOV.U32 R11, RZ, RZ, 0x1f ;  /* 0x0000001fff0b7424 */ /* 0x000fe200078e00ff */
[----:B------:R-:W-:Y:S02]  /*6aa0*/  MOV R12, 0x8 ;  /* 0x00000008000c7802 */ /* 0x000fe40000000f00 */
[----:B------:R-:W-:-:S07]  /*6ab0*/  MOV R15, 0xffffffff ;  /* 0xffffffff000f7802 */ /* 0x000fce0000000f00 */
[----:B------:R-:W-:Y:S05]  /*6ac0*/  WARPSYNC.COLLECTIVE R15, `(.L_x_2744) ;  /* 0x000000000f087348 */ /* 0x000fea0003c00000 */
[----:B------:R0:W1:Y:S02]  /*6ad0*/  SHFL.BFLY P6, R14, R13, R12, R11 ;  /* 0x0c00000c0d0e7389 */ /* 0x00006400000c000b */
[----:B01----:R-:W-:Y:S01]  /*6ae0*/  ENDCOLLECTIVE ;  /* 0x000000000000791b */ /* 0x003fe20003800000 */
.L_x_2744:
[----:B------:R-:W-:Y:S01]  /*6af0*/  HFMA2.MMA R12, -RZ, RZ, 0, 2.384185791015625e-07 ;  /* 0x00000004ff0c7435 */ /* 0x000fe200000001ff */
[----:B------:R-:W-:-:S05]  /*6b00*/  FMNMX.FTZ R3, R13, R14, !PT ;  /* 0x0000000e0d037209 */ /* 0x000fca0007810000 */
[----:B------:R-:W-:-:S07]  /*6b10*/  IMAD.MOV.U32 R13, RZ, RZ, R3 ;  /* 0x000000ffff0d7224 */ /* 0x000fce00078e0003 */
[----:B------:R-:W-:Y:S05]  /*6b20*/  WARPSYNC.COLLECTIVE R15, `(.L_x_2745) ;  /* 0x000000000f087348 */ /* 0x000fea0003c00000 */
[----:B------:R0:W1:Y:S02]  /*6b30*/  SHFL.BFLY P6, R14, R13, R12, R11 ;  /* 0x0c00000c0d0e7389 */ /* 0x00006400000c000b */
[----:B01----:R-:W-:Y:S01]  /*6b40*/  ENDCOLLECTIVE ;  /* 0x000000000000791b */ /* 0x003fe20003800000 */
.L_x_2745:
[----:B------:R-:W-:Y:S02]  /*6b50*/  MOV R12, 0x2 ;  /* 0x00000002000c7802 */ /* 0x000fe40000000f00 */
[----:B------:R-:W-:-:S05]  /*6b60*/  FMNMX.FTZ R4, R3, R14, !PT ;  /* 0x0000000e03047209 */ /* 0x000fca0007810000 */
[----:B------:R-:W-:-:S07]  /*6b70*/  IMAD.MOV.U32 R13, RZ, RZ, R4 ;  /* 0x000000ffff0d7224 */ /* 0x000fce00078e0004 */
[----:B------:R-:W-:Y:S05]  /*6b80*/  WARPSYNC.COLLECTIVE R15, `(.L_x_2746) ;  /* 0x000000000f087348 */ /* 0x000fea0003c00000 */
[----:B------:R0:W1:Y:S02]  /*6b90*/  SHFL.BFLY P6, R14, R13, R12, R11 ;  /* 0x0c00000c0d0e7389 */ /* 0x00006400000c000b */
[----:B01----:R-:W-:Y:S01]  /*6ba0*/  ENDCOLLECTIVE ;  /* 0x000000000000791b */ /* 0x003fe20003800000 */
.L_x_2746:
[----:B------:R-:W-:Y:S05]  /*6bb0*/  BRA `(.L_x_2747) ;  /* 0xffffffcc00507947 */ /* 0x000fea000383ffff */
.L_x_2748:
        /* <DEDUP_REMOVED lines=12> */
.L_x_2853:


//--------------------- .text._ZN4mmha33masked_multihead_attention_kernelIfLi128ELi128ELi4ELi32ELi64ELb0ELb0EEEv26Multihead_attention_paramsIT_XT5_EE --------------------------
	.section	.text._ZN4mmha33masked_multihead_attention_kernelIfLi128ELi128ELi4ELi32ELi64ELb0ELb0EEEv26Multihead_attention_paramsIT_XT5_EE,"ax",@progbits
	.align	128
        .global         _ZN4mmha33masked_multihead_attention_kernelIfLi128ELi128ELi4ELi32ELi64ELb0ELb0EEEv26Multihead_attention_paramsIT_XT5_EE
        .type           _ZN4mmha33masked_multihead_attention_kernelIfLi128ELi128ELi4ELi32ELi64ELb0ELb0EEEv26Multihead_attention_paramsIT_XT5_EE,@function
        .size           _ZN4mmha33masked_multihead_attention_kernelIfLi128ELi128ELi4ELi32ELi64ELb0ELb0EEEv26Multihead_attention_paramsIT_XT5_EE,(.L_x_2854 - _ZN4mmha33masked_multihead_attention_kernelIfLi128ELi128ELi4ELi32ELi64ELb0ELb0EEEv26Multihead_attention_paramsIT_XT5_EE)
        .other          _ZN4mmha33masked_multihead_attention_kernelIfLi128ELi128ELi4ELi32ELi64ELb0ELb0EEEv26Multihead_attention_paramsIT_XT5_EE,@"STO_CUDA_ENTRY STV_DEFAULT"
_ZN4mmha33masked_multihead_attention_kernelIfLi128ELi128ELi4ELi32ELi64ELb0ELb0EEEv26Multihead_attention_paramsIT_XT5_EE:
.text._ZN4mmha33masked_multihead_attention_kernelIfLi128ELi128ELi4ELi32ELi64ELb0ELb0EEEv26Multihead_attention_paramsIT_XT5_EE:
        /* <DEDUP_REMOVED lines=12> */
.L_x_2749:
        /* <DEDUP_REMOVED lines=9> */
[----:B------:R-:W1:Y:S01]  /*0150*/  @P0 LDC.64 R2, c[0x0][0x330] ;  /* 0x0000cc00ff020b82 */ /* 0x000e620000000a00 */
[----:B0-----:R-:W0:Y:S01]  /*0160*/  MUFU.RCP R6, R6 ;  /* 0x0000000600067308 */ /* 0x001e220000001000 */
[----:B-1----:R-:W-:-:S05]  /*0170*/  @P0 IMAD.WIDE R2, R0, 0x4, R2 ;  /* 0x0000000400020825 */ /* 0x002fca00078e0202 */
[----:B------:R1:W4:Y:S01]  /*0180*/  @P0 LDG.E R16, desc[UR36][R2.64] ;  /* 0x0000002402100981 */ /* 0x000322000c1e1900 */
[----:B0-----:R-:W-:Y:S01]  /*0190*/  VIADD R4, R6, 0xffffffe ;  /* 0x0ffffffe06047836 */ /* 0x001fe20000000000 */
[----:B------:R-:W-:-:S03]  /*01a0*/  IABS R6, R0 ;  /* 0x0000000000067213 */ /* 0x000fc60000000000 */
[----:B------:R0:W3:Y:S02]  /*01b0*/  F2I.FTZ.U32.TRUNC.NTZ R5, R4 ;  /* 0x0000000400057305 */ /* 0x0000e4000021f000 */
[----:B0-----:R-:W-:Y:S01]  /*01c0*/  HFMA2.MMA R4, -RZ, RZ, 0, 0 ;  /* 0x00000000ff047435 */ /* 0x001fe200000001ff */
[----:B---3--:R-:W-:-:S04]  /*01d0*/  IMAD.MOV R9, RZ, RZ, -R5 ;  /* 0x000000ffff097224 */ /* 0x008fc800078e0a05 */
[----:B------:R-:W-:-:S05]  /*01e0*/  IMAD R9, R9, R10, RZ ;  /* 0x0000000a09097224 */ /* 0x000fca00078e02ff */
[----:B------:R-:W-:Y:S02]  /*01f0*/  IMAD.HI.U32 R5, R5, R9, R4 ;  /* 0x0000000905057227 */ /* 0x000fe400078e0004 */
[----:B------:R-:W0:Y:S04]  /*0200*/  LDC.64 R8, c[0x0][0x2f0] ;  /* 0x0000bc00ff087b82 */ /* 0x000e280000000a00 */
[----:B-1----:R-:W-:-:S04]  /*0210*/  IMAD.HI.U32 R2, R5, R6, RZ ;  /* 0x0000000605027227 */ /* 0x002fc800078e00ff */
[----:B------:R-:W-:-:S04]  /*0220*/  IMAD.MOV R3, RZ, RZ, -R2 ;  /* 0x000000ffff037224 */ /* 0x000fc800078e0a02 */
        /* <DEDUP_REMOVED lines=11> */
[----:B--2---:R-:W-:-:S05]  /*02e0*/  IABS R10, R11 ;  /* 0x0000000b000a7213 */ /* 0x004fca0000000000 */
[----:B------:R-:W-:Y:S01]  /*02f0*/  @P2 VIADD R2, R2, 0x1 ;  /* 0x0000000102022836 */ /* 0x000fe20000000000 */
[----:B------:R-:W1:Y:S03]  /*0300*/  I2F.RP R3, R10 ;  /* 0x0000000a00037306 */ /* 0x000e660000209400 */
[----:B------:R-:W-:Y:S02]  /*0310*/  IMAD.MOV.U32 R13, RZ, RZ, R2 ;  /* 0x000000ffff0d7224 */ /* 0x000fe400078e0002 */
[----:B------:R-:W-:-:S03]  /*0320*/  IMAD.MOV.U32 R2, RZ, RZ, RZ ;  /* 0x000000ffff027224 */ /* 0x000fc600078e00ff */
[----:B------:R-:W-:Y:S02]  /*0330*/  @!P4 IADD3 R13, -R13, RZ, RZ ;  /* 0x000000ff0d0dc210 */ /* 0x000fe40007ffe1ff */
[----:B------:R-:W-:Y:S02]  /*0340*/  @!P3 LOP3.LUT R13, RZ, R7, RZ, 0x33, !PT ;  /* 0x00000007ff0db212 */ /* 0x000fe400078e33ff */
[----:B------:R-:W4:Y:S01]  /*0350*/  @P0 LDC R7, c[0x0][0x2c0] ;  /* 0x0000b000ff070b82 */ /* 0x000f220000000800 */
[----:B-1----:R-:W1:Y:S02]  /*0360*/  MUFU.RCP R3, R3 ;  /* 0x0000000300037308 */ /* 0x002e640000001000 */
[----:B0-----:R-:W-:-:S05]  /*0370*/  @P1 IMAD.WIDE R4, R13, 0x4, R4 ;  /* 0x000000040d041825 */ /* 0x001fca00078e0204 */
[----:B------:R0:W5:Y:S01]  /*0380*/  @P1 LDG.E R2, desc[UR36][R4.64] ;  /* 0x0000002404021981 */ /* 0x000162000c1e1900 */
[C---:B------:R-:W-:Y:S01]  /*0390*/  IMAD R80, R0.reuse, UR4, R25 ;  /* 0x0000000400507c24 */ /* 0x040fe2000f8e0219 */
[----:B------:R-:W-:Y:S01]  /*03a0*/  BSSY B0, `(.L_x_2750) ;  /* 0x0000040000007945 */ /* 0x000fe20003800000 */
[----:B------:R-:W-:Y:S01]  /*03b0*/  IMAD R22, R0, R11, RZ ;  /* 0x0000000b00167224 */ /* 0x000fe200078e02ff */
[----:B------:R-:W2:Y:S01]  /*03c0*/  S2R R24, SR_TID.X ;  /* 0x0000000000187919 */ /* 0x000ea20000002100 */
[----:B------:R-:W-:Y:S02]  /*03d0*/  IMAD.SHL.U32 R80, R80, 0x80, RZ ;  /* 0x0000008050507824 */ /* 0x000fe400078e00ff */
[----:B------:R-:W-:Y:S02]  /*03e0*/  IMAD R26, R13, UR4, RZ ;  /* 0x000000040d1a7c24 */ /* 0x000fe4000f8e02ff */
[----:B-1----:R-:W-:Y:S01]  /*03f0*/  VIADD R6, R3, 0xffffffe ;  /* 0x0ffffffe03067836 */ /* 0x002fe20000000000 */
[----:B------:R-:W-:-:S02]  /*0400*/  SHF.L.U32 R3, R25, 0x7, RZ ;  /* 0x0000000719037819 */ /* 0x000fc400000006ff */
[C---:B--2---:R-:W-:Y:S02]  /*0410*/  ISETP.GT.AND P5, PT, R24.reuse, 0x1f, PT ;  /* 0x0000001f1800780c */ /* 0x044fe40003fa4270 */
[----:B------:R-:W-:Y:S02]  /*0420*/  SHF.L.U32 R27, R24, 0x2, RZ ;  /* 0x00000002181b7819 */ /* 0x000fe400000006ff */
[----:B0-----:R-:W-:Y:S02]  /*0430*/  P2R R4, PR, RZ, 0x20 ;  /* 0x00000020ff047803 */ /* 0x001fe40000000000 */
[----:B----4-:R-:W-:Y:S02]  /*0440*/  @P0 IADD3 R16, R16, R7, RZ ;  /* 0x0000000710100210 */ /* 0x010fe40007ffe0ff */
[----:B------:R0:W1:Y:S04]  /*0450*/  F2I.FTZ.U32.TRUNC.NTZ R7, R6 ;  /* 0x0000000600077305 */ /* 0x000068000021f000 */
[----:B------:R-:W2:Y:S01]  /*0460*/  @!P0 LDC R16, c[0x0][0x29c] ;  /* 0x0000a700ff108b82 */ /* 0x000ea20000000800 */
[----:B0-----:R-:W-:-:S02]  /*0470*/  IMAD.MOV.U32 R6, RZ, RZ, RZ ;  /* 0x000000ffff067224 */ /* 0x001fc400078e00ff */
[----:B-1----:R-:W-:-:S04]  /*0480*/  IMAD.MOV R5, RZ, RZ, -R7 ;  /* 0x000000ffff057224 */ /* 0x002fc800078e0a07 */
[----:B------:R-:W-:-:S04]  /*0490*/  IMAD R5, R5, R10, RZ ;  /* 0x0000000a05057224 */ /* 0x000fc800078e02ff */
[----:B------:R-:W-:Y:S02]  /*04a0*/  IMAD.HI.U32 R7, R7, R5, R6 ;  /* 0x0000000507077227 */ /* 0x000fe400078e0006 */
[----:B------:R-:W0:Y:S01]  /*04b0*/  LDC R5, c[0x0][0x278] ;  /* 0x00009e00ff057b82 */ /* 0x000e220000000800 */
[----:B--2---:R-:W-:Y:S02]  /*04c0*/  IABS R17, R16 ;  /* 0x0000001000117213 */ /* 0x004fe40000000000 */
[C---:B------:R-:W-:Y:S02]  /*04d0*/  ISETP.GE.AND P2, PT, R16.reuse, RZ, PT ;  /* 0x000000ff1000720c */ /* 0x040fe40003f46270 */
[----:B------:R-:W-:Y:S01]  /*04e0*/  IADD3 R19, R16, 0x1, -R11 ;  /* 0x0000000110137810 */ /* 0x000fe20007ffe80b */
[----:B------:R-:W-:-:S03]  /*04f0*/  IMAD.HI.U32 R7, R7, R17, RZ ;  /* 0x0000001107077227 */ /* 0x000fc600078e00ff */
[----:B------:R-:W-:Y:S02]  /*0500*/  VIMNMX R19, RZ, R19, !PT ;  /* 0x00000013ff137248 */ /* 0x000fe40007fe0100 */
[----:B------:R-:W-:-:S05]  /*0510*/  IADD3 R7, -R7, RZ, RZ ;  /* 0x000000ff07077210 */ /* 0x000fca0007ffe1ff */
[----:B------:R-:W-:-:S05]  /*0520*/  IMAD R17, R10, R7, R17 ;  /* 0x000000070a117224 */ /* 0x000fca00078e0211 */
[----:B------:R-:W-:Y:S02]  /*0530*/  ISETP.GT.U32.AND P0, PT, R10, R17, PT ;  /* 0x000000110a00720c */ /* 0x000fe40003f04070 */
[----:B0-----:R-:W-:Y:S01]  /*0540*/  ISETP.NE.AND P1, PT, R5, RZ, PT ;  /* 0x000000ff0500720c */ /* 0x001fe20003f25270 */
[----:B------:R-:W-:-:S05]  /*0550*/  IMAD R5, R0, R5, R3 ;  /* 0x0000000500057224 */ /* 0x000fca00078e0203 */
[----:B------:R-:W-:-:S05]  /*0560*/  SEL R18, R80, R5, !P1 ;  /* 0x0000000550127207 */ /* 0x000fca0004800000 */
[----:B------:R-:W-:-:S05]  /*0570*/  @!P0 IMAD.IADD R17, R17, 0x1, -R10 ;  /* 0x0000000111118824 */ /* 0x000fca00078e0a0a */
[----:B------:R-:W-:-:S13]  /*0580*/  ISETP.GT.U32.AND P0, PT, R10, R17, PT ;  /* 0x000000110a00720c */ /* 0x000fda0003f04070 */
[----:B------:R-:W-:Y:S01]  /*0590*/  @!P0 IMAD.IADD R17, R17, 0x1, -R10 ;  /* 0x0000000111118824 */ /* 0x000fe200078e0a0a */
[----:B------:R-:W-:-:S03]  /*05a0*/  ISETP.NE.AND P0, PT, R11, RZ, PT ;  /* 0x000000ff0b00720c */ /* 0x000fc60003f05270 */
[----:B------:R-:W-:-:S10]  /*05b0*/  @!P2 IMAD.MOV R17, RZ, RZ, -R17 ;  /* 0x000000ffff11a224 */ /* 0x000fd400078e0a11 */
[----:B------:R-:W-:Y:S01]  /*05c0*/  @!P0 LOP3.LUT R17, RZ, R11, RZ, 0x33, !PT ;  /* 0x0000000bff118212 */ /* 0x000fe200078e33ff */
[--C-:B------:R-:W-:Y:S02]  /*05d0*/  IMAD.IADD R11, R3, 0x1, R27.reuse ;  /* 0x00000001030b7824 */ /* 0x100fe400078e021b */
[----:B------:R-:W-:Y:S01]  /*05e0*/  IMAD.IADD R3, R18, 0x1, R27 ;  /* 0x0000000112037824 */ /* 0x000fe200078e021b */
        /* <DEDUP_REMOVED lines=25> */
.L_x_2751:
[----:B------:R-:W-:Y:S02]  /*0780*/  CS2R R30, SRZ ;  /* 0x00000000001e7805 */ /* 0x000fe4000001ff00 */
[----:B------:R-:W-:-:S07]  /*0790*/  CS2R R28, SRZ ;  /* 0x00000000001c7805 */ /* 0x000fce000001ff00 */
.L_x_2752:
[----:B------:R-:W-:Y:S05]  /*07a0*/  BSYNC B0 ;  /* 0x0000000000007941 */ /* 0x000fea0003800000 */
.L_x_2750:
        /* <DEDUP_REMOVED lines=11> */
.L_x_2754:
[----:B------:R-:W-:Y:S02]  /*0860*/  ULDC.64 UR6, c[0x0][0x228] ;  /* 0x00008a0000067ab9 */ /* 0x000fe40000000a00 */
[----:B------:R-:W-:-:S04]  /*0870*/  IADD3 R4, P0, R3, UR6, RZ ;  /* 0x0000000603047c10 */ /* 0x000fc8000ff1e0ff */
[----:B------:R-:W-:Y:S01]  /*0880*/  LEA.HI.X.SX32 R5, R3, UR7, 0x1, P0 ;  /* 0x0000000703057c11 */ /* 0x000fe200080f0eff */
[----:B------:R-:W0:Y:S05]  /*0890*/  LDC.64 R6, c[0x0][0x2f8] ;  /* 0x0000be00ff067b82 */ /* 0x000e2a0000000a00 */
        /* <DEDUP_REMOVED lines=14> */
.L_x_2755:
[----:B------:R-:W-:Y:S05]  /*0980*/  BSYNC B0 ;  /* 0x0000000000007941 */ /* 0x000fea0003800000 */
.L_x_2753:
[----:B------:R-:W-:Y:S01]  /*0990*/  ULDC.64 UR6, c[0x0][0x220] ;  /* 0x0000880000067ab9 */ /* 0x000fe20000000a00 */
[----:B------:R-:W-:Y:S01]  /*09a0*/  ULDC.64 UR8, c[0x0][0x230] ;  /* 0x00008c0000087ab9 */ /* 0x000fe20000000a00 */
[----:B------:R-:W-:Y:S01]  /*09b0*/  ISETP.EQ.U32.AND P1, PT, RZ, UR6, PT ;  /* 0x00000006ff007c0c */ /* 0x000fe2000bf22070 */
[----:B------:R-:W0:Y:S01]  /*09c0*/  LDC.64 R12, c[0x0][0x2a8] ;  /* 0x0000aa00ff0c7b82 */ /* 0x000e220000000a00 */
[----:B------:R-:W-:Y:S02]  /*09d0*/  ISETP.EQ.U32.AND P3, PT, RZ, UR8, PT ;  /* 0x00000008ff007c0c */ /* 0x000fe4000bf62070 */
[----:B------:R-:W-:Y:S02]  /*09e0*/  CS2R R14, SRZ ;  /* 0x00000000000e7805 */ /* 0x000fe4000001ff00 */
[----:B------:R-:W-:Y:S02]  /*09f0*/  ISETP.EQ.OR.EX P1, PT, RZ, UR7, P5, P1 ;  /* 0x00000007ff007c0c */ /* 0x000fe4000af22710 */
[----:B------:R-:W-:-:S02]  /*0a00*/  ISETP.EQ.OR.EX P3, PT, RZ, UR9, P5, P3 ;  /* 0x00000009ff007c0c */ /* 0x000fc4000af62730 */
[----:B------:R-:W-:Y:S01]  /*0a10*/  ISETP.EQ.U32.AND P2, PT, R8, RZ, PT ;  /* 0x000000ff0800720c */ /* 0x000fe20003f42070 */
[----:B------:R-:W1:Y:S01]  /*0a20*/  LDC R40, c[0x0][0x290] ;  /* 0x0000a400ff287b82 */ /* 0x000e620000000800 */
[----:B------:R-:W-:-:S04]  /*0a30*/  ISETP.GE.AND P0, PT, R24, 0x20, PT ;  /* 0x000000201800780c */ /* 0x000fc80003f06270 */
[----:B------:R-:W-:Y:S02]  /*0a40*/  ISETP.EQ.OR.EX P2, PT, R9, RZ, P0, P2 ;  /* 0x000000ff0900720c */ /* 0x000fe40000742720 */
[----:B------:R-:W-:Y:S01]  /*0a50*/  CS2R R8, SRZ ;  /* 0x0000000000087805 */ /* 0x000fe2000001ff00 */
[----:B------:R-:W2:Y:S08]  /*0a60*/  @!P1 LDC.64 R20, c[0x0][0x220] ;  /* 0x00008800ff149b82 */ /* 0x000eb00000000a00 */
[----:B------:R-:W3:Y:S01]  /*0a70*/  @!P3 LDC.64 R32, c[0x0][0x230] ;  /* 0x00008c00ff20bb82 */ /* 0x000ee20000000a00 */
[----:B0-----:R-:W-:Y:S01]  /*0a80*/  ISETP.NE.U32.AND P4, PT, R12, RZ, PT ;  /* 0x000000ff0c00720c */ /* 0x001fe20003f85070 */
[----:B-----5:R-:W-:Y:S01]  /*0a90*/  @!P2 IMAD R38, R2, UR4, R25 ;  /* 0x000000040226ac24 */ /* 0x020fe2000f8e0219 */
[----:B------:R-:W-:-:S02]  /*0aa0*/  ULDC.U8 UR4, c[0x0][0x294] ;  /* 0x0000a50000047ab9 */ /* 0x000fc40000000000 */
[----:B------:R-:W-:Y:S02]  /*0ab0*/  ISETP.NE.AND.EX P4, PT, R13, RZ, PT, P4 ;  /* 0x000000ff0d00720c */ /* 0x000fe40003f85340 */
[----:B------:R-:W-:Y:S01]  /*0ac0*/  CS2R R12, SRZ ;  /* 0x00000000000c7805 */ /* 0x000fe2000001ff00 */
[----:B------:R-:W0:Y:S01]  /*0ad0*/  @!P2 LDC.64 R36, c[0x0][0x2e0] ;  /* 0x0000b800ff24ab82 */ /* 0x000e220000000a00 */
[----:B------:R-:W-:Y:S01]  /*0ae0*/  @!P2 LEA R3, R38, R27, 0x7 ;  /* 0x0000001b2603a211 */ /* 0x000fe200078e38ff */
[----:B--2---:R-:W-:-:S08]  /*0af0*/  @!P1 IMAD.WIDE R20, R11, 0x4, R20 ;  /* 0x000000040b149825 */ /* 0x004fd000078e0214 */
[----:B------:R-:W2:Y:S01]  /*0b00*/  @P4 LDC.64 R34, c[0x0][0x2a8] ;  /* 0x0000aa00ff224b82 */ /* 0x000ea20000000a00 */
[----:B------:R-:W4:Y:S01]  /*0b10*/  @!P1 LDG.E.128 R12, desc[UR36][R20.64] ;  /* 0x00000024140c9981 */ /* 0x000f22000c1e1d00 */
[----:B---3--:R-:W-:Y:S01]  /*0b20*/  @!P3 IMAD.WIDE R32, R11, 0x4, R32 ;  /* 0x000000040b20b825 */ /* 0x008fe200078e0220 */
[----:B------:R-:W-:-:S06]  /*0b30*/  CS2R R10, SRZ ;  /* 0x00000000000a7805 */ /* 0x000fcc000001ff00 */
[----:B------:R-:W3:Y:S01]  /*0b40*/  @!P3 LDG.E.128 R8, desc[UR36][R32.64] ;  /* 0x000000242008b981 */ /* 0x000ee2000c1e1d00 */
[----:B0-----:R-:W-:-:S06]  /*0b50*/  @!P2 IMAD.WIDE R36, R3, 0x4, R36 ;  /* 0x000000040324a825 */ /* 0x001fcc00078e0224 */
[----:B------:R-:W3:Y:S01]  /*0b60*/  @!P2 LDG.E.128 R36, desc[UR36][R36.64] ;  /* 0x000000242424a981 */ /* 0x000ee2000c1e1d00 */
[----:B------:R-:W-:Y:S02]  /*0b70*/  ISETP.NE.AND P1, PT, RZ, UR4, PT ;  /* 0x00000004ff007c0c */ /* 0x000fe4000bf25270 */
[----:B-1----:R-:W-:Y:S01]  /*0b80*/  ISETP.GT.AND P3, PT, R40, RZ, PT ;  /* 0x000000ff2800720c */ /* 0x002fe20003f64270 */
[----:B------:R-:W-:Y:S02]  /*0b90*/  IMAD.MOV.U32 R23, RZ, RZ, RZ ;  /* 0x000000ffff177224 */ /* 0x000fe400078e00ff */
[----:B--2---:R-:W-:-:S05]  /*0ba0*/  @P4 IMAD.WIDE R34, R0, 0x4, R34 ;  /* 0x0000000400224825 */ /* 0x004fca00078e0222 */
[----:B------:R0:W5:Y:S01]  /*0bb0*/  @P4 LDG.E R23, desc[UR36][R34.64] ;  /* 0x0000002422174981 */ /* 0x000162000c1e1900 */
[----:B----4-:R-:W-:Y:S01]  /*0bc0*/  FADD.FTZ R28, R12, R28 ;  /* 0x0000001c0c1c7221 */ /* 0x010fe20000010000 */
[----:B------:R-:W-:Y:S01]  /*0bd0*/  FADD.FTZ R29, R13, R29 ;  /* 0x0000001d0d1d7221 */ /* 0x000fe20000010000 */
[----:B------:R-:W-:Y:S01]  /*0be0*/  FADD.FTZ R30, R14, R30 ;  /* 0x0000001e0e1e7221 */ /* 0x000fe20000010000 */
[----:B------:R-:W-:Y:S01]  /*0bf0*/  FADD.FTZ R31, R15, R31 ;  /* 0x0000001f0f1f7221 */ /* 0x000fe20000010000 */
[----:B---3--:R-:W-:Y:S01]  /*0c00*/  FADD.FTZ R32, R8, R4 ;  /* 0x0000000408207221 */ /* 0x008fe20000010000 */
[----:B------:R-:W-:Y:S01]  /*0c10*/  FADD.FTZ R33, R9, R5 ;  /* 0x0000000509217221 */ /* 0x000fe20000010000 */
[----:B0-----:R-:W-:Y:S01]  /*0c20*/  FADD.FTZ R34, R10, R6 ;  /* 0x000000060a227221 */ /* 0x001fe20000010000 */
[----:B------:R-:W-:Y:S01]  /*0c30*/  FADD.FTZ R35, R11, R7 ;  /* 0x000000070b237221 */ /* 0x000fe20000010000 */
[----:B------:R-:W-:Y:S01]  /*0c40*/  @!P2 FMUL.FTZ R32, R32, R36 ;  /* 0x000000242020a220 */ /* 0x000fe20000410000 */
        /* <DEDUP_REMOVED lines=56> */
.L_x_2758:
        /* <DEDUP_REMOVED lines=80> */
.L_x_2762:
[----:B------:R-:W-:Y:S05]  /*14d0*/  BSYNC B1 ;  /* 0x0000000000017941 */ /* 0x000fea0003800000 */
.L_x_2761:
        /* <DEDUP_REMOVED lines=8> */
.L_x_2760:
[----:B------:R-:W-:Y:S05]  /*1560*/  BSYNC B0 ;  /* 0x0000000000007941 */ /* 0x000fea0003800000 */
.L_x_2759:
[----:B------:R-:W-:Y:S06]  /*1570*/  BAR.SYNC.DEFER_BLOCKING 0x0 ;  /* 0x0000000000007b1d */ /* 0x000fec0000010000 */
[----:B0-----:R0:W1:Y:S04]  /*1580*/  @P6 LDS.128 R28, [R14] ;  /* 0x000000000e1c6984 */ /* 0x0010680000000c00 */
[----:B------:R0:W2:Y:S01]  /*1590*/  @P6 LDS.128 R32, [R15] ;  /* 0x000000000f206984 */ /* 0x0000a20000000c00 */
[----:B------:R-:W-:Y:S06]  /*15a0*/  BAR.SYNC.DEFER_BLOCKING 0x0 ;  /* 0x0000000000007b1d */ /* 0x000fec0000010000 */
[----:B------:R-:W-:Y:S05]  /*15b0*/  BRA `(.L_x_2757) ;  /* 0x0000000000b07947 */ /* 0x000fea0003800000 */
.L_x_2756:
        /* <DEDUP_REMOVED lines=43> */
.L_x_2763:
[----:B------:R-:W-:Y:S05]  /*1870*/  BSYNC B0 ;  /* 0x0000000000007941 */ /* 0x000fea0003800000 */
.L_x_2757:
        /* <DEDUP_REMOVED lines=32> */
.L_x_2820:
[----:B01----:R-:W-:-:S07]  /*1a80*/  FADD.FTZ R5, R5, R14 ;  /* 0x0000000e05057221 */ /* 0x003fce0000010000 */
.L_x_2765:
[----:B------:R-:W-:Y:S05]  /*1a90*/  BSYNC B0 ;  /* 0x0000000000007941 */ /* 0x000fea0003800000 */
.L_x_2764:
        /* <DEDUP_REMOVED lines=23> */
.L_x_2768:
[----:B------:R3:W-:Y:S02]  /*1c10*/  STS [R9], R86 ;  /* 0x0000005609007388 */ /* 0x0007e40000000800 */
.L_x_2767:
[----:B------:R-:W-:Y:S05]  /*1c20*/  WARPSYNC.ALL ;  /* 0x0000000000007948 */ /* 0x000fea0003800000 */
[----:B------:R-:W-:Y:S01]  /*1c30*/  VIADD R6, R7, 0x7 ;  /* 0x0000000707067836 */ /* 0x000fe20000000000 */
[----:B------:R-:W4:Y:S01]  /*1c40*/  LDC.64 R4, c[0x0][0x280] ;  /* 0x0000a000ff047b82 */ /* 0x000f220000000a00 */
[----:B------:R-:W-:Y:S01]  /*1c50*/  SHF.R.S32.HI R3, RZ, 0x1f, R24 ;  /* 0x0000001fff037819 */ /* 0x000fe20000011418 */
[----:B------:R-:W-:Y:S01]  /*1c60*/  ULDC UR10, c[0x0][0x2a0] ;  /* 0x0000a800000a7ab9 */ /* 0x000fe20000000800 */
[----:B------:R-:W-:Y:S01]  /*1c70*/  ULDC.64 UR6, c[0x0][0x2b0] ;  /* 0x0000ac0000067ab9 */ /* 0x000fe20000000a00 */
[----:B------:R-:W-:Y:S01]  /*1c80*/  SHF.R.S32.HI R7, RZ, 0x1f, R6 ;  /* 0x0000001fff077819 */ /* 0x000fe20000011406 */
[----:B------:R-:W-:Y:S01]  /*1c90*/  ULDC.64 UR12, c[0x0][0x2c8] ;  /* 0x0000b200000c7ab9 */ /* 0x000fe20000000a00 */
[----:B------:R-:W-:Y:S01]  /*1ca0*/  ULDC.64 UR8, c[0x0][0x2d8] ;  /* 0x0000b60000087ab9 */ /* 0x000fe20000000a00 */
[----:B------:R-:W-:Y:S01]  /*1cb0*/  BSSY B0, `(.L_x_2769) ;  /* 0x00001a6000007945 */ /* 0x000fe20003800000 */
[----:B------:R-:W-:-:S02]  /*1cc0*/  LEA.HI R7, R7, R6, RZ, 0x3 ;  /* 0x0000000607077211 */ /* 0x000fc400078f18ff */
[----:B------:R-:W-:Y:S02]  /*1cd0*/  LEA.HI R6, R3, R24, RZ, 0x2 ;  /* 0x0000001803067211 */ /* 0x000fe400078f10ff */
[----:B------:R-:W-:Y:S02]  /*1ce0*/  LOP3.LUT R8, R7, 0xfffffff8, RZ, 0xc0, !PT ;  /* 0xfffffff807087812 */ /* 0x000fe400078ec0ff */
[----:B------:R-:W-:Y:S02]  /*1cf0*/  LEA.HI.SX32 R85, R6, R19, 0x1e ;  /* 0x0000001306557211 */ /* 0x000fe400078ff2ff */
[----:B------:R-:W-:Y:S01]  /*1d00*/  IADD3 R8, R19, R8, RZ ;  /* 0x0000000813087210 */ /* 0x000fe20007ffe0ff */
[----:B------:R-:W-:Y:S03]  /*1d10*/  BAR.SYNC.DEFER_BLOCKING 0x0 ;  /* 0x0000000000007b1d */ /* 0x000fe60000010000 */
[----:B------:R-:W-:Y:S01]  /*1d20*/  ISETP.GE.AND P0, PT, R85, R8, PT ;  /* 0x000000085500720c */ /* 0x000fe20003f06270 */
[----:B----4-:R-:W-:-:S04]  /*1d30*/  IMAD R4, R26, R4, R25 ;  /* 0x000000041a047224 */ /* 0x010fc800078e0219 */
[----:B------:R-:W-:-:S08]  /*1d40*/  IMAD.SHL.U32 R8, R4, 0x80, RZ ;  /* 0x0000008004087824 */ /* 0x000fd000078e00ff */
[----:B------:R-:W-:Y:S05]  /*1d50*/  @P0 BRA `(.L_x_2770) ;  /* 0x00000018006c0947 */ /* 0x000fea0003800000 */
[----:B------:R-:W-:Y:S01]  /*1d60*/  IABS R3, R5 ;  /* 0x0000000500037213 */ /* 0x000fe20000000000 */
[----:B------:R-:W-:Y:S01]  /*1d70*/  VIADD R10, R10, 0x10 ;  /* 0x000000100a0a7836 */ /* 0x000fe20000000000 */
[----:B------:R-:W-:Y:S01]  /*1d80*/  LOP3.LUT R7, R6, 0xfffffffc, RZ, 0xc0, !PT ;  /* 0xfffffffc06077812 */ /* 0x000fe200078ec0ff */
[----:B------:R-:W4:Y:S01]  /*1d90*/  LDC.64 R88, c[0x0][0x2d8] ;  /* 0x0000b600ff587b82 */ /* 0x000f220000000a00 */
[----:B------:R-:W0:Y:S01]  /*1da0*/  I2F.RP R12, R3 ;  /* 0x00000003000c7306 */ /* 0x000e220000209400 */
[----:B------:R-:W-:Y:S01]  /*1db0*/  ULDC UR5, c[0x0][0x2d0] ;  /* 0x0000b40000057ab9 */ /* 0x000fe20000000800 */
[----:B------:R-:W-:Y:S01]  /*1dc0*/  IADD3 R4, -R7, R24, RZ ;  /* 0x0000001807047210 */ /* 0x000fe20007ffe1ff */
[----:B------:R-:W-:Y:S01]  /*1dd0*/  ULDC UR4, c[0x0][0x298] ;  /* 0x0000a60000047ab9 */ /* 0x000fe20000000800 */
[----:B---3--:R-:W-:-:S03]  /*1de0*/  LEA R9, R11, R10, 0x18 ;  /* 0x0000000a0b097211 */ /* 0x008fc600078ec0ff */
[----:B------:R-:W3:Y:S02]  /*1df0*/  LDC R51, c[0x0][0x2c0] ;  /* 0x0000b000ff337b82 */ /* 0x000ee40000000800 */
[----:B------:R-:W-:Y:S02]  /*1e00*/  IMAD R9, R4, 0x4, R9 ;  /* 0x0000000404097824 */ /* 0x000fe400078e0209 */
[----:B------:R-:W-:-:S03]  /*1e10*/  IMAD R4, R8, R5, R4 ;  /* 0x0000000508047224 */ /* 0x000fc600078e0204 */
[----:B------:R1:W1:Y:S01]  /*1e20*/  LDS R83, [R9] ;  /* 0x0000000009537984 */ /* 0x0002620000000800 */
[----:B0-----:R-:W0:Y:S03]  /*1e30*/  MUFU.RCP R12, R12 ;  /* 0x0000000c000c7308 */ /* 0x001e260000001000 */
[----:B------:R0:W1:Y:S04]  /*1e40*/  LDS R84, [R9+0x10] ;  /* 0x0000100009547984 */ /* 0x0000680000000800 */
[----:B------:R0:W1:Y:S01]  /*1e50*/  LDS R82, [R9+0x20] ;  /* 0x0000200009527984 */ /* 0x0000620000000800 */
[----:B----4-:R-:W-:-:S03]  /*1e60*/  IMAD.WIDE R88, R25, 0x4, R88 ;  /* 0x0000000419587825 */ /* 0x010fc600078e0258 */
[----:B------:R4:W1:Y:S04]  /*1e70*/  LDS R81, [R9+0x30] ;  /* 0x0000300009517984 */ /* 0x0008680000000800 */
[----:B------:R4:W1:Y:S01]  /*1e80*/  LDS R79, [R9+0x40] ;  /* 0x00004000094f7984 */ /* 0x0008620000000800 */
[----:B---3--:R-:W-:Y:S02]  /*1e90*/  VIADD R51, R51, UR4 ;  /* 0x0000000433337c36 */ /* 0x008fe40008000000 */
[----:B0-----:R-:W-:Y:S01]  /*1ea0*/  VIADD R12, R12, 0xffffffe ;  /* 0x0ffffffe0c0c7836 */ /* 0x001fe20000000000 */
[----:B------:R4:W0:Y:S03]  /*1eb0*/  LDS R78, [R9+0x50] ;  /* 0x00005000094e7984 */ /* 0x0008260000000800 */
[----:B------:R-:W3:Y:S01]  /*1ec0*/  F2I.FTZ.U32.TRUNC.NTZ R7, R12 ;  /* 0x0000000c00077305 */ /* 0x000ee2000021f000 */
[----:B------:R4:W0:Y:S04]  /*1ed0*/  LDS R77, [R9+0x60] ;  /* 0x00006000094d7984 */ /* 0x0008280000000800 */
[----:B------:R4:W0:Y:S04]  /*1ee0*/  LDS R76, [R9+0x70] ;  /* 0x00007000094c7984 */ /* 0x0008280000000800 */
[----:B------:R4:W0:Y:S04]  /*1ef0*/  LDS R75, [R9+0x80] ;  /* 0x00008000094b7984 */ /* 0x0008280000000800 */
[----:B------:R4:W0:Y:S01]  /*1f00*/  LDS R74, [R9+0x90] ;  /* 0x00009000094a7984 */ /* 0x0008220000000800 */
[----:B---3--:R-:W-:-:S03]  /*1f10*/  IADD3 R6, RZ, -R7, RZ ;  /* 0x80000007ff067210 */ /* 0x008fc60007ffe0ff */
[----:B------:R4:W3:Y:S02]  /*1f20*/  LDS R73, [R9+0xa0] ;  /* 0x0000a00009497984 */ /* 0x0008e40000000800 */
[----:B------:R-:W-:Y:S02]  /*1f30*/  IMAD R11, R6, R3, RZ ;  /* 0x00000003060b7224 */ /* 0x000fe400078e02ff */
[----:B------:R4:W0:Y:S01]  /*1f40*/  LDS R72, [R9+0xb0] ;  /* 0x0000b00009487984 */ /* 0x0008220000000800 */
[----:B------:R-:W-:-:S03]  /*1f50*/  IMAD.MOV.U32 R6, RZ, RZ, RZ ;  /* 0x000000ffff067224 */ /* 0x000fc600078e00ff */
[----:B------:R4:W0:Y:S01]  /*1f60*/  LDS R71, [R9+0xc0] ;  /* 0x0000c00009477984 */ /* 0x0008220000000800 */
[----:B------:R-:W-:-:S03]  /*1f70*/  IMAD.HI.U32 R5, R7, R11, R6 ;  /* 0x0000000b07057227 */ /* 0x000fc600078e0006 */
[----:B------:R4:W0:Y:S01]  /*1f80*/  LDS R70, [R9+0xd0] ;  /* 0x0000d00009467984 */ /* 0x0008220000000800 */
[----:B------:R-:W-:-:S03]  /*1f90*/  IMAD R6, R25, UR5, R16 ;  /* 0x0000000519067c24 */ /* 0x000fc6000f8e0210 */
        /* <DEDUP_REMOVED lines=17> */
[----:B-1-3--:R4:W0:Y:S02]  /*20b0*/  LDS R52, [R9+0x1f0] ;  /* 0x0001f00009347984 */ /* 0x00a8240000000800 */
.L_x_2774:
[----:B------:R-:W1:Y:S01]  /*20c0*/  LDC R12, c[0x0][0x284] ;  /* 0x0000a100ff0c7b82 */ /* 0x000e620000000800 */
[----:B------:R-:W-:Y:S02]  /*20d0*/  IABS R14, R85 ;  /* 0x00000055000e7213 */ /* 0x000fe40000000000 */
[----:B------:R-:W-:-:S03]  /*20e0*/  ISETP.GE.AND P1, PT, R85, R16, PT ;  /* 0x000000105500720c */ /* 0x000fc60003f26270 */
[----:B------:R-:W-:-:S05]  /*20f0*/  IMAD.HI.U32 R11, R5, R14, RZ ;  /* 0x0000000e050b7227 */ /* 0x000fca00078e00ff */
[----:B------:R-:W-:Y:S02]  /*2100*/  IADD3 R11, -R11, RZ, RZ ;  /* 0x000000ff0b0b7210 */ /* 0x000fe40007ffe1ff */
[----:B-1----:R-:W-:Y:S02]  /*2110*/  IABS R90, R12 ;  /* 0x0000000c005a7213 */ /* 0x002fe40000000000 */
[----:B------:R-:W-:-:S03]  /*2120*/  ISETP.NE.AND P2, PT, R12, RZ, PT ;  /* 0x000000ff0c00720c */ /* 0x000fc60003f45270 */
[----:B0-----:R-:W-:Y:S01]  /*2130*/  IMAD R13, R90, R11, R14 ;  /* 0x0000000b5a0d7224 */ /* 0x001fe200078e020e */
[----:B------:R-:W-:Y:S01]  /*2140*/  SHF.R.S32.HI R11, RZ, 0x1f, R4 ;  /* 0x0000001fff0b7819 */ /* 0x000fe20000011404 */
[----:B------:R-:W1:Y:S03]  /*2150*/  @!P1 LDC.64 R14, c[0x0][0x248] ;  /* 0x00009200ff0e9b82 */ /* 0x000e660000000a00 */
[----:B------:R-:W-:-:S13]  /*2160*/  ISETP.GT.U32.AND P0, PT, R3, R13, PT ;  /* 0x0000000d0300720c */ /* 0x000fda0003f04070 */
[----:B------:R-:W-:-:S05]  /*2170*/  @!P0 IMAD.IADD R13, R13, 0x1, -R90 ;  /* 0x000000010d0d8824 */ /* 0x000fca00078e0a5a */
[----:B------:R-:W-:-:S13]  /*2180*/  ISETP.GT.U32.AND P0, PT, R3, R13, PT ;  /* 0x0000000d0300720c */ /* 0x000fda0003f04070 */
[----:B------:R-:W-:Y:S01]  /*2190*/  @!P0 IMAD.IADD R13, R13, 0x1, -R90 ;  /* 0x000000010d0d8824 */ /* 0x000fe200078e0a5a */
[----:B------:R-:W-:-:S13]  /*21a0*/  ISETP.GE.AND P0, PT, R85, RZ, PT ;  /* 0x000000ff5500720c */ /* 0x000fda0003f06270 */
[----:B------:R-:W-:Y:S02]  /*21b0*/  @!P0 IADD3 R13, -R13, RZ, RZ ;  /* 0x000000ff0d0d8210 */ /* 0x000fe40007ffe1ff */
        /* <DEDUP_REMOVED lines=8> */
[----:B------:R3:W2:Y:S03]  /*2240*/  @!P1 LDG.E R50, desc[UR36][R92.64] ;  /* 0x000000245c329981 */ /* 0x0006a6000c1e1900 */
[----:B------:R-:W-:-:S04]  /*2250*/  @!P1 SHF.L.U32 R87, R87, 0x2, RZ ;  /* 0x0000000257579819 */ /* 0x000fc800000006ff */
[----:B------:R-:W-:-:S04]  /*2260*/  @!P1 IADD3 R91, P0, R4, R87, RZ ;  /* 0x00000057045b9210 */ /* 0x000fc80007f1e0ff */
[----:B------:R-:W-:Y:S02]  /*2270*/  @!P1 LEA.HI.X.SX32 R87, R87, R11, 0x1, P0 ;  /* 0x0000000b57579211 */ /* 0x000fe400000f0eff */
[----:B-1----:R-:W-:-:S04]  /*2280*/  @!P1 LEA R90, P0, R91, R14, 0x2 ;  /* 0x0000000e5b5a9211 */ /* 0x002fc800078010ff */
[----:B------:R-:W-:Y:S02]  /*2290*/  @!P1 LEA.HI.X R91, R91, R15, R87, 0x2, P0 ;  /* 0x0000000f5b5b9211 */ /* 0x000fe400000f1457 */
[----:B------:R-:W1:Y:S01]  /*22a0*/  @!P1 LDC.64 R14, c[0x0][0x248] ;  /* 0x00009200ff0e9b82 */ /* 0x000e620000000a00 */
[--C-:B------:R-:W-:Y:S02]  /*22b0*/  IMAD.IADD R87, R13, 0x1, R12.reuse ;  /* 0x000000010d577824 */ /* 0x100fe400078e020c */
[----:B------:R4:W2:Y:S02]  /*22c0*/  @!P1 LDG.E R7, desc[UR36][R90.64] ;  /* 0x000000245a079981 */ /* 0x0008a4000c1e1900 */
[----:B------:R-:W-:-:S05]  /*22d0*/  IMAD.IADD R87, R87, 0x1, R12 ;  /* 0x0000000157577824 */ /* 0x000fca00078e020c */
[----:B---3--:R-:W-:-:S04]  /*22e0*/  @!P1 SHF.L.U32 R92, R87, 0x2, RZ ;  /* 0x00000002575c9819 */ /* 0x008fc800000006ff */
[----:B------:R-:W-:-:S04]  /*22f0*/  @!P1 IADD3 R93, P0, R4, R92, RZ ;  /* 0x0000005c045d9210 */ /* 0x000fc80007f1e0ff */
[----:B----4-:R-:W-:Y:S02]  /*2300*/  @!P1 LEA.HI.X.SX32 R90, R92, R11, 0x1, P0 ;  /* 0x0000000b5c5a9211 */ /* 0x010fe400000f0eff */
[----:B-1----:R-:W-:-:S04]  /*2310*/  @!P1 LEA R92, P0, R93, R14, 0x2 ;  /* 0x0000000e5d5c9211 */ /* 0x002fc800078010ff */
[----:B------:R-:W-:Y:S02]  /*2320*/  @!P1 LEA.HI.X R93, R93, R15, R90, 0x2, P0 ;  /* 0x0000000f5d5d9211 */ /* 0x000fe400000f145a */
[----:B------:R-:W1:Y:S01]  /*2330*/  @!P1 LDC.64 R14, c[0x0][0x248] ;  /* 0x00009200ff0e9b82 */ /* 0x000e620000000a00 */
[----:B------:R-:W-:Y:S02]  /*2340*/  IMAD.IADD R87, R87, 0x1, R12 ;  /* 0x0000000157577824 */ /* 0x000fe400078e020c */
[----:B------:R3:W4:Y:S02]  /*2350*/  @!P1 LDG.E R9, desc[UR36][R92.64] ;  /* 0x000000245c099981 */ /* 0x000724000c1e1900 */
[----:B------:R-:W-:-:S05]  /*2360*/  @!P1 IMAD.SHL.U32 R90, R87, 0x4, RZ ;  /* 0x00000004575a9824 */ /* 0x000fca00078e00ff */
[----:B------:R-:W-:-:S04]  /*2370*/  @!P1 IADD3 R91, P0, R4, R90, RZ ;  /* 0x0000005a045b9210 */ /* 0x000fc80007f1e0ff */
[----:B---3--:R-:W-:Y:S02]  /*2380*/  @!P1 LEA.HI.X.SX32 R92, R90, R11, 0x1, P0 ;  /* 0x0000000b5a5c9211 */ /* 0x008fe400000f0eff */
[----:B-1----:R-:W-:-:S04]  /*2390*/  @!P1 LEA R90, P0, R91, R14, 0x2 ;  /* 0x0000000e5b5a9211 */ /* 0x002fc800078010ff */
[----:B------:R-:W-:Y:S02]  /*23a0*/  @!P1 LEA.HI.X R91, R91, R15, R92, 0x2, P0 ;  /* 0x0000000f5b5b9211 */ /* 0x000fe400000f145c */
[----:B------:R-:W1:Y:S01]  /*23b0*/  @!P1 LDC.64 R14, c[0x0][0x248] ;  /* 0x00009200ff0e9b82 */ /* 0x000e620000000a00 */
[----:B------:R-:W-:Y:S02]  /*23c0*/  IADD3 R87, R87, R12, RZ ;  /* 0x0000000c57577210 */ /* 0x000fe40007ffe0ff */
[----:B------:R3:W4:Y:S03]  /*23d0*/  @!P1 LDG.E R10, desc[UR36][R90.64] ;  /* 0x000000245a0a9981 */ /* 0x000726000c1e1900 */
[----:B------:R-:W-:-:S05]  /*23e0*/  @!P1 IMAD.SHL.U32 R92, R87, 0x4, RZ ;  /* 0x00000004575c9824 */ /* 0x000fca00078e00ff */
[----:B------:R-:W-:-:S04]  /*23f0*/  @!P1 IADD3 R93, P0, R4, R92, RZ ;  /* 0x0000005c045d9210 */ /* 0x000fc80007f1e0ff */
[----:B---3--:R-:W-:Y:S02]  /*2400*/  @!P1 LEA.HI.X.SX32 R90, R92, R11, 0x1, P0 ;  /* 0x0000000b5c5a9211 */ /* 0x008fe400000f0eff */
[----:B-1----:R-:W-:-:S04]  /*2410*/  @!P1 LEA R92, P0, R93, R14, 0x2 ;  /* 0x0000000e5d5c9211 */ /* 0x002fc800078010ff */
[----:B------:R-:W-:Y:S02]  /*2420*/  @!P1 LEA.HI.X R93, R93, R15, R90, 0x2, P0 ;  /* 0x0000000f5d5d9211 */ /* 0x000fe400000f145a */
[----:B------:R-:W1:Y:S01]  /*2430*/  @!P1 LDC.64 R14, c[0x0][0x248] ;  /* 0x00009200ff0e9b82 */ /* 0x000e620000000a00 */
[----:B------:R-:W-:Y:S02]  /*2440*/  IMAD.IADD R87, R87, 0x1, R12 ;  /* 0x0000000157577824 */ /* 0x000fe400078e020c */
[----:B------:R3:W4:Y:S03]  /*2450*/  @!P1 LDG.E R20, desc[UR36][R92.64] ;  /* 0x000000245c149981 */ /* 0x000726000c1e1900 */
[----:B------:R-:W-:-:S04]  /*2460*/  @!P1 SHF.L.U32 R90, R87, 0x2, RZ ;  /* 0x00000002575a9819 */ /* 0x000fc800000006ff */
[----:B------:R-:W-:-:S04]  /*2470*/  @!P1 IADD3 R91, P0, R4, R90, RZ ;  /* 0x0000005a045b9210 */ /* 0x000fc80007f1e0ff */
[----:B---3--:R-:W-:Y:S02]  /*2480*/  @!P1 LEA.HI.X.SX32 R92, R90, R11, 0x1, P0 ;  /* 0x0000000b5a5c9211 */ /* 0x008fe400000f0eff */
[----:B-1----:R-:W-:-:S04]  /*2490*/  @!P1 LEA R90, P0, R91, R14, 0x2 ;  /* 0x0000000e5b5a9211 */ /* 0x002fc800078010ff */
[----:B------:R-:W-:Y:S02]  /*24a0*/  @!P1 LEA.HI.X R91, R91, R15, R92, 0x2, P0 ;  /* 0x0000000f5b5b9211 */ /* 0x000fe400000f145c */
[----:B------:R-:W1:Y:S01]  /*24b0*/  @!P1 LDC.64 R14, c[0x0][0x248] ;  /* 0x00009200ff0e9b82 */ /* 0x000e620000000a00 */
[----:B------:R-:W-:Y:S02]  /*24c0*/  IMAD.IADD R87, R87, 0x1, R12 ;  /* 0x0000000157577824 */ /* 0x000fe400078e020c */
[----:B------:R3:W0:Y:S02]  /*24d0*/  @!P1 LDG.E R21, desc[UR36][R90.64] ;  /* 0x000000245a159981 */ /* 0x000624000c1e1900 */
        /* <DEDUP_REMOVED lines=10> */
[----:B------:R-:W-:Y:S02]  /*2580*/  @!P1 LEA.HI.X.SX32 R87, R87, R11, 0x1, P0 ;  /* 0x0000000b57579211 */ /* 0x000fe400000f0eff */
[----:B-1----:R-:W-:-:S04]  /*2590*/  @!P1 LEA R90, P0, R91, R14, 0x2 ;  /* 0x0000000e5b5a9211 */ /* 0x002fc800078010ff */
[----:B------:R-:W-:Y:S02]  /*25a0*/  @!P1 LEA.HI.X R91, R91, R15, R87, 0x2, P0 ;  /* 0x0000000f5b5b9211 */ /* 0x000fe400000f1457 */
[----:B------:R-:W1:Y:S01]  /*25b0*/  @!P1 LDC.64 R14, c[0x0][0x248] ;  /* 0x00009200ff0e9b82 */ /* 0x000e620000000a00 */
[----:B------:R-:W-:Y:S02]  /*25c0*/  IMAD R87, R12, 0x8, R13 ;  /* 0x000000080c577824 */ /* 0x000fe400078e020d */
[----:B------:R2:W4:Y:S03]  /*25d0*/  @!P1 LDG.E R25, desc[UR36][R90.64] ;  /* 0x000000245a199981 */ /* 0x000526000c1e1900 */
[----:B------:R-:W-:-:S04]  /*25e0*/  @!P1 SHF.L.U32 R87, R87, 0x2, RZ ;  /* 0x0000000257579819 */ /* 0x000fc800000006ff */
[----:B---3--:R-:W-:-:S04]  /*25f0*/  @!P1 IADD3 R93, P0, R4, R87, RZ ;  /* 0x00000057045d9210 */ /* 0x008fc80007f1e0ff */
[----:B------:R-:W-:Y:S02]  /*2600*/  @!P1 LEA.HI.X.SX32 R87, R87, R11, 0x1, P0 ;  /* 0x0000000b57579211 */ /* 0x000fe400000f0eff */
[----:B-1----:R-:W-:-:S04]  /*2610*/  @!P1 LEA R92, P0, R93, R14, 0x2 ;  /* 0x0000000e5d5c9211 */ /* 0x002fc800078010ff */
[----:B------:R-:W-:Y:S02]  /*2620*/  @!P1 LEA.HI.X R93, R93, R15, R87, 0x2, P0 ;  /* 0x0000000f5d5d9211 */ /* 0x000fe400000f1457 */
[----:B------:R-:W1:Y:S01]  /*2630*/  @!P1 LDC.64 R14, c[0x0][0x248] ;  /* 0x00009200ff0e9b82 */ /* 0x000e620000000a00 */
[----:B------:R-:W-:Y:S02]  /*2640*/  IMAD R87, R12, 0x8, R13 ;  /* 0x000000080c577824 */ /* 0x000fe400078e020d */
[----:B------:R3:W4:Y:S02]  /*2650*/  @!P1 LDG.E R26, desc[UR36][R92.64] ;  /* 0x000000245c1a9981 */ /* 0x000724000c1e1900 */
[----:B------:R-:W-:-:S05]  /*2660*/  IMAD.IADD R87, R87, 0x1, R12 ;  /* 0x0000000157577824 */ /* 0x000fca00078e020c */
[----:B--2---:R-:W-:-:S04]  /*2670*/  @!P1 SHF.L.U32 R90, R87, 0x2, RZ ;  /* 0x00000002575a9819 */ /* 0x004fc800000006ff */
[----:B------:R-:W-:-:S04]  /*2680*/  @!P1 IADD3 R91, P0, R4, R90, RZ ;  /* 0x0000005a045b9210 */ /* 0x000fc80007f1e0ff */
[----:B---3--:R-:W-:Y:S02]  /*2690*/  @!P1 LEA.HI.X.SX32 R92, R90, R11, 0x1, P0 ;  /* 0x0000000b5a5c9211 */ /* 0x008fe400000f0eff */
[----:B-1----:R-:W-:-:S04]  /*26a0*/  @!P1 LEA R90, P0, R91, R14, 0x2 ;  /* 0x0000000e5b5a9211 */ /* 0x002fc800078010ff */
[----:B------:R-:W-:Y:S02]  /*26b0*/  @!P1 LEA.HI.X R91, R91, R15, R92, 0x2, P0 ;  /* 0x0000000f5b5b9211 */ /* 0x000fe400000f145c */
[----:B------:R-:W1:Y:S01]  /*26c0*/  @!P1 LDC.64 R14, c[0x0][0x248] ;  /* 0x00009200ff0e9b82 */ /* 0x000e620000000a00 */
[----:B------:R-:W-:Y:S02]  /*26d0*/  IMAD.IADD R87, R87, 0x1, R12 ;  /* 0x0000000157577824 */ /* 0x000fe400078e020c */
[----:B------:R2:W3:Y:S02]  /*26e0*/  @!P1 LDG.E R27, desc[UR36][R90.64] ;  /* 0x000000245a1b9981 */ /* 0x0004e4000c1e1900 */
[----:B------:R-:W-:-:S05]  /*26f0*/  @!P1 IMAD.SHL.U32 R92, R87, 0x4, RZ ;  /* 0x00000004575c9824 */ /* 0x000fca00078e00ff */
[----:B------:R-:W-:-:S04]  /*2700*/  @!P1 IADD3 R93, P0, R4, R92, RZ ;  /* 0x0000005c045d9210 */ /* 0x000fc80007f1e0ff */
[----:B--2---:R-:W-:Y:S02]  /*2710*/  @!P1 LEA.HI.X.SX32 R90, R92, R11, 0x1, P0 ;  /* 0x0000000b5c5a9211 */ /* 0x004fe400000f0eff */
[----:B-1----:R-:W-:-:S04]  /*2720*/  @!P1 LEA R92, P0, R93, R14, 0x2 ;  /* 0x0000000e5d5c9211 */ /* 0x002fc800078010ff */
[----:B------:R-:W-:Y:S02]  /*2730*/  @!P1 LEA.HI.X R93, R93, R15, R90, 0x2, P0 ;  /* 0x0000000f5d5d9211 */ /* 0x000fe400000f145a */
[----:B------:R-:W1:Y:S01]  /*2740*/  @!P1 LDC.64 R14, c[0x0][0x248] ;  /* 0x00009200ff0e9b82 */ /* 0x000e620000000a00 */
[----:B------:R-:W-:Y:S02]  /*2750*/  IADD3 R87, R87, R12, RZ ;  /* 0x0000000c57577210 */ /* 0x000fe40007ffe0ff */
[----:B------:R2:W3:Y:S03]  /*2760*/  @!P1 LDG.E R28, desc[UR36][R92.64] ;  /* 0x000000245c1c9981 */ /* 0x0004e6000c1e1900 */
[----:B------:R-:W-:-:S05]  /*2770*/  @!P1 IMAD.SHL.U32 R90, R87, 0x4, RZ ;  /* 0x00000004575a9824 */ /* 0x000fca00078e00ff */
[----:B------:R-:W-:-:S04]  /*2780*/  @!P1 IADD3 R91, P0, R4, R90, RZ ;  /* 0x0000005a045b9210 */ /* 0x000fc80007f1e0ff */
[----:B--2---:R-:W-:Y:S02]  /*2790*/  @!P1 LEA.HI.X.SX32 R92, R90, R11, 0x1, P0 ;  /* 0x0000000b5a5c9211 */ /* 0x004fe400000f0eff */
[----:B-1----:R-:W-:-:S04]  /*27a0*/  @!P1 LEA R90, P0, R91, R14, 0x2 ;  /* 0x0000000e5b5a9211 */ /* 0x002fc800078010ff */
[----:B------:R-:W-:Y:S02]  /*27b0*/  @!P1 LEA.HI.X R91, R91, R15, R92, 0x2, P0 ;  /* 0x0000000f5b5b9211 */ /* 0x000fe400000f145c */
[----:B------:R-:W1:Y:S01]  /*27c0*/  @!P1 LDC.64 R14, c[0x0][0x248] ;  /* 0x00009200ff0e9b82 */ /* 0x000e620000000a00 */
[----:B------:R-:W-:Y:S02]  /*27d0*/  IMAD.IADD R87, R87, 0x1, R12 ;  /* 0x0000000157577824 */ /* 0x000fe400078e020c */
[----:B------:R2:W3:Y:S03]  /*27e0*/  @!P1 LDG.E R29, desc[UR36][R90.64] ;  /* 0x000000245a1d9981 */ /* 0x0004e6000c1e1900 */
[----:B------:R-:W-:-:S04]  /*27f0*/  @!P1 SHF.L.U32 R92, R87, 0x2, RZ ;  /* 0x00000002575c9819 */ /* 0x000fc800000006ff */
[----:B------:R-:W-:-:S04]  /*2800*/  @!P1 IADD3 R93, P0, R4, R92, RZ ;  /* 0x0000005c045d9210 */ /* 0x000fc80007f1e0ff */
[----:B--2---:R-:W-:Y:S02]  /*2810*/  @!P1 LEA.HI.X.SX32 R90, R92, R11, 0x1, P0 ;  /* 0x0000000b5c5a9211 */ /* 0x004fe400000f0eff */
[----:B-1----:R-:W-:-:S04]  /*2820*/  @!P1 LEA R92, P0, R93, R14, 0x2 ;  /* 0x0000000e5d5c9211 */ /* 0x002fc800078010ff */
[----:B------:R-:W-:Y:S02]  /*2830*/  @!P1 LEA.HI.X R93, R93, R15, R90, 0x2, P0 ;  /* 0x0000000f5d5d9211 */ /* 0x000fe400000f145a */
[----:B------:R-:W1:Y:S01]  /*2840*/  @!P1 LDC.64 R14, c[0x0][0x248] ;  /* 0x00009200ff0e9b82 */ /* 0x000e620000000a00 */
[----:B------:R-:W-:Y:S02]  /*2850*/  IMAD.IADD R87, R87, 0x1, R12 ;  /* 0x0000000157577824 */ /* 0x000fe400078e020c */
[----:B------:R2:W3:Y:S02]  /*2860*/  @!P1 LDG.E R30, desc[UR36][R92.64] ;  /* 0x000000245c1e9981 */ /* 0x0004e4000c1e1900 */
[----:B------:R-:W-:-:S05]  /*2870*/  @!P1 IMAD.SHL.U32 R87, R87, 0x4, RZ ;  /* 0x0000000457579824 */ /* 0x000fca00078e00ff */
[----:B------:R-:W-:-:S04]  /*2880*/  @!P1 IADD3 R91, P0, R4, R87, RZ ;  /* 0x00000057045b9210 */ /* 0x000fc80007f1e0ff */
[----:B------:R-:W-:Y:S02]  /*2890*/  @!P1 LEA.HI.X.SX32 R87, R87, R11, 0x1, P0 ;  /* 0x0000000b57579211 */ /* 0x000fe400000f0eff */
[----:B-1----:R-:W-:-:S04]  /*28a0*/  @!P1 LEA R90, P0, R91, R14, 0x2 ;  /* 0x0000000e5b5a9211 */ /* 0x002fc800078010ff */
[----:B------:R-:W-:Y:S02]  /*28b0*/  @!P1 LEA.HI.X R91, R91, R15, R87, 0x2, P0 ;  /* 0x0000000f5b5b9211 */ /* 0x000fe400000f1457 */
[----:B------:R-:W1:Y:S01]  /*28c0*/  @!P1 LDC.64 R14, c[0x0][0x248] ;  /* 0x00009200ff0e9b82 */ /* 0x000e620000000a00 */
[----:B------:R-:W-:Y:S02]  /*28d0*/  IMAD R87, R12, 0xe, R13 ;  /* 0x0000000e0c577824 */ /* 0x000fe400078e020d */
[----:B------:R0:W3:Y:S03]  /*28e0*/  @!P1 LDG.E R31, desc[UR36][R90.64] ;  /* 0x000000245a1f9981 */ /* 0x0000e6000c1e1900 */
[----:B------:R-:W-:-:S04]  /*28f0*/  @!P1 SHF.L.U32 R87, R87, 0x2, RZ ;  /* 0x0000000257579819 */ /* 0x000fc800000006ff */
[----:B--2---:R-:W-:-:S04]  /*2900*/  @!P1 IADD3 R93, P0, R4, R87, RZ ;  /* 0x00000057045d9210 */ /* 0x004fc80007f1e0ff */
[----:B------:R-:W-:Y:S02]  /*2910*/  @!P1 LEA.HI.X.SX32 R87, R87, R11, 0x1, P0 ;  /* 0x0000000b57579211 */ /* 0x000fe400000f0eff */
[----:B-1----:R-:W-:-:S04]  /*2920*/  @!P1 LEA R92, P0, R93, R14, 0x2 ;  /* 0x0000000e5d5c9211 */ /* 0x002fc800078010ff */
[----:B------:R-:W-:Y:S02]  /*2930*/  @!P1 LEA.HI.X R93, R93, R15, R87, 0x2, P0 ;  /* 0x0000000f5d5d9211 */ /* 0x000fe400000f1457 */
[----:B------:R-:W1:Y:S01]  /*2940*/  @!P1 LDC.64 R14, c[0x0][0x248] ;  /* 0x00009200ff0e9b82 */ /* 0x000e620000000a00 */
[----:B------:R-:W-:Y:S02]  /*2950*/  IMAD R87, R12, 0xe, R13 ;  /* 0x0000000e0c577824 */ /* 0x000fe400078e020d */
[----:B------:R2:W3:Y:S02]  /*2960*/  @!P1 LDG.E R32, desc[UR36][R92.64] ;  /* 0x000000245c209981 */ /* 0x0004e4000c1e1900 */
[----:B------:R-:W-:-:S04]  /*2970*/  IMAD.IADD R87, R87, 0x1, R12 ;  /* 0x0000000157577824 */ /* 0x000fc800078e020c */
[----:B0-----:R-:W-:-:S05]  /*2980*/  @!P1 IMAD.SHL.U32 R90, R87, 0x4, RZ ;  /* 0x00000004575a9824 */ /* 0x001fca00078e00ff */
[----:B------:R-:W-:-:S04]  /*2990*/  @!P1 IADD3 R91, P0, R4, R90, RZ ;  /* 0x0000005a045b9210 */ /* 0x000fc80007f1e0ff */
[----:B--2---:R-:W-:Y:S02]  /*29a0*/  @!P1 LEA.HI.X.SX32 R92, R90, R11, 0x1, P0 ;  /* 0x0000000b5a5c9211 */ /* 0x004fe400000f0eff */
[----:B-1----:R-:W-:-:S04]  /*29b0*/  @!P1 LEA R90, P0, R91, R14, 0x2 ;  /* 0x0000000e5b5a9211 */ /* 0x002fc800078010ff */
[----:B------:R-:W-:Y:S02]  /*29c0*/  @!P1 LEA.HI.X R91, R91, R15, R92, 0x2, P0 ;  /* 0x0000000f5b5b9211 */ /* 0x000fe400000f145c */
[----:B------:R-:W0:Y:S01]  /*29d0*/  @!P1 LDC.64 R14, c[0x0][0x248] ;  /* 0x00009200ff0e9b82 */ /* 0x000e220000000a00 */
[----:B------:R-:W-:Y:S02]  /*29e0*/  IADD3 R87, R87, R12, RZ ;  /* 0x0000000c57577210 */ /* 0x000fe40007ffe0ff */
[----:B------:R1:W2:Y:S03]  /*29f0*/  @!P1 LDG.E R33, desc[UR36][R90.64] ;  /* 0x000000245a219981 */ /* 0x0002a6000c1e1900 */
[----:B------:R-:W-:-:S05]  /*2a00*/  @!P1 IMAD.SHL.U32 R92, R87, 0x4, RZ ;  /* 0x00000004575c9824 */ /* 0x000fca00078e00ff */
[----:B------:R-:W-:-:S04]  /*2a10*/  @!P1 IADD3 R93, P0, R4, R92, RZ ;  /* 0x0000005c045d9210 */ /* 0x000fc80007f1e0ff */
[----:B-1----:R-:W-:Y:S02]  /*2a20*/  @!P1 LEA.HI.X.SX32 R90, R92, R11, 0x1, P0 ;  /* 0x0000000b5c5a9211 */ /* 0x002fe400000f0eff */
[----:B0-----:R-:W-:-:S04]  /*2a30*/  @!P1 LEA R92, P0, R93, R14, 0x2 ;  /* 0x0000000e5d5c9211 */ /* 0x001fc800078010ff */
[----:B------:R-:W-:Y:S02]  /*2a40*/  @!P1 LEA.HI.X R93, R93, R15, R90, 0x2, P0 ;  /* 0x0000000f5d5d9211 */ /* 0x000fe400000f145a */
[----:B------:R-:W0:Y:S01]  /*2a50*/  @!P1 LDC.64 R14, c[0x0][0x248] ;  /* 0x00009200ff0e9b82 */ /* 0x000e220000000a00 */
[----:B------:R-:W-:Y:S02]  /*2a60*/  IMAD.IADD R87, R87, 0x1, R12 ;  /* 0x0000000157577824 */ /* 0x000fe400078e020c */
[----:B------:R1:W2:Y:S03]  /*2a70*/  @!P1 LDG.E R34, desc[UR36][R92.64] ;  /* 0x000000245c229981 */ /* 0x0002a6000c1e1900 */
[----:B------:R-:W-:-:S04]  /*2a80*/  @!P1 SHF.L.U32 R90, R87, 0x2, RZ ;  /* 0x00000002575a9819 */ /* 0x000fc800000006ff */
[----:B------:R-:W-:-:S04]  /*2a90*/  @!P1 IADD3 R91, P0, R4, R90, RZ ;  /* 0x0000005a045b9210 */ /* 0x000fc80007f1e0ff */
[----:B-1----:R-:W-:Y:S02]  /*2aa0*/  @!P1 LEA.HI.X.SX32 R92, R90, R11, 0x1, P0 ;  /* 0x0000000b5a5c9211 */ /* 0x002fe400000f0eff */
[----:B0-----:R-:W-:-:S04]  /*2ab0*/  @!P1 LEA R90, P0, R91, R14, 0x2 ;  /* 0x0000000e5b5a9211 */ /* 0x001fc800078010ff */
[----:B------:R-:W-:Y:S02]  /*2ac0*/  @!P1 LEA.HI.X R91, R91, R15, R92, 0x2, P0 ;  /* 0x0000000f5b5b9211 */ /* 0x000fe400000f145c */
[----:B------:R-:W0:Y:S01]  /*2ad0*/  @!P1 LDC.64 R14, c[0x0][0x248] ;  /* 0x00009200ff0e9b82 */ /* 0x000e220000000a00 */
[----:B------:R-:W-:Y:S02]  /*2ae0*/  IMAD.IADD R87, R87, 0x1, R12 ;  /* 0x0000000157577824 */ /* 0x000fe400078e020c */
[----:B------:R1:W2:Y:S02]  /*2af0*/  @!P1 LDG.E R35, desc[UR36][R90.64] ;  /* 0x000000245a239981 */ /* 0x0002a4000c1e1900 */
[----:B------:R-:W-:-:S05]  /*2b00*/  @!P1 IMAD.SHL.U32 R92, R87, 0x4, RZ ;  /* 0x00000004575c9824 */ /* 0x000fca00078e00ff */
[----:B------:R-:W-:-:S04]  /*2b10*/  @!P1 IADD3 R93, P0, R4, R92, RZ ;  /* 0x0000005c045d9210 */ /* 0x000fc80007f1e0ff */
[----:B-1----:R-:W-:Y:S02]  /*2b20*/  @!P1 LEA.HI.X.SX32 R90, R92, R11, 0x1, P0 ;  /* 0x0000000b5c5a9211 */ /* 0x002fe400000f0eff */
[----:B0-----:R-:W-:-:S04]  /*2b30*/  @!P1 LEA R92, P0, R93, R14, 0x2 ;  /* 0x0000000e5d5c9211 */ /* 0x001fc800078010ff */
[----:B------:R-:W-:Y:S02]  /*2b40*/  @!P1 LEA.HI.X R93, R93, R15, R90, 0x2, P0 ;  /* 0x0000000f5d5d9211 */ /* 0x000fe400000f145a */
[----:B------:R-:W0:Y:S01]  /*2b50*/  @!P1 LDC.64 R14, c[0x0][0x248] ;  /* 0x00009200ff0e9b82 */ /* 0x000e220000000a00 */
[----:B------:R-:W-:Y:S02]  /*2b60*/  IADD3 R87, R87, R12, RZ ;  /* 0x0000000c57577210 */ /* 0x000fe40007ffe0ff */
[----:B------:R1:W2:Y:S03]  /*2b70*/  @!P1 LDG.E R36, desc[UR36][R92.64] ;  /* 0x000000245c249981 */ /* 0x0002a6000c1e1900 */
[----:B------:R-:W-:-:S05]  /*2b80*/  @!P1 IMAD.SHL.U32 R87, R87, 0x4, RZ ;  /* 0x0000000457579824 */ /* 0x000fca00078e00ff */
[----:B------:R-:W-:-:S04]  /*2b90*/  @!P1 IADD3 R91, P0, R4, R87, RZ ;  /* 0x00000057045b9210 */ /* 0x000fc80007f1e0ff */
[----:B------:R-:W-:Y:S02]  /*2ba0*/  @!P1 LEA.HI.X.SX32 R87, R87, R11, 0x1, P0 ;  /* 0x0000000b57579211 */ /* 0x000fe400000f0eff */
[----:B0-----:R-:W-:-:S04]  /*2bb0*/  @!P1 LEA R90, P0, R91, R14, 0x2 ;  /* 0x0000000e5b5a9211 */ /* 0x001fc800078010ff */
[----:B------:R-:W-:Y:S02]  /*2bc0*/  @!P1 LEA.HI.X R91, R91, R15, R87, 0x2, P0 ;  /* 0x0000000f5b5b9211 */ /* 0x000fe400000f1457 */
[----:B------:R-:W0:Y:S01]  /*2bd0*/  @!P1 LDC.64 R14, c[0x0][0x248] ;  /* 0x00009200ff0e9b82 */ /* 0x000e220000000a00 */
[----:B------:R-:W-:Y:S02]  /*2be0*/  IMAD R87, R12, 0x14, R13 ;  /* 0x000000140c577824 */ /* 0x000fe400078e020d */
[----:B------:R4:W2:Y:S02]  /*2bf0*/  @!P1 LDG.E R37, desc[UR36][R90.64] ;  /* 0x000000245a259981 */ /* 0x0008a4000c1e1900 */
[----:B------:R-:W-:-:S05]  /*2c00*/  @!P1 IMAD.SHL.U32 R87, R87, 0x4, RZ ;  /* 0x0000000457579824 */ /* 0x000fca00078e00ff */
[----:B-1----:R-:W-:-:S04]  /*2c10*/  @!P1 IADD3 R93, P0, R4, R87, RZ ;  /* 0x00000057045d9210 */ /* 0x002fc80007f1e0ff */
[----:B------:R-:W-:Y:S02]  /*2c20*/  @!P1 LEA.HI.X.SX32 R87, R87, R11, 0x1, P0 ;  /* 0x0000000b57579211 */ /* 0x000fe400000f0eff */
[----:B0-----:R-:W-:-:S04]  /*2c30*/  @!P1 LEA R92, P0, R93, R14, 0x2 ;  /* 0x0000000e5d5c9211 */ /* 0x001fc800078010ff */
[----:B------:R-:W-:Y:S02]  /*2c40*/  @!P1 LEA.HI.X R93, R93, R15, R87, 0x2, P0 ;  /* 0x0000000f5d5d9211 */ /* 0x000fe400000f1457 */
[----:B------:R-:W0:Y:S01]  /*2c50*/  @!P1 LDC.64 R14, c[0x0][0x248] ;  /* 0x00009200ff0e9b82 */ /* 0x000e220000000a00 */
[----:B------:R-:W-:Y:S02]  /*2c60*/  IMAD R87, R12, 0x14, R13 ;  /* 0x000000140c577824 */ /* 0x000fe400078e020d */
[----:B------:R1:W2:Y:S03]  /*2c70*/  @!P1 LDG.E R38, desc[UR36][R92.64] ;  /* 0x000000245c269981 */ /* 0x0002a6000c1e1900 */
[----:B------:R-:W-:-:S05]  /*2c80*/  IADD3 R87, R87, R12, RZ ;  /* 0x0000000c57577210 */ /* 0x000fca0007ffe0ff */
[----:B----4-:R-:W-:-:S05]  /*2c90*/  @!P1 IMAD.SHL.U32 R90, R87, 0x4, RZ ;  /* 0x00000004575a9824 */ /* 0x010fca00078e00ff */
[----:B------:R-:W-:-:S04]  /*2ca0*/  @!P1 IADD3 R91, P0, R4, R90, RZ ;  /* 0x0000005a045b9210 */ /* 0x000fc80007f1e0ff */
[----:B-1----:R-:W-:Y:S02]  /*2cb0*/  @!P1 LEA.HI.X.SX32 R92, R90, R11, 0x1, P0 ;  /* 0x0000000b5a5c9211 */ /* 0x002fe400000f0eff */
[----:B0-----:R-:W-:-:S04]  /*2cc0*/  @!P1 LEA R90, P0, R91, R14, 0x2 ;  /* 0x0000000e5b5a9211 */ /* 0x001fc800078010ff */
[----:B------:R-:W-:Y:S02]  /*2cd0*/  @!P1 LEA.HI.X R91, R91, R15, R92, 0x2, P0 ;  /* 0x0000000f5b5b9211 */ /* 0x000fe400000f145c */
[----:B------:R-:W0:Y:S01]  /*2ce0*/  @!P1 LDC.64 R14, c[0x0][0x248] ;  /* 0x00009200ff0e9b82 */ /* 0x000e220000000a00 */
[----:B------:R-:W-:Y:S02]  /*2cf0*/  IMAD.IADD R87, R87, 0x1, R12 ;  /* 0x0000000157577824 */ /* 0x000fe400078e020c */
[----:B------:R1:W4:Y:S03]  /*2d00*/  @!P1 LDG.E R39, desc[UR36][R90.64] ;  /* 0x000000245a279981 */ /* 0x000326000c1e1900 */
[----:B------:R-:W-:-:S04]  /*2d10*/  @!P1 SHF.L.U32 R92, R87, 0x2, RZ ;  /* 0x00000002575c9819 */ /* 0x000fc800000006ff */
[----:B------:R-:W-:-:S04]  /*2d20*/  @!P1 IADD3 R93, P0, R4, R92, RZ ;  /* 0x0000005c045d9210 */ /* 0x000fc80007f1e0ff */
[----:B-1----:R-:W-:Y:S02]  /*2d30*/  @!P1 LEA.HI.X.SX32 R90, R92, R11, 0x1, P0 ;  /* 0x0000000b5c5a9211 */ /* 0x002fe400000f0eff */
[----:B0-----:R-:W-:-:S04]  /*2d40*/  @!P1 LEA R92, P0, R93, R14, 0x2 ;  /* 0x0000000e5d5c9211 */ /* 0x001fc800078010ff */
[----:B------:R-:W-:Y:S02]  /*2d50*/  @!P1 LEA.HI.X R93, R93, R15, R90, 0x2, P0 ;  /* 0x0000000f5d5d9211 */ /* 0x000fe400000f145a */
[----:B------:R-:W0:Y:S01]  /*2d60*/  @!P1 LDC.64 R14, c[0x0][0x248] ;  /* 0x00009200ff0e9b82 */ /* 0x000e220000000a00 */
[----:B------:R-:W-:Y:S02]  /*2d70*/  IMAD.IADD R87, R87, 0x1, R12 ;  /* 0x0000000157577824 */ /* 0x000fe400078e020c */
[----:B------:R1:W4:Y:S02]  /*2d80*/  @!P1 LDG.E R40, desc[UR36][R92.64] ;  /* 0x000000245c289981 */ /* 0x000324000c1e1900 */
[----:B------:R-:W-:-:S05]  /*2d90*/  @!P1 IMAD.SHL.U32 R90, R87, 0x4, RZ ;  /* 0x00000004575a9824 */ /* 0x000fca00078e00ff */
[----:B------:R-:W-:-:S04]  /*2da0*/  @!P1 IADD3 R91, P0, R4, R90, RZ ;  /* 0x0000005a045b9210 */ /* 0x000fc80007f1e0ff */
[----:B-1----:R-:W-:Y:S02]  /*2db0*/  @!P1 LEA.HI.X.SX32 R92, R90, R11, 0x1, P0 ;  /* 0x0000000b5a5c9211 */ /* 0x002fe400000f0eff */
[----:B0-----:R-:W-:-:S04]  /*2dc0*/  @!P1 LEA R90, P0, R91, R14, 0x2 ;  /* 0x0000000e5b5a9211 */ /* 0x001fc800078010ff */
[----:B------:R-:W-:Y:S02]  /*2dd0*/  @!P1 LEA.HI.X R91, R91, R15, R92, 0x2, P0 ;  /* 0x0000000f5b5b9211 */ /* 0x000fe400000f145c */
[----:B------:R-:W0:Y:S01]  /*2de0*/  @!P1 LDC.64 R14, c[0x0][0x248] ;  /* 0x00009200ff0e9b82 */ /* 0x000e220000000a00 */
[----:B------:R-:W-:Y:S02]  /*2df0*/  IADD3 R87, R87, R12, RZ ;  /* 0x0000000c57577210 */ /* 0x000fe40007ffe0ff */
[----:B------:R1:W4:Y:S03]  /*2e00*/  @!P1 LDG.E R41, desc[UR36][R90.64] ;  /* 0x000000245a299981 */ /* 0x000326000c1e1900 */
[----:B------:R-:W-:-:S05]  /*2e10*/  @!P1 IMAD.SHL.U32 R92, R87, 0x4, RZ ;  /* 0x00000004575c9824 */ /* 0x000fca00078e00ff */
[----:B------:R-:W-:-:S04]  /*2e20*/  @!P1 IADD3 R93, P0, R4, R92, RZ ;  /* 0x0000005c045d9210 */ /* 0x000fc80007f1e0ff */
[----:B-1----:R-:W-:Y:S02]  /*2e30*/  @!P1 LEA.HI.X.SX32 R90, R92, R11, 0x1, P0 ;  /* 0x0000000b5c5a9211 */ /* 0x002fe400000f0eff */
[----:B0-----:R-:W-:-:S04]  /*2e40*/  @!P1 LEA R92, P0, R93, R14, 0x2 ;  /* 0x0000000e5d5c9211 */ /* 0x001fc800078010ff */
[----:B------:R-:W-:Y:S02]  /*2e50*/  @!P1 LEA.HI.X R93, R93, R15, R90, 0x2, P0 ;  /* 0x0000000f5d5d9211 */ /* 0x000fe400000f145a */
[----:B------:R-:W0:Y:S01]  /*2e60*/  @!P1 LDC.64 R14, c[0x0][0x248] ;  /* 0x00009200ff0e9b82 */ /* 0x000e220000000a00 */
[----:B------:R-:W-:Y:S02]  /*2e70*/  IMAD.IADD R87, R87, 0x1, R12 ;  /* 0x0000000157577824 */ /* 0x000fe400078e020c */
[----:B------:R-:W-:Y:S01]  /*2e80*/  IMAD R13, R12, 0x1a, R13 ;  /* 0x0000001a0c0d7824 */ /* 0x000fe200078e020d */
[----:B------:R1:W4:Y:S02]  /*2e90*/  @!P1 LDG.E R42, desc[UR36][R92.64] ;  /* 0x000000245c2a9981 */ /* 0x000324000c1e1900 */
[----:B------:R-:W-:-:S04]  /*2ea0*/  @!P1 SHF.L.U32 R87, R87, 0x2, RZ ;  /* 0x0000000257579819 */ /* 0x000fc800000006ff */
[----:B------:R-:W-:-:S04]  /*2eb0*/  @!P1 IADD3 R91, P0, R4, R87, RZ ;  /* 0x00000057045b9210 */ /* 0x000fc80007f1e0ff */
[----:B------:R-:W-:Y:S02]  /*2ec0*/  @!P1 LEA.HI.X.SX32 R87, R87, R11, 0x1, P0 ;  /* 0x0000000b57579211 */ /* 0x000fe400000f0eff */
[----:B0-----:R-:W-:-:S04]  /*2ed0*/  @!P1 LEA R90, P0, R91, R14, 0x2 ;  /* 0x0000000e5b5a9211 */ /* 0x001fc800078010ff */
[----:B------:R-:W-:Y:S02]  /*2ee0*/  @!P1 LEA.HI.X R91, R91, R15, R87, 0x2, P0 ;  /* 0x0000000f5b5b9211 */ /* 0x000fe400000f1457 */
[----:B------:R-:W0:Y:S01]  /*2ef0*/  @!P1 LDC.64 R14, c[0x0][0x248] ;  /* 0x00009200ff0e9b82 */ /* 0x000e220000000a00 */
[----:B------:R-:W-:Y:S02]  /*2f00*/  @!P1 IMAD.SHL.U32 R87, R13, 0x4, RZ ;  /* 0x000000040d579824 */ /* 0x000fe400078e00ff */
[----:B------:R0:W4:Y:S03]  /*2f10*/  @!P1 LDG.E R43, desc[UR36][R90.64] ;  /* 0x000000245a2b9981 */ /* 0x000126000c1e1900 */
[----:B-1----:R-:W-:-:S04]  /*2f20*/  @!P1 IADD3 R92, P0, R4, R87, RZ ;  /* 0x00000057045c9210 */ /* 0x002fc80007f1e0ff */
[----:B------:R-:W-:Y:S02]  /*2f30*/  @!P1 LEA.HI.X.SX32 R87, R87, R11, 0x1, P0 ;  /* 0x0000000b57579211 */ /* 0x000fe400000f0eff */
[----:B0-----:R-:W-:-:S04]  /*2f40*/  @!P1 LEA R90, P0, R92, R14, 0x2 ;  /* 0x0000000e5c5a9211 */ /* 0x001fc800078010ff */
[----:B------:R-:W-:Y:S02]  /*2f50*/  @!P1 LEA.HI.X R91, R92, R15, R87, 0x2, P0 ;  /* 0x0000000f5c5b9211 */ /* 0x000fe400000f1457 */
[----:B------:R-:W0:Y:S01]  /*2f60*/  @!P1 LDC.64 R14, c[0x0][0x248] ;  /* 0x00009200ff0e9b82 */ /* 0x000e220000000a00 */
[----:B------:R-:W-:Y:S02]  /*2f70*/  IMAD.IADD R13, R13, 0x1, R12 ;  /* 0x000000010d0d7824 */ /* 0x000fe400078e020c */
[----:B------:R1:W4:Y:S03]  /*2f80*/  @!P1 LDG.E R44, desc[UR36][R90.64] ;  /* 0x000000245a2c9981 */ /* 0x000326000c1e1900 */
[----:B------:R-:W-:-:S04]  /*2f90*/  @!P1 SHF.L.U32 R87, R13, 0x2, RZ ;  /* 0x000000020d579819 */ /* 0x000fc800000006ff */
[----:B------:R-:W-:-:S04]  /*2fa0*/  @!P1 IADD3 R93, P0, R4, R87, RZ ;  /* 0x00000057045d9210 */ /* 0x000fc80007f1e0ff */
[----:B------:R-:W-:Y:S02]  /*2fb0*/  @!P1 LEA.HI.X.SX32 R87, R87, R11, 0x1, P0 ;  /* 0x0000000b57579211 */ /* 0x000fe400000f0eff */
[----:B0-----:R-:W-:-:S04]  /*2fc0*/  @!P1 LEA R92, P0, R93, R14, 0x2 ;  /* 0x0000000e5d5c9211 */ /* 0x001fc800078010ff */
[----:B------:R-:W-:Y:S02]  /*2fd0*/  @!P1 LEA.HI.X R93, R93, R15, R87, 0x2, P0 ;  /* 0x0000000f5d5d9211 */ /* 0x000fe400000f1457 */
[----:B------:R-:W0:Y:S01]  /*2fe0*/  @!P1 LDC.64 R14, c[0x0][0x248] ;  /* 0x00009200ff0e9b82 */ /* 0x000e220000000a00 */
[----:B------:R-:W-:Y:S02]  /*2ff0*/  IMAD.IADD R13, R13, 0x1, R12 ;  /* 0x000000010d0d7824 */ /* 0x000fe400078e020c */
[----:B------:R3:W4:Y:S02]  /*3000*/  @!P1 LDG.E R45, desc[UR36][R92.64] ;  /* 0x000000245c2d9981 */ /* 0x000724000c1e1900 */
[----:B------:R-:W-:-:S05]  /*3010*/  @!P1 IMAD.SHL.U32 R87, R13, 0x4, RZ ;  /* 0x000000040d579824 */ /* 0x000fca00078e00ff */
[----:B-1----:R-:W-:-:S04]  /*3020*/  @!P1 IADD3 R91, P0, R4, R87, RZ ;  /* 0x00000057045b9210 */ /* 0x002fc80007f1e0ff */
[----:B------:R-:W-:Y:S02]  /*3030*/  @!P1 LEA.HI.X.SX32 R87, R87, R11, 0x1, P0 ;  /* 0x0000000b57579211 */ /* 0x000fe400000f0eff */
[----:B0-----:R-:W-:-:S04]  /*3040*/  @!P1 LEA R90, P0, R91, R14, 0x2 ;  /* 0x0000000e5b5a9211 */ /* 0x001fc800078010ff */
[----:B------:R-:W-:Y:S02]  /*3050*/  @!P1 LEA.HI.X R91, R91, R15, R87, 0x2, P0 ;  /* 0x0000000f5b5b9211 */ /* 0x000fe400000f1457 */
[----:B------:R-:W0:Y:S01]  /*3060*/  @!P1 LDC.64 R14, c[0x0][0x248] ;  /* 0x00009200ff0e9b82 */ /* 0x000e220000000a00 */
[----:B------:R-:W-:Y:S02]  /*3070*/  IADD3 R13, R13, R12, RZ ;  /* 0x0000000c0d0d7210 */ /* 0x000fe40007ffe0ff */
[----:B------:R1:W4:Y:S03]  /*3080*/  @!P1 LDG.E R46, desc[UR36][R90.64] ;  /* 0x000000245a2e9981 */ /* 0x000326000c1e1900 */
[----:B------:R-:W-:-:S05]  /*3090*/  @!P1 IMAD.SHL.U32 R87, R13, 0x4, RZ ;  /* 0x000000040d579824 */ /* 0x000fca00078e00ff */
[----:B---3--:R-:W-:-:S04]  /*30a0*/  @!P1 IADD3 R93, P0, R4, R87, RZ ;  /* 0x00000057045d9210 */ /* 0x008fc80007f1e0ff */
[----:B------:R-:W-:Y:S02]  /*30b0*/  @!P1 LEA.HI.X.SX32 R87, R87, R11, 0x1, P0 ;  /* 0x0000000b57579211 */ /* 0x000fe400000f0eff */
[----:B0-----:R-:W-:-:S04]  /*30c0*/  @!P1 LEA R92, P0, R93, R14, 0x2 ;  /* 0x0000000e5d5c9211 */ /* 0x001fc800078010ff */
[----:B------:R-:W-:Y:S02]  /*30d0*/  @!P1 LEA.HI.X R93, R93, R15, R87, 0x2, P0 ;  /* 0x0000000f5d5d9211 */ /* 0x000fe400000f1457 */
[----:B------:R-:W0:Y:S01]  /*30e0*/  @!P1 LDC.64 R14, c[0x0][0x248] ;  /* 0x00009200ff0e9b82 */ /* 0x000e220000000a00 */
[----:B------:R-:W-:Y:S02]  /*30f0*/  IMAD.IADD R13, R13, 0x1, R12 ;  /* 0x000000010d0d7824 */ /* 0x000fe400078e020c */
[----:B------:R3:W4:Y:S03]  /*3100*/  @!P1 LDG.E R47, desc[UR36][R92.64] ;  /* 0x000000245c2f9981 */ /* 0x000726000c1e1900 */
[----:B------:R-:W-:-:S04]  /*3110*/  @!P1 SHF.L.U32 R87, R13, 0x2, RZ ;  /* 0x000000020d579819 */ /* 0x000fc800000006ff */
[----:B-1----:R-:W-:-:S04]  /*3120*/  @!P1 IADD3 R91, P0, R4, R87, RZ ;  /* 0x00000057045b9210 */ /* 0x002fc80007f1e0ff */
[----:B------:R-:W-:Y:S02]  /*3130*/  @!P1 LEA.HI.X.SX32 R87, R87, R11, 0x1, P0 ;  /* 0x0000000b57579211 */ /* 0x000fe400000f0eff */
[----:B0-----:R-:W-:-:S04]  /*3140*/  @!P1 LEA R90, P0, R91, R14, 0x2 ;  /* 0x0000000e5b5a9211 */ /* 0x001fc800078010ff */
[----:B------:R-:W-:Y:S02]  /*3150*/  @!P1 LEA.HI.X R91, R91, R15, R87, 0x2, P0 ;  /* 0x0000000f5b5b9211 */ /* 0x000fe400000f1457 */
[----:B------:R-:W0:Y:S01]  /*3160*/  @!P1 LDC.64 R14, c[0x0][0x248] ;  /* 0x00009200ff0e9b82 */ /* 0x000e220000000a00 */
[----:B------:R-:W-:Y:S01]  /*3170*/  IMAD.IADD R12, R13, 0x1, R12 ;  /* 0x000000010d0c7824 */ /* 0x000fe200078e020c */
[----:B------:R-:W-:Y:S01]  /*3180*/  ISETP.NE.U32.AND P0, PT, RZ, UR6, PT ;  /* 0x00000006ff007c0c */ /* 0x000fe2000bf05070 */
[----:B------:R1:W4:Y:S01]  /*3190*/  @!P1 LDG.E R48, desc[UR36][R90.64] ;  /* 0x000000245a309981 */ /* 0x000322000c1e1900 */
[----:B---3--:R-:W-:Y:S01]  /*31a0*/  SHF.R.S32.HI R92, RZ, 0x1f, R22 ;  /* 0x0000001fff5c7819 */ /* 0x008fe20000011416 */
[----:B------:R-:W-:Y:S01]  /*31b0*/  @!P1 IMAD.SHL.U32 R12, R12, 0x4, RZ ;  /* 0x000000040c0c9824 */ /* 0x000fe200078e00ff */
[----:B------:R-:W-:-:S04]  /*31c0*/  ISETP.NE.AND.EX P0, PT, RZ, UR7, PT, P0 ;  /* 0x00000007ff007c0c */ /* 0x000fc8000bf05300 */
[----:B------:R-:W-:-:S04]  /*31d0*/  @!P1 IADD3 R13, P2, R4, R12, RZ ;  /* 0x0000000c040d9210 */ /* 0x000fc80007f5e0ff */
[----:B------:R-:W-:-:S05]  /*31e0*/  @!P1 LEA.HI.X.SX32 R12, R12, R11, 0x1, P2 ;  /* 0x0000000b0c0c9211 */ /* 0x000fca00010f0eff */
[----:B------:R-:W-:Y:S02]  /*31f0*/  @P0 SHF.R.S32.HI R11, RZ, 0x1f, R85 ;  /* 0x0000001fff0b0819 */ /* 0x000fe40000011455 */
[----:B0-----:R-:W-:-:S04]  /*3200*/  @!P1 LEA R14, P2, R13, R14, 0x2 ;  /* 0x0000000e0d0e9211 */ /* 0x001fc800078410ff */
[----:B------:R-:W-:Y:S02]  /*3210*/  @!P1 LEA.HI.X R15, R13, R15, R12, 0x2, P2 ;  /* 0x0000000f0d0f9211 */ /* 0x000fe400010f140c */
[----:B------:R-:W-:-:S03]  /*3220*/  @P0 IADD3 R12, P2, P3, R85, UR6, R22 ;  /* 0x00000006550c0c10 */ /* 0x000fc6000fb5e016 */
[----:B------:R0:W3:Y:S01]  /*3230*/  @!P1 LDG.E R49, desc[UR36][R14.64] ;  /* 0x000000240e319981 */ /* 0x0000e2000c1e1900 */
[----:B------:R-:W-:-:S05]  /*3240*/  @P0 IADD3.X R13, R11, UR7, R92, P2, P3 ;  /* 0x000000070b0d0c10 */ /* 0x000fca00097e645c */
[----:B------:R-:W3:Y:S01]  /*3250*/  @P0 LDG.E.U8 R12, desc[UR36][R12.64] ;  /* 0x000000240c0c0981 */ /* 0x000ee2000c1e1100 */
[----:B-1----:R-:W-:-:S04]  /*3260*/  FMUL.FTZ R90, R84, R7 ;  /* 0x00000007545a7220 */ /* 0x002fc80000410000 */
        /* <DEDUP_REMOVED lines=10> */
[----:B0-----:R-:W-:-:S04]  /*3310*/  FFMA.FTZ R14, R72, R29, R11 ;  /* 0x0000001d480e7223 */ /* 0x001fc8000001000b */
        /* <DEDUP_REMOVED lines=9> */
[----:B----4-:R-:W-:-:S04]  /*33b0*/  FFMA.FTZ R14, R62, R39, R11 ;  /* 0x000000273e0e7223 */ /* 0x010fc8000001000b */
[----:B------:R-:W-:-:S04]  /*33c0*/  FFMA.FTZ R11, R61, R40, R14 ;  /* 0x000000283d0b7223 */ /* 0x000fc8000001000e */
[----:B------:R-:W-:-:S04]  /*33d0*/  FFMA.FTZ R14, R60, R41, R11 ;  /* 0x000000293c0e7223 */ /* 0x000fc8000001000b */
[----:B------:R-:W-:Y:S01]  /*33e0*/  FFMA.FTZ R11, R59, R42, R14 ;  /* 0x0000002a3b0b7223 */ /* 0x000fe2000001000e */
[----:B------:R-:W0:Y:S03]  /*33f0*/  S2R R87, SR_TID.X ;  /* 0x0000000000577919 */ /* 0x000e260000002100 */
[----:B------:R-:W-:Y:S01]  /*3400*/  FFMA.FTZ R14, R58, R43, R11 ;  /* 0x0000002b3a0e7223 */ /* 0x000fe2000001000b */
[----:B------:R-:W-:-:S03]  /*3410*/  UMOV UR4, 0xffffffff ;  /* 0xffffffff00047882 */ /* 0x000fc60000000000 */
[----:B------:R-:W-:-:S04]  /*3420*/  FFMA.FTZ R11, R57, R44, R14 ;  /* 0x0000002c390b7223 */ /* 0x000fc8000001000e */
[----:B------:R-:W-:-:S04]  /*3430*/  FFMA.FTZ R14, R56, R45, R11 ;  /* 0x0000002d380e7223 */ /* 0x000fc8000001000b */
[----:B------:R-:W-:Y:S01]  /*3440*/  FFMA.FTZ R11, R55, R46, R14 ;  /* 0x0000002e370b7223 */ /* 0x000fe2000001000e */
[----:B---3--:R-:W-:-:S03]  /*3450*/  ISETP.NE.AND P0, PT, R12, RZ, P0 ;  /* 0x000000ff0c00720c */ /* 0x008fc60000705270 */
[----:B------:R-:W-:-:S04]  /*3460*/  FFMA.FTZ R12, R54, R47, R11 ;  /* 0x0000002f360c7223 */ /* 0x000fc8000001000b */
[----:B------:R-:W-:-:S04]  /*3470*/  FFMA.FTZ R13, R53, R48, R12 ;  /* 0x00000030350d7223 */ /* 0x000fc8000001000c */
[----:B------:R-:W-:Y:S01]  /*3480*/  FFMA.FTZ R13, R52, R49, R13 ;  /* 0x00000031340d7223 */ /* 0x000fe2000001000d */
[----:B0-----:R-:W-:Y:S06]  /*3490*/  BRA.DIV UR4, `(.L_x_2771) ;  /* 0x0000003204a07947 */ /* 0x001fec000b800000 */
[----:B------:R-:W0:Y:S02]  /*34a0*/  SHFL.BFLY PT, R14, R13, 0x2, 0x1f ;  /* 0x0c401f000d0e7f89 */ /* 0x000e2400000e0000 */
[----:B0-----:R-:W-:-:S05]  /*34b0*/  FADD.FTZ R13, R13, R14 ;  /* 0x0000000e0d0d7221 */ /* 0x001fca0000010000 */
[----:B------:R0:W1:Y:S02]  /*34c0*/  SHFL.BFLY PT, R14, R13, 0x1, 0x1f ;  /* 0x0c201f000d0e7f89 */ /* 0x00006400000e0000 */
.L_x_2824:
        /* <DEDUP_REMOVED lines=22> */
[----:B------:R-:W-:-:S05]  /*3630*/  IADD3 R11, -R19, R85, RZ ;  /* 0x00000055130b7210 */ /* 0x000fca0007ffe1ff */
[----:B------:R-:W-:-:S05]  /*3640*/  IMAD R11, R11, 0x4, R0 ;  /* 0x000000040b0b7824 */ /* 0x000fca00078e0200 */
[----:B------:R1:W-:Y:S01]  /*3650*/  STS [R11], R14 ;  /* 0x0000000e0b007388 */ /* 0x0003e20000000800 */
[----:B------:R-:W-:-:S07]  /*3660*/  @!P0 FMNMX.FTZ R86, R86, R14, !PT ;  /* 0x0000000e56568209 */ /* 0x000fce0007810000 */
.L_x_2773:
[----:B------:R-:W-:Y:S05]  /*3670*/  BSYNC B1 ;  /* 0x0000000000017941 */ /* 0x000fea0003800000 */
.L_x_2772:
[----:B-1----:R-:W-:Y:S02]  /*3680*/  IMAD.IADD R11, R16, 0x1, -R19 ;  /* 0x00000001100b7824 */ /* 0x002fe400078e0a13 */
[----:B------:R-:W-:-:S03]  /*3690*/  VIADD R85, R85, 0x10 ;  /* 0x0000001055557836 */ /* 0x000fc60000000000 */
[----:B------:R-:W-:-:S04]  /*36a0*/  IADD3 R11, R11, 0x7, RZ ;  /* 0x000000070b0b7810 */ /* 0x000fc80007ffe0ff */
[----:B------:R-:W-:-:S04]  /*36b0*/  SHF.R.S32.HI R12, RZ, 0x1f, R11 ;  /* 0x0000001fff0c7819 */ /* 0x000fc8000001140b */
[----:B------:R-:W-:-:S04]  /*36c0*/  LEA.HI R12, R12, R11, RZ, 0x3 ;  /* 0x0000000b0c0c7211 */ /* 0x000fc800078f18ff */
[----:B------:R-:W-:-:S05]  /*36d0*/  LOP3.LUT R12, R12, 0xfffffff8, RZ, 0xc0, !PT ;  /* 0xfffffff80c0c7812 */ /* 0x000fca00078ec0ff */
[----:B------:R-:W-:-:S05]  /*36e0*/  IMAD.IADD R12, R19, 0x1, R12 ;  /* 0x00000001130c7824 */ /* 0x000fca00078e020c */
[----:B------:R-:W-:-:S13]  /*36f0*/  ISETP.GE.AND P0, PT, R85, R12, PT ;  /* 0x0000000c5500720c */ /* 0x000fda0003f06270 */
[----:B------:R-:W-:Y:S05]  /*3700*/  @!P0 BRA `(.L_x_2774) ;  /* 0xffffffe8006c8947 */ /* 0x000fea000383ffff */
.L_x_2770:
[----:B------:R-:W-:Y:S05]  /*3710*/  BSYNC B0 ;  /* 0x0000000000007941 */ /* 0x000fea0003800000 */
.L_x_2769:
[----:B------:R-:W4:Y:S01]  /*3720*/  S2R R7, SR_TID.X ;  /* 0x0000000000077919 */ /* 0x000f220000002100 */
[----:B------:R-:W-:Y:S01]  /*3730*/  UMOV UR4, 0xffffffff ;  /* 0xffffffff00047882 */ /* 0x000fe20000000000 */
[----:B----4-:R-:W-:Y:S02]  /*3740*/  SHF.R.S32.HI R6, RZ, 0x1f, R7 ;  /* 0x0000001fff067819 */ /* 0x010fe40000011407 */
[----:B------:R-:W-:Y:S05]  /*3750*/  BRA.DIV UR4, `(.L_x_2775) ;  /* 0x0000003204307947 */ /* 0x000fea000b800000 */
[----:B0-----:R-:W0:Y:S02]  /*3760*/  SHFL.BFLY PT, R14, R86, 0x10, 0x1f ;  /* 0x0e001f00560e7f89 */ /* 0x001e2400000e0000 */
[----:B0-----:R-:W-:-:S05]  /*3770*/  FMNMX.FTZ R13, R14, R86, !PT ;  /* 0x000000560e0d7209 */ /* 0x001fca0007810000 */
[----:B------:R-:W0:Y:S02]  /*3780*/  SHFL.BFLY PT, R14, R13, 0x8, 0x1f ;  /* 0x0d001f000d0e7f89 */ /* 0x000e2400000e0000 */
[----:B0-----:R-:W-:-:S05]  /*3790*/  FMNMX.FTZ R3, R13, R14, !PT ;  /* 0x0000000e0d037209 */ /* 0x001fca0007810000 */
[----:B------:R0:W4:Y:S02]  /*37a0*/  SHFL.BFLY PT, R14, R3, 0x4, 0x1f ;  /* 0x0c801f00030e7f89 */ /* 0x00012400000e0000 */
.L_x_2829:
[-C--:B------:R-:W-:Y:S01]  /*37b0*/  LEA.HI R6, R6, R7.reuse, RZ, 0x5 ;  /* 0x0000000706067211 */ /* 0x080fe200078f28ff */
[----:B------:R-:W-:Y:S05]  /*37c0*/  WARPSYNC.ALL ;  /* 0x0000000000007948 */ /* 0x000fea0003800000 */
[----:B------:R-:W-:Y:S02]  /*37d0*/  LOP3.LUT R4, R6, 0xffffffe0, RZ, 0xc0, !PT ;  /* 0xffffffe006047812 */ /* 0x000fe400078ec0ff */
[----:B0---4-:R-:W-:Y:S02]  /*37e0*/  FMNMX.FTZ R3, R3, R14, !PT ;  /* 0x0000000e03037209 */ /* 0x011fe40007810000 */
[----:B------:R-:W-:-:S04]  /*37f0*/  IADD3 R81, -R4, R7, RZ ;  /* 0x0000000704517210 */ /* 0x000fc80007ffe1ff */
        /* <DEDUP_REMOVED lines=10> */
[----:B---3--:R-:W-:Y:S02]  /*38a0*/  IMAD.MOV.U32 R9, RZ, RZ, RZ ;  /* 0x000000ffff097224 */ /* 0x008fe400078e00ff */
[----:B------:R-:W-:Y:S01]  /*38b0*/  ULDC.64 UR6, c[0x0][0x2b0] ;  /* 0x0000ac0000067ab9 */ /* 0x000fe20000000a00 */
[----:B------:R-:W-:Y:S01]  /*38c0*/  ISETP.GT.AND P1, PT, R7, R16, PT ;  /* 0x000000100700720c */ /* 0x000fe20003f24270 */
        /* <DEDUP_REMOVED lines=9> */
[----:B------:R0:W3:Y:S01]  /*3960*/  SHFL.IDX PT, R11, R10, RZ, 0x1f ;  /* 0x00001fff0a0b7589 */ /* 0x0000e200000e0000 */
[----:B------:R-:W-:Y:S05]  /*3970*/  @P1 BRA `(.L_x_2777) ;  /* 0x00000000006c1947 */ /* 0x000fea0003800000 */
[----:B------:R-:W-:Y:S01]  /*3980*/  ULDC.64 UR4, c[0x0][0x2b0] ;  /* 0x0000ac0000047ab9 */ /* 0x000fe20000000a00 */
[----:B------:R-:W-:Y:S01]  /*3990*/  HFMA2.MMA R9, -RZ, RZ, 0, 0 ;  /* 0x00000000ff097435 */ /* 0x000fe200000001ff */
[----:B------:R-:W-:Y:S01]  /*39a0*/  ISETP.NE.U32.AND P0, PT, RZ, UR4, PT ;  /* 0x00000004ff007c0c */ /* 0x000fe2000bf05070 */
[----:B------:R-:W-:-:S03]  /*39b0*/  IMAD.MOV.U32 R3, RZ, RZ, R7 ;  /* 0x000000ffff037224 */ /* 0x000fc600078e0007 */
[----:B------:R-:W-:-:S13]  /*39c0*/  ISETP.NE.AND.EX P0, PT, RZ, UR5, PT, P0 ;  /* 0x00000005ff007c0c */ /* 0x000fda000bf05300 */
.L_x_2781:
[----:B------:R-:W-:Y:S01]  /*39d0*/  IMAD.IADD R5, R3, 0x1, -R19 ;  /* 0x0000000103057824 */ /* 0x000fe200078e0a13 */
[----:B------:R-:W-:Y:S04]  /*39e0*/  BSSY B1, `(.L_x_2778) ;  /* 0x000000f000017945 */ /* 0x000fe80003800000 */
[----:B------:R-:W-:Y:S01]  /*39f0*/  LEA R13, R5, R0, 0x2 ;  /* 0x00000000050d7211 */ /* 0x000fe200078e10ff */
[----:B0-----:R-:W-:Y:S06]  /*3a00*/  @!P0 BRA `(.L_x_2779) ;  /* 0x0000000000208947 */ /* 0x001fec0003800000 */
[--C-:B0-----:R-:W-:Y:S02]  /*3a10*/  SHF.R.S32.HI R10, RZ, 0x1f, R22.reuse ;  /* 0x0000001fff0a7819 */ /* 0x101fe40000011416 */
[----:B------:R-:W-:Y:S02]  /*3a20*/  SHF.R.S32.HI R5, RZ, 0x1f, R3 ;  /* 0x0000001fff057819 */ /* 0x000fe40000011403 */
[----:B------:R-:W-:-:S04]  /*3a30*/  IADD3 R4, P2, P3, R3, UR6, R22 ;  /* 0x0000000603047c10 */ /* 0x000fc8000fb5e016 */
[----:B------:R-:W-:-:S05]  /*3a40*/  IADD3.X R5, R5, UR7, R10, P2, P3 ;  /* 0x0000000705057c10 */ /* 0x000fca00097e640a */
[----:B------:R-:W4:Y:S02]  /*3a50*/  LDG.E.U8 R4, desc[UR36][R4.64] ;  /* 0x0000002404047981 */ /* 0x000f24000c1e1100 */
[----:B----4-:R-:W-:-:S13]  /*3a60*/  ISETP.NE.AND P2, PT, R4, RZ, PT ;  /* 0x000000ff0400720c */ /* 0x010fda0003f45270 */
[----:B------:R-:W-:Y:S01]  /*3a70*/  @P2 IMAD.MOV.U32 R10, RZ, RZ, RZ ;  /* 0x000000ffff0a2224 */ /* 0x000fe200078e00ff */
[----:B------:R-:W-:Y:S06]  /*3a80*/  @P2 BRA `(.L_x_2780) ;  /* 0x0000000000102947 */ /* 0x000fec0003800000 */
.L_x_2779:
[----:B------:R-:W3:Y:S02]  /*3a90*/  LDS R4, [R13] ;  /* 0x000000000d047984 */ /* 0x000ee40000000800 */
[----:B---3--:R-:W-:-:S04]  /*3aa0*/  FADD.FTZ R4, -R11, R4 ;  /* 0x000000040b047221 */ /* 0x008fc80000010100 */
[----:B------:R-:W-:-:S04]  /*3ab0*/  FMUL.FTZ R4, R4, 1.4426950216293334961 ;  /* 0x3fb8aa3b04047820 */ /* 0x000fc80000410000 */
[----:B0-----:R0:W4:Y:S03]  /*3ac0*/  MUFU.EX2 R10, R4 ;  /* 0x00000004000a7308 */ /* 0x0011260000000800 */
.L_x_2780:
[----:B------:R-:W-:Y:S05]  /*3ad0*/  BSYNC B1 ;  /* 0x0000000000017941 */ /* 0x000fea0003800000 */
.L_x_2778:
[----:B----4-:R4:W-:Y:S01]  /*3ae0*/  STS [R13], R10 ;  /* 0x0000000a0d007388 */ /* 0x0109e20000000800 */
[----:B------:R-:W-:Y:S02]  /*3af0*/  VIADD R3, R3, 0x40 ;  /* 0x0000004003037836 */ /* 0x000fe40000000000 */
[----:B------:R-:W-:-:S03]  /*3b00*/  FADD.FTZ R9, R10, R9 ;  /* 0x000000090a097221 */ /* 0x000fc60000010000 */
[----:B------:R-:W-:-:S13]  /*3b10*/  ISETP.GT.AND P2, PT, R3, R16, PT ;  /* 0x000000100300720c */ /* 0x000fda0003f44270 */
[----:B----4-:R-:W-:Y:S05]  /*3b20*/  @!P2 BRA `(.L_x_2781) ;  /* 0xfffffffc00a8a947 */ /* 0x010fea000383ffff */
.L_x_2777:
[----:B------:R-:W-:Y:S05]  /*3b30*/  BSYNC B0 ;  /* 0x0000000000007941 */ /* 0x000fea0003800000 */
.L_x_2776:
[----:B0-----:R-:W0:Y:S01]  /*3b40*/  SHFL.BFLY PT, R4, R9, 0x10, 0x1f ;  /* 0x0e001f0009047f89 */ /* 0x001e2200000e0000 */
[----:B------:R-:W-:Y:S01]  /*3b50*/  ULDC.U8 UR4, c[0x0][0x31c] ;  /* 0x0000c70000047ab9 */ /* 0x000fe20000000000 */
[----:B------:R-:W-:Y:S01]  /*3b60*/  UMOV UR5, URZ ;  /* 0x0000003f00057c82 */ /* 0x000fe20008000000 */
[----:B------:R-:W3:Y:S01]  /*3b70*/  S2R R12, SR_TID.X ;  /* 0x00000000000c7919 */ /* 0x000ee20000002100 */
[----:B0-----:R-:W-:-:S05]  /*3b80*/  FADD.FTZ R4, R4, R9 ;  /* 0x0000000904047221 */ /* 0x001fca0000010000 */
[----:B------:R-:W0:Y:S01]  /*3b90*/  SHFL.BFLY PT, R3, R4, 0x8, 0x1f ;  /* 0x0d001f0004037f89 */ /* 0x000e2200000e0000 */
[----:B---3--:R-:W-:-:S04]  /*3ba0*/  LOP3.LUT P0, R11, R12, 0x1f, RZ, 0xc0, !PT ;  /* 0x0000001f0c0b7812 */ /* 0x008fc8000780c0ff */
[----:B------:R-:W-:-:S09]  /*3bb0*/  ISETP.GT.U32.AND P2, PT, R11, 0x1, PT ;  /* 0x000000010b00780c */ /* 0x000fd20003f44070 */
[----:B------:R-:W3:Y:S01]  /*3bc0*/  @!P0 S2R R14, SR_CgaCtaId ;  /* 0x00000000000e8919 */ /* 0x000ee20000008800 */
[----:B------:R-:W-:Y:S02]  /*3bd0*/  @!P0 MOV R13, 0x400 ;  /* 0x00000400000d8802 */ /* 0x000fe40000000f00 */
[----:B------:R-:W-:Y:S01]  /*3be0*/  @!P0 SHF.R.U32.HI R9, RZ, 0x3, R12 ;  /* 0x00000003ff098819 */ /* 0x000fe2000001160c */
[----:B0-----:R-:W-:Y:S01]  /*3bf0*/  FADD.FTZ R3, R4, R3 ;  /* 0x0000000304037221 */ /* 0x001fe20000010000 */
[----:B------:R-:W0:Y:S02]  /*3c00*/  @!P2 S2R R20, SR_CgaCtaId ;  /* 0x000000000014a919 */ /* 0x000e240000008800 */
[----:B------:R-:W-:Y:S02]  /*3c10*/  @!P0 LOP3.LUT R9, R9, 0x1ffffffc, RZ, 0xc0, !PT ;  /* 0x1ffffffc09098812 */ /* 0x000fe400078ec0ff */
[----:B------:R-:W4:Y:S01]  /*3c20*/  SHFL.BFLY PT, R10, R3, 0x4, 0x1f ;  /* 0x0c801f00030a7f89 */ /* 0x000f2200000e0000 */
[----:B---3--:R-:W-:Y:S01]  /*3c30*/  @!P0 LEA R14, R14, R13, 0x18 ;  /* 0x0000000d0e0e8211 */ /* 0x008fe200078ec0ff */
[----:B----4-:R-:W-:Y:S01]  /*3c40*/  FADD.FTZ R10, R3, R10 ;  /* 0x0000000a030a7221 */ /* 0x010fe20000010000 */
[----:B------:R-:W-:-:S02]  /*3c50*/  @!P2 MOV R3, 0x400 ;  /* 0x000004000003a802 */ /* 0x000fc40000000f00 */
[----:B------:R-:W-:Y:S02]  /*3c60*/  @!P0 IADD3 R9, R14, R9, RZ ;  /* 0x000000090e098210 */ /* 0x000fe40007ffe0ff */
[----:B------:R-:W3:Y:S01]  /*3c70*/  SHFL.BFLY PT, R5, R10, 0x2, 0x1f ;  /* 0x0c401f000a057f89 */ /* 0x000ee200000e0000 */
[----:B0-----:R-:W-:-:S05]  /*3c80*/  @!P2 LEA R20, R20, R3, 0x18 ;  /* 0x000000031414a211 */ /* 0x001fca00078ec0ff */
[----:B------:R-:W-:Y:S02]  /*3c90*/  @!P2 IMAD R11, R11, 0x4, R20 ;  /* 0x000000040b0ba824 */ /* 0x000fe400078e0214 */
[----:B---3--:R-:W-:-:S05]  /*3ca0*/  FADD.FTZ R5, R10, R5 ;  /* 0x000000050a057221 */ /* 0x008fca0000010000 */
        /* <DEDUP_REMOVED lines=13> */
[----:B------:R-:W3:Y:S02]  /*3d80*/  S2UR UR5, SR_CTAID.Y ;  /* 0x00000000000579c3 */ /* 0x000ee40000002600 */
[----:B---3--:R-:W-:-:S03]  /*3d90*/  UIMAD UR5, UR5, UR6, UR4 ;  /* 0x00000006050572a4 */ /* 0x008fc6000f8e0204 */
[----:B------:R-:W-:Y:S01]  /*3da0*/  ULDC UR4, c[0x0][0x318] ;  /* 0x0000c60000047ab9 */ /* 0x000fe20000000800 */
[----:B------:R-:W-:Y:S02]  /*3db0*/  ULDC UR6, c[0x0][0x29c] ;  /* 0x0000a70000067ab9 */ /* 0x000fe40000000800 */
[----:B------:R-:W-:-:S03]  /*3dc0*/  UIMAD UR4, UR5, UR4, UR6 ;  /* 0x00000004050472a4 */ /* 0x000fc6000f8e0206 */
[----:B------:R-:W-:Y:S02]  /*3dd0*/  ULDC UR5, c[0x0][0x284] ;  /* 0x0000a10000057ab9 */ /* 0x000fe40000000800 */
[----:B------:R-:W-:-:S04]  /*3de0*/  UIMAD UR4, UR4, UR5, URZ ;  /* 0x00000005040472a4 */ /* 0x000fc8000f8e023f */
[----:B------:R-:W-:-:S12]  /*3df0*/  USHF.R.S32.HI UR5, URZ, 0x1f, UR4 ;  /* 0x0000001f3f057899 */ /* 0x000fd80008011404 */
.L_x_2782:
[----:B------:R-:W-:Y:S01]  /*3e00*/  ULDC.64 UR6, c[0x0][0x310] ;  /* 0x0000c40000067ab9 */ /* 0x000fe20000000a00 */
[----:B------:R-:W-:Y:S04]  /*3e10*/  BSSY B0, `(.L_x_2783) ;  /* 0x0000012000007945 */ /* 0x000fe80003800000 */
[----:B------:R-:W-:Y:S05]  /*3e20*/  @P1 BRA `(.L_x_2784) ;  /* 0x0000000000401947 */ /* 0x000fea0003800000 */
[----:B0-----:R-:W-:-:S04]  /*3e30*/  FADD.FTZ R3, R3, 9.9999999747524270788e-07 ;  /* 0x358637bd03037421 */ /* 0x001fc80000010000 */
[----:B------:R0:W3:Y:S03]  /*3e40*/  MUFU.RCP R12, R3 ;  /* 0x00000003000c7308 */ /* 0x0000e60000001000 */
.L_x_2786:
[----:B0-----:R-:W-:-:S05]  /*3e50*/  IMAD.IADD R3, R7, 0x1, -R19 ;  /* 0x0000000107037824 */ /* 0x001fca00078e0a13 */
[----:B---3--:R-:W-:-:S05]  /*3e60*/  LEA R4, R3, R0, 0x2 ;  /* 0x0000000003047211 */ /* 0x008fca00078e10ff */
[----:B------:R-:W3:Y:S02]  /*3e70*/  LDS R3, [R4] ;  /* 0x0000000004037984 */ /* 0x000ee40000000800 */
[----:B---3--:R-:W-:-:S05]  /*3e80*/  FMUL.FTZ R9, R3, R12 ;  /* 0x0000000c03097220 */ /* 0x008fca0000410000 */
[----:B------:R0:W-:Y:S01]  /*3e90*/  STS [R4], R9 ;  /* 0x0000000904007388 */ /* 0x0001e20000000800 */
[----:B------:R-:W-:Y:S05]  /*3ea0*/  @!P0 BRA `(.L_x_2785) ;  /* 0x0000000000148947 */ /* 0x000fea0003800000 */
[----:B------:R-:W-:-:S04]  /*3eb0*/  IADD3 R3, P1, R7, UR4, RZ ;  /* 0x0000000407037c10 */ /* 0x000fc8000ff3e0ff */
[----:B------:R-:W-:Y:S02]  /*3ec0*/  LEA.HI.X.SX32 R10, R7, UR5, 0x1, P1 ;  /* 0x00000005070a7c11 */ /* 0x000fe400088f0eff */
[----:B0-----:R-:W-:-:S04]  /*3ed0*/  LEA R4, P1, R3, UR6, 0x2 ;  /* 0x0000000603047c11 */ /* 0x001fc8000f8210ff */
[----:B------:R-:W-:-:S05]  /*3ee0*/  LEA.HI.X R5, R3, UR7, R10, 0x2, P1 ;  /* 0x0000000703057c11 */ /* 0x000fca00088f140a */
[----:B------:R3:W-:Y:S04]  /*3ef0*/  STG.E desc[UR36][R4.64], R9 ;  /* 0x0000000904007986 */ /* 0x0007e8000c101924 */
.L_x_2785:
[----:B------:R-:W-:-:S05]  /*3f00*/  VIADD R7, R7, 0x40 ;  /* 0x0000004007077836 */ /* 0x000fca0000000000 */
[----:B------:R-:W-:-:S13]  /*3f10*/  ISETP.GT.AND P1, PT, R7, R16, PT ;  /* 0x000000100700720c */ /* 0x000fda0003f24270 */
[----:B------:R-:W-:Y:S05]  /*3f20*/  @!P1 BRA `(.L_x_2786) ;  /* 0xfffffffc00c89947 */ /* 0x000fea000383ffff */
.L_x_2784:
[----:B------:R-:W-:Y:S05]  /*3f30*/  BSYNC B0 ;  /* 0x0000000000007941 */ /* 0x000fea0003800000 */
.L_x_2783:
[C---:B0-----:R-:W-:Y:S01]  /*3f40*/  LEA.HI R3, R16.reuse, R16, RZ, 0x1 ;  /* 0x0000001010037211 */ /* 0x041fe200078f08ff */
[----:B------:R-:W-:Y:S01]  /*3f50*/  ULDC.64 UR4, c[0x0][0x240] ;  /* 0x0000900000047ab9 */ /* 0x000fe20000000a00 */
[----:B------:R-:W-:Y:S02]  /*3f60*/  SHF.L.U32 R81, R81, 0x2, RZ ;  /* 0x0000000251517819 */ /* 0x000fe400000006ff */
[----:B---3--:R-:W-:Y:S02]  /*3f70*/  LOP3.LUT R5, R3, 0xfffffffe, RZ, 0xc0, !PT ;  /* 0xfffffffe03057812 */ /* 0x008fe400078ec0ff */
[----:B------:R-:W-:Y:S01]  /*3f80*/  ISETP.NE.U32.AND P0, PT, RZ, UR4, PT ;  /* 0x00000004ff007c0c */ /* 0x000fe2000bf05070 */
[----:B------:R-:W-:Y:S01]  /*3f90*/  ULDC UR4, c[0x0][0x284] ;  /* 0x0000a10000047ab9 */ /* 0x000fe20000000800 */
[----:B------:R-:W-:Y:S01]  /*3fa0*/  SHF.R.S32.HI R3, RZ, 0x5, R6 ;  /* 0x00000005ff037819 */ /* 0x000fe20000011406 */
[----:B------:R-:W-:Y:S01]  /*3fb0*/  IMAD.IADD R10, R16, 0x1, -R5 ;  /* 0x00000001100a7824 */ /* 0x000fe200078e0a05 */
[----:B------:R-:W-:Y:S01]  /*3fc0*/  ISETP.NE.AND.EX P0, PT, RZ, UR5, PT, P0 ;  /* 0x00000005ff007c0c */ /* 0x000fe2000bf05300 */
[----:B------:R-:W-:Y:S01]  /*3fd0*/  IMAD.U32 R83, RZ, RZ, UR4 ;  /* 0x00000004ff537e24 */ /* 0x000fe2000f8e00ff */
[----:B------:R-:W-:-:S02]  /*3fe0*/  CS2R R6, SRZ ;  /* 0x0000000000067805 */ /* 0x000fc4000001ff00 */
[----:B------:R-:W-:-:S13]  /*3ff0*/  ISETP.NE.OR P0, PT, R3, R10, !P0 ;  /* 0x0000000a0300720c */ /* 0x000fda0004705670 */
[----:B------:R-:W0:Y:S01]  /*4000*/  @!P0 S2R R4, SR_CTAID.X ;  /* 0x0000000000048919 */ /* 0x000e220000002500 */
[----:B------:R-:W3:Y:S01]  /*4010*/  @!P0 LDC.64 R12, c[0x0][0x240] ;  /* 0x00009000ff0c8b82 */ /* 0x000ee20000000a00 */
[----:B------:R-:W-:Y:S02]  /*4020*/  IADD3 R82, R19, R3, RZ ;  /* 0x0000000313527210 */ /* 0x000fe40007ffe0ff */
[-C--:B------:R-:W-:Y:S01]  /*4030*/  VIMNMX R85, R16, R83.reuse, PT ;  /* 0x0000005310557248 */ /* 0x080fe20003fe0100 */
[--C-:B------:R-:W-:Y:S01]  /*4040*/  IMAD R86, R8, R83, R81.reuse ;  /* 0x0000005308567224 */ /* 0x100fe200078e0251 */
[----:B------:R-:W-:Y:S01]  /*4050*/  BSSY B0, `(.L_x_2787) ;  /* 0x00000fe000007945 */ /* 0x000fe20003800000 */
[----:B0-----:R-:W-:-:S04]  /*4060*/  @!P0 IMAD R5, R4, 0x80, R81 ;  /* 0x0000008004058824 */ /* 0x001fc800078e0251 */
[----:B---3--:R-:W-:Y:S01]  /*4070*/  @!P0 IMAD.WIDE R12, R5, 0x4, R12 ;  /* 0x00000004050c8825 */ /* 0x008fe200078e020c */
[----:B------:R-:W-:-:S06]  /*4080*/  CS2R R4, SRZ ;  /* 0x0000000000047805 */ /* 0x000fcc000001ff00 */
[----:B------:R0:W5:Y:S01]  /*4090*/  @!P0 LDG.E.128 R4, desc[UR36][R12.64] ;  /* 0x000000240c048981 */ /* 0x000162000c1e1d00 */
[----:B------:R-:W-:Y:S01]  /*40a0*/  BAR.SYNC.DEFER_BLOCKING 0x0 ;  /* 0x0000000000007b1d */ /* 0x000fe20000010000 */
[----:B------:R-:W-:Y:S02]  /*40b0*/  ISETP.GE.AND P0, PT, R82, R85, PT ;  /* 0x000000555200720c */ /* 0x000fe40003f06270 */
[----:B------:R-:W-:Y:S02]  /*40c0*/  CS2R R8, SRZ ;  /* 0x0000000000087805 */ /* 0x000fe4000001ff00 */
[----:B------:R-:W-:Y:S02]  /*40d0*/  ISETP.NE.AND P1, PT, R3, R10, PT ;  /* 0x0000000a0300720c */ /* 0x000fe40003f25270 */
[----:B------:R-:W-:Y:S02]  /*40e0*/  CS2R R10, SRZ ;  /* 0x00000000000a7805 */ /* 0x000fe4000001ff00 */
[----:B------:R-:W-:-:S05]  /*40f0*/  SHF.R.S32.HI R84, RZ, 0x1f, R86 ;  /* 0x0000001fff547819 */ /* 0x000fca0000011456 */
[----:B0-----:R-:W-:Y:S05]  /*4100*/  @P0 BRA `(.L_x_2788) ;  /* 0x0000000c00c80947 */ /* 0x001fea0003800000 */
        /* <DEDUP_REMOVED lines=11> */
[----:B------:R-:W-:Y:S01]  /*41c0*/  SHF.L.U32 R13, R82, 0x7, RZ ;  /* 0x00000007520d7819 */ /* 0x000fe200000006ff */
[----:B------:R-:W-:Y:S01]  /*41d0*/  ULDC.64 UR4, c[0x0][0x250] ;  /* 0x0000940000047ab9 */ /* 0x000fe20000000a00 */
[----:B------:R-:W-:Y:S01]  /*41e0*/  IMAD.MOV.U32 R20, RZ, RZ, R12 ;  /* 0x000000ffff147224 */ /* 0x000fe200078e000c */
[----:B------:R-:W-:Y:S01]  /*41f0*/  MOV R88, R82 ;  /* 0x0000005200587202 */ /* 0x000fe20000000f00 */
[----:B------:R-:W-:Y:S01]  /*4200*/  IMAD R21, R3, 0x4, R0 ;  /* 0x0000000403157824 */ /* 0x000fe200078e0200 */
[----:B------:R-:W-:Y:S01]  /*4210*/  IADD3 R24, P0, R86, R13, RZ ;  /* 0x0000000d56187210 */ /* 0x000fe20007f1e0ff */
[----:B------:R-:W-:-:S03]  /*4220*/  IMAD.MOV.U32 R8, RZ, RZ, RZ ;  /* 0x000000ffff087224 */ /* 0x000fc600078e00ff */
[----:B------:R-:W-:Y:S02]  /*4230*/  LEA.HI.X.SX32 R13, R13, R84, 0x1, P0 ;  /* 0x000000540d0d7211 */ /* 0x000fe400000f0eff */
[----:B-----5:R-:W-:-:S04]  /*4240*/  LEA R23, P0, R24, UR4, 0x2 ;  /* 0x0000000418177c11 */ /* 0x020fc8000f8010ff */
[----:B------:R-:W-:-:S09]  /*4250*/  LEA.HI.X R24, R24, UR5, R13, 0x2, P0 ;  /* 0x0000000518187c11 */ /* 0x000fd200080f140d */
.L_x_2791:
[----:B------:R-:W-:Y:S01]  /*4260*/  IMAD.MOV.U32 R12, RZ, RZ, R23 ;  /* 0x000000ffff0c7224 */ /* 0x000fe200078e0017 */
[----:B------:R-:W-:Y:S01]  /*4270*/  MOV R13, R24 ;  /* 0x00000018000d7202 */ /* 0x000fe20000000f00 */
[----:B------:R0:W3:Y:S05]  /*4280*/  LDS R22, [R21] ;  /* 0x0000000015167984 */ /* 0x0000ea0000000800 */
[----:B------:R-:W3:Y:S01]  /*4290*/  LDG.E.128 R12, desc[UR36][R12.64] ;  /* 0x000000240c0c7981 */ /* 0x000ee2000c1e1d00 */
[----:B------:R-:W-:Y:S01]  /*42a0*/  VIADD R20, R20, 0xffffffff ;  /* 0xffffffff14147836 */ /* 0x000fe20000000000 */
[----:B------:R-:W-:Y:S01]  /*42b0*/  IADD3 R23, P3, R23, 0x400, RZ ;  /* 0x0000040017177810 */ /* 0x000fe20007f7e0ff */
[----:B------:R-:W-:Y:S01]  /*42c0*/  VIADD R88, R88, 0x2 ;  /* 0x0000000258587836 */ /* 0x000fe20000000000 */
[----:B0-----:R-:W-:-:S02]  /*42d0*/  IADD3 R21, R21, 0x8, RZ ;  /* 0x0000000815157810 */ /* 0x001fc40007ffe0ff */
[----:B------:R-:W-:Y:S01]  /*42e0*/  ISETP.NE.AND P0, PT, R20, RZ, PT ;  /* 0x000000ff1400720c */ /* 0x000fe20003f05270 */
[----:B------:R-:W-:Y:S02]  /*42f0*/  IMAD.X R24, RZ, RZ, R24, P3 ;  /* 0x000000ffff187224 */ /* 0x000fe400018e0618 */
[-C--:B---3--:R-:W-:Y:S01]  /*4300*/  FFMA.FTZ R8, R12, R22.reuse, R8 ;  /* 0x000000160c087223 */ /* 0x088fe20000010008 */
[-C--:B------:R-:W-:Y:S01]  /*4310*/  FFMA.FTZ R9, R13, R22.reuse, R9 ;  /* 0x000000160d097223 */ /* 0x080fe20000010009 */
[-C--:B------:R-:W-:Y:S01]  /*4320*/  FFMA.FTZ R10, R14, R22.reuse, R10 ;  /* 0x000000160e0a7223 */ /* 0x080fe2000001000a */
[----:B------:R-:W-:-:S07]  /*4330*/  FFMA.FTZ R11, R15, R22, R11 ;  /* 0x000000160f0b7223 */ /* 0x000fce000001000b */
[----:B------:R-:W-:Y:S05]  /*4340*/  @P0 BRA `(.L_x_2791) ;  /* 0xfffffffc00c40947 */ /* 0x000fea000383ffff */
.L_x_2790:
[----:B------:R-:W-:Y:S05]  /*4350*/  BSYNC B1 ;  /* 0x0000000000017941 */ /* 0x000fea0003800000 */
.L_x_2789:
[----:B------:R-:W-:Y:S05]  /*4360*/  @!P2 BRA `(.L_x_2788) ;  /* 0x0000000c0030a947 */ /* 0x000fea0003800000 */
[----:B------:R-:W-:Y:S01]  /*4370*/  IADD3 R15, R85, -R88, RZ ;  /* 0x80000058550f7210 */ /* 0x000fe20007ffe0ff */
[C---:B------:R-:W-:Y:S01]  /*4380*/  IMAD.SHL.U32 R13, R88.reuse, 0x80, RZ ;  /* 0x00000080580d7824 */ /* 0x040fe200078e00ff */
[----:B------:R-:W-:Y:S01]  /*4390*/  LEA R12, R88, 0x10, 0x2 ;  /* 0x00000010580c7811 */ /* 0x000fe200078e10ff */
[----:B------:R-:W-:Y:S01]  /*43a0*/  ULDC.64 UR4, c[0x0][0x250] ;  /* 0x0000940000047ab9 */ /* 0x000fe20000000a00 */
[----:B------:R-:W-:Y:S01]  /*43b0*/  ISETP.GT.AND P2, PT, R15, 0x18, PT ;  /* 0x000000180f00780c */ /* 0x000fe20003f44270 */
[----:B------:R-:W-:Y:S01]  /*43c0*/  BSSY B1, `(.L_x_2792) ;  /* 0x0000071000017945 */ /* 0x000fe20003800000 */
[----:B------:R-:W-:Y:S01]  /*43d0*/  IADD3 R14, P0, R86, R13, RZ ;  /* 0x0000000d560e7210 */ /* 0x000fe20007f1e0ff */
[----:B------:R-:W-:-:S03]  /*43e0*/  IMAD R87, R19, -0x4, R12 ;  /* 0xfffffffc13577824 */ /* 0x000fc600078e020c */
[----:B------:R-:W-:Y:S01]  /*43f0*/  LEA.HI.X.SX32 R13, R13, R84, 0x1, P0 ;  /* 0x000000540d0d7211 */ /* 0x000fe200000f0eff */
[----:B------:R-:W-:Y:S01]  /*4400*/  IMAD.IADD R87, R0, 0x1, R87 ;  /* 0x0000000100577824 */ /* 0x000fe200078e0257 */
[----:B------:R-:W-:-:S04]  /*4410*/  LEA R90, P0, R14, UR4, 0x2 ;  /* 0x000000040e5a7c11 */ /* 0x000fc8000f8010ff */
[----:B------:R-:W-:Y:S02]  /*4420*/  LEA.HI.X R91, R14, UR5, R13, 0x2, P0 ;  /* 0x000000050e5b7c11 */ /* 0x000fe400080f140d */
[----:B------:R-:W-:Y:S01]  /*4430*/  PLOP3.LUT P0, PT, PT, PT, PT, 0x80, 0x0 ;  /* 0x000000000000781c */ /* 0x000fe20003f0f070 */
[----:B------:R-:W-:-:S12]  /*4440*/  @!P2 BRA `(.L_x_2793) ;  /* 0x0000000400a0a947 */ /* 0x000fd80003800000 */
[----:B------:R-:W-:Y:S01]  /*4450*/  PLOP3.LUT P0, PT, PT, PT, PT, 0x8, 0x0 ;  /* 0x000000000000781c */ /* 0x000fe20003f0e170 */
[----:B------:R-:W-:-:S12]  /*4460*/  VIADD R89, R85, 0xffffffe8 ;  /* 0xffffffe855597836 */ /* 0x000fd80000000000 */
.L_x_2794:
[----:B------:R-:W3:Y:S04]  /*4470*/  LDG.E.128 R12, desc[UR36][R90.64] ;  /* 0x000000245a0c7981 */ /* 0x000ee8000c1e1d00 */
[----:B-----5:R-:W4:Y:S04]  /*4480*/  LDG.E.128 R20, desc[UR36][R90.64+0x400] ;  /* 0x000400245a147981 */ /* 0x020f28000c1e1d00 */
[----:B------:R-:W4:Y:S04]  /*4490*/  LDG.E.128 R24, desc[UR36][R90.64+0x800] ;  /* 0x000800245a187981 */ /* 0x000f28000c1e1d00 */
[----:B-1----:R-:W4:Y:S04]  /*44a0*/  LDG.E.128 R28, desc[UR36][R90.64+0xc00] ;  /* 0x000c00245a1c7981 */ /* 0x002f28000c1e1d00 */
[----:B--2---:R-:W2:Y:S04]  /*44b0*/  LDG.E.128 R32, desc[UR36][R90.64+0x1000] ;  /* 0x001000245a207981 */ /* 0x004ea8000c1e1d00 */
[----:B------:R-:W2:Y:S04]  /*44c0*/  LDG.E.128 R36, desc[UR36][R90.64+0x1400] ;  /* 0x001400245a247981 */ /* 0x000ea8000c1e1d00 */
        /* <DEDUP_REMOVED lines=9> */
[----:B------:R0:W2:Y:S04]  /*4560*/  LDG.E.128 R76, desc[UR36][R90.64+0x3c00] ;  /* 0x003c00245a4c7981 */ /* 0x0000a8000c1e1d00 */
[----:B------:R-:W3:Y:S01]  /*4570*/  LDS R92, [R87+-0x10] ;  /* 0xfffff000575c7984 */ /* 0x000ee20000000800 */
[----:B------:R-:W-:Y:S01]  /*4580*/  VIADD R88, R88, 0x20 ;  /* 0x0000002058587836 */ /* 0x000fe20000000000 */
[----:B0-----:R-:W-:-:S04]  /*4590*/  IADD3 R90, P2, R90, 0x4000, RZ ;  /* 0x000040005a5a7810 */ /* 0x001fc80007f5e0ff */
[----:B------:R-:W-:Y:S02]  /*45a0*/  IADD3.X R91, RZ, R91, RZ, P2, !PT ;  /* 0x0000005bff5b7210 */ /* 0x000fe400017fe4ff */
[----:B------:R-:W-:Y:S01]  /*45b0*/  ISETP.GE.AND P2, PT, R88, R89, PT ;  /* 0x000000595800720c */ /* 0x000fe20003f46270 */
[-C--:B---3--:R-:W-:Y:S01]  /*45c0*/  FFMA.FTZ R93, R12, R92.reuse, R8 ;  /* 0x0000005c0c5d7223 */ /* 0x088fe20000010008 */
[-C--:B------:R-:W-:Y:S01]  /*45d0*/  FFMA.FTZ R8, R13, R92.reuse, R9 ;  /* 0x0000005c0d087223 */ /* 0x080fe20000010009 */
[-C--:B------:R-:W-:Y:S01]  /*45e0*/  FFMA.FTZ R13, R14, R92.reuse, R10 ;  /* 0x0000005c0e0d7223 */ /* 0x080fe2000001000a */
[----:B------:R-:W-:Y:S01]  /*45f0*/  FFMA.FTZ R92, R15, R92, R11 ;  /* 0x0000005c0f5c7223 */ /* 0x000fe2000001000b */
[----:B------:R-:W-:Y:S04]  /*4600*/  LDS R10, [R87] ;  /* 0x00000000570a7984 */ /* 0x000fe80000000800 */
[----:B------:R-:W4:Y:S04]  /*4610*/  LDS R11, [R87+-0x8] ;  /* 0xfffff800570b7984 */ /* 0x000f280000000800 */
[----:B------:R-:W0:Y:S01]  /*4620*/  LDS R9, [R87+0x8] ;  /* 0x0000080057097984 */ /* 0x000e220000000800 */
[----:B----4-:R-:W-:-:S03]  /*4630*/  FFMA.FTZ R12, R21, R11, R8 ;  /* 0x0000000b150c7223 */ /* 0x010fc60000010008 */
[----:B------:R-:W2:Y:S01]  /*4640*/  LDS R8, [R87+0x10] ;  /* 0x0000100057087984 */ /* 0x000ea20000000800 */
[-C--:B------:R-:W-:Y:S01]  /*4650*/  FFMA.FTZ R93, R20, R11.reuse, R93 ;  /* 0x0000000b145d7223 */ /* 0x080fe2000001005d */
[-C--:B------:R-:W-:Y:S01]  /*4660*/  FFMA.FTZ R13, R22, R11.reuse, R13 ;  /* 0x0000000b160d7223 */ /* 0x080fe2000001000d */
[----:B------:R-:W-:Y:S01]  /*4670*/  FFMA.FTZ R92, R23, R11, R92 ;  /* 0x0000000b175c7223 */ /* 0x000fe2000001005c */
[-C--:B------:R-:W-:Y:S01]  /*4680*/  FFMA.FTZ R14, R25, R10.reuse, R12 ;  /* 0x0000000a190e7223 */ /* 0x080fe2000001000c */
[----:B------:R-:W1:Y:S01]  /*4690*/  LDS R11, [R87+0x18] ;  /* 0x00001800570b7984 */ /* 0x000e620000000800 */
[-C--:B------:R-:W-:Y:S01]  /*46a0*/  FFMA.FTZ R93, R24, R10.reuse, R93 ;  /* 0x0000000a185d7223 */ /* 0x080fe2000001005d */
[-C--:B------:R-:W-:Y:S01]  /*46b0*/  FFMA.FTZ R15, R26, R10.reuse, R13 ;  /* 0x0000000a1a0f7223 */ /* 0x080fe2000001000d */
[----:B------:R-:W-:Y:S01]  /*46c0*/  FFMA.FTZ R92, R27, R10, R92 ;  /* 0x0000000a1b5c7223 */ /* 0x000fe2000001005c */
[----:B------:R-:W-:Y:S04]  /*46d0*/  LDS R12, [R87+0x28] ;  /* 0x00002800570c7984 */ /* 0x000fe80000000800 */
[----:B------:R-:W3:Y:S01]  /*46e0*/  LDS R10, [R87+0x20] ;  /* 0x00002000570a7984 */ /* 0x000ee20000000800 */
[----:B0-----:R-:W-:-:S03]  /*46f0*/  FFMA.FTZ R22, R29, R9, R14 ;  /* 0x000000091d167223 */ /* 0x001fc6000001000e */
[----:B------:R-:W0:Y:S01]  /*4700*/  LDS R13, [R87+0x30] ;  /* 0x00003000570d7984 */ /* 0x000e220000000800 */
[----:B------:R-:W-:-:S03]  /*4710*/  FFMA.FTZ R23, R30, R9, R15 ;  /* 0x000000091e177223 */ /* 0x000fc6000001000f */
[----:B------:R-:W4:Y:S04]  /*4720*/  LDS R14, [R87+0x38] ;  /* 0x00003800570e7984 */ /* 0x000f280000000800 */
[----:B------:R-:W4:Y:S01]  /*4730*/  LDS R15, [R87+0x40] ;  /* 0x00004000570f7984 */ /* 0x000f220000000800 */
[----:B------:R-:W-:-:S03]  /*4740*/  FFMA.FTZ R93, R28, R9, R93 ;  /* 0x000000091c5d7223 */ /* 0x000fc6000001005d */
[----:B------:R-:W4:Y:S01]  /*4750*/  LDS R20, [R87+0x48] ;  /* 0x0000480057147984 */ /* 0x000f220000000800 */
[----:B------:R-:W-:-:S03]  /*4760*/  FFMA.FTZ R92, R31, R9, R92 ;  /* 0x000000091f5c7223 */ /* 0x000fc6000001005c */
[----:B------:R-:W4:Y:S04]  /*4770*/  LDS R9, [R87+0x50] ;  /* 0x0000500057097984 */ /* 0x000f280000000800 */
[----:B------:R-:W4:Y:S01]  /*4780*/  LDS R21, [R87+0x58] ;  /* 0x0000580057157984 */ /* 0x000f220000000800 */
[-C--:B--2---:R-:W-:Y:S01]  /*4790*/  FFMA.FTZ R23, R34, R8.reuse, R23 ;  /* 0x0000000822177223 */ /* 0x084fe20000010017 */
[-C--:B------:R-:W-:Y:S01]  /*47a0*/  FFMA.FTZ R24, R33, R8.reuse, R22 ;  /* 0x0000000821187223 */ /* 0x080fe20000010016 */
[-C--:B------:R-:W-:Y:S01]  /*47b0*/  FFMA.FTZ R93, R32, R8.reuse, R93 ;  /* 0x00000008205d7223 */ /* 0x080fe2000001005d */
[----:B------:R-:W2:Y:S01]  /*47c0*/  LDS R22, [R87+0x60] ;  /* 0x0000600057167984 */ /* 0x000ea20000000800 */
[----:B------:R-:W-:Y:S01]  /*47d0*/  FFMA.FTZ R92, R35, R8, R92 ;  /* 0x00000008235c7223 */ /* 0x000fe2000001005c */
[-C--:B-1----:R-:W-:Y:S01]  /*47e0*/  FFMA.FTZ R25, R38, R11.reuse, R23 ;  /* 0x0000000b26197223 */ /* 0x082fe20000010017 */
[-C--:B------:R-:W-:Y:S01]  /*47f0*/  FFMA.FTZ R93, R36, R11.reuse, R93 ;  /* 0x0000000b245d7223 */ /* 0x080fe2000001005d */
[-C--:B------:R-:W-:Y:S01]  /*4800*/  FFMA.FTZ R24, R37, R11.reuse, R24 ;  /* 0x0000000b25187223 */ /* 0x080fe20000010018 */
[----:B------:R-:W1:Y:S01]  /*4810*/  LDS R23, [R87+0x68] ;  /* 0x0000680057177984 */ /* 0x000e620000000800 */
[----:B------:R-:W-:Y:S01]  /*4820*/  FFMA.FTZ R92, R39, R11, R92 ;  /* 0x0000000b275c7223 */ /* 0x000fe2000001005c */
[-C--:B---3--:R-:W-:Y:S01]  /*4830*/  FFMA.FTZ R93, R40, R10.reuse, R93 ;  /* 0x0000000a285d7223 */ /* 0x088fe2000001005d */
        /* <DEDUP_REMOVED lines=39> */
[----:B------:R-:W-:Y:S01]  /*4ab0*/  VIADD R87, R87, 0x80 ;  /* 0x0000008057577836 */ /* 0x000fe20000000000 */
[----:B------:R-:W-:Y:S06]  /*4ac0*/  @!P2 BRA `(.L_x_2794) ;  /* 0xfffffff80068a947 */ /* 0x000fec000383ffff */
.L_x_2793:
[----:B------:R-:W-:Y:S05]  /*4ad0*/  BSYNC B1 ;  /* 0x0000000000017941 */ /* 0x000fea0003800000 */
.L_x_2792:
[----:B------:R-:W-:Y:S01]  /*4ae0*/  IADD3 R12, R85, -R88, RZ ;  /* 0x80000058550c7210 */ /* 0x000fe20007ffe0ff */
[----:B------:R-:W-:Y:S03]  /*4af0*/  BSSY B1, `(.L_x_2795) ;  /* 0x0000039000017945 */ /* 0x000fe60003800000 */
[----:B------:R-:W-:-:S13]  /*4b00*/  ISETP.GT.AND P2, PT, R12, 0x8, PT ;  /* 0x000000080c00780c */ /* 0x000fda0003f44270 */
[----:B------:R-:W-:Y:S05]  /*4b10*/  @!P2 BRA `(.L_x_2796) ;  /* 0x0000000000d8a947 */ /* 0x000fea0003800000 */
[----:B------:R-:W3:Y:S04]  /*4b20*/  LDG.E.128 R12, desc[UR36][R90.64] ;  /* 0x000000245a0c7981 */ /* 0x000ee8000c1e1d00 */
[----:B-----5:R-:W4:Y:S04]  /*4b30*/  LDG.E.128 R20, desc[UR36][R90.64+0x400] ;  /* 0x000400245a147981 */ /* 0x020f28000c1e1d00 */
[----:B------:R-:W4:Y:S04]  /*4b40*/  LDG.E.128 R24, desc[UR36][R90.64+0x800] ;  /* 0x000800245a187981 */ /* 0x000f28000c1e1d00 */
[----:B-1----:R-:W4:Y:S04]  /*4b50*/  LDG.E.128 R28, desc[UR36][R90.64+0xc00] ;  /* 0x000c00245a1c7981 */ /* 0x002f28000c1e1d00 */
[----:B--2---:R-:W2:Y:S04]  /*4b60*/  LDG.E.128 R32, desc[UR36][R90.64+0x1000] ;  /* 0x001000245a207981 */ /* 0x004ea8000c1e1d00 */
[----:B------:R-:W2:Y:S04]  /*4b70*/  LDG.E.128 R36, desc[UR36][R90.64+0x1400] ;  /* 0x001400245a247981 */ /* 0x000ea8000c1e1d00 */
[----:B------:R-:W2:Y:S04]  /*4b80*/  LDG.E.128 R40, desc[UR36][R90.64+0x1800] ;  /* 0x001800245a287981 */ /* 0x000ea8000c1e1d00 */
[----:B------:R0:W2:Y:S01]  /*4b90*/  LDG.E.128 R44, desc[UR36][R90.64+0x1c00] ;  /* 0x001c00245a2c7981 */ /* 0x0000a2000c1e1d00 */
[----:B------:R-:W-:Y:S01]  /*4ba0*/  IADD3 R48, P0, R90, 0x2000, RZ ;  /* 0x000020005a307810 */ /* 0x000fe20007f1e0ff */
[----:B------:R-:W-:-:S02]  /*4bb0*/  VIADD R88, R88, 0x10 ;  /* 0x0000001058587836 */ /* 0x000fc40000000000 */
[----:B------:R-:W3:Y:S04]  /*4bc0*/  LDS R51, [R87+-0x10] ;  /* 0xfffff00057337984 */ /* 0x000ee80000000800 */
[----:B------:R-:W4:Y:S01]  /*4bd0*/  LDS R52, [R87+-0x8] ;  /* 0xfffff80057347984 */ /* 0x000f220000000800 */
[----:B0-----:R-:W-:Y:S01]  /*4be0*/  IMAD.X R91, RZ, RZ, R91, P0 ;  /* 0x000000ffff5b7224 */ /* 0x001fe200000e065b */
[----:B------:R-:W-:Y:S02]  /*4bf0*/  PLOP3.LUT P0, PT, PT, PT, PT, 0x8, 0x0 ;  /* 0x000000000000781c */ /* 0x000fe40003f0e170 */
[----:B------:R-:W0:Y:S01]  /*4c00*/  LDS R54, [R87] ;  /* 0x0000000057367984 */ /* 0x000e220000000800 */
[----:B------:R-:W-:-:S03]  /*4c10*/  IMAD.MOV.U32 R90, RZ, RZ, R48 ;  /* 0x000000ffff5a7224 */ /* 0x000fc600078e0030 */
[----:B------:R-:W1:Y:S04]  /*4c20*/  LDS R55, [R87+0x8] ;  /* 0x0000080057377984 */ /* 0x000e680000000800 */
[----:B------:R-:W2:Y:S04]  /*4c30*/  LDS R56, [R87+0x10] ;  /* 0x0000100057387984 */ /* 0x000ea80000000800 */
        /* <DEDUP_REMOVED lines=36> */
.L_x_2796:
[----:B------:R-:W-:Y:S05]  /*4e80*/  BSYNC B1 ;  /* 0x0000000000017941 */ /* 0x000fea0003800000 */
.L_x_2795:
[----:B------:R-:W-:-:S13]  /*4e90*/  ISETP.LT.OR P0, PT, R88, R85, P0 ;  /* 0x000000555800720c */ /* 0x000fda0000701670 */
[----:B------:R-:W-:Y:S05]  /*4ea0*/  @!P0 BRA `(.L_x_2788) ;  /* 0x0000000000608947 */ /* 0x000fea0003800000 */
[----:B------:R-:W3:Y:S04]  /*4eb0*/  LDG.E.128 R24, desc[UR36][R90.64] ;  /* 0x000000245a187981 */ /* 0x000ee8000c1e1d00 */
[----:B-----5:R-:W4:Y:S04]  /*4ec0*/  LDG.E.128 R20, desc[UR36][R90.64+0x400] ;  /* 0x000400245a147981 */ /* 0x020f28000c1e1d00 */
[----:B------:R-:W4:Y:S04]  /*4ed0*/  LDG.E.128 R12, desc[UR36][R90.64+0x800] ;  /* 0x000800245a0c7981 */ /* 0x000f28000c1e1d00 */
[----:B-1----:R-:W4:Y:S04]  /*4ee0*/  LDG.E.128 R28, desc[UR36][R90.64+0xc00] ;  /* 0x000c00245a1c7981 */ /* 0x002f28000c1e1d00 */
[----:B--2---:R-:W3:Y:S04]  /*4ef0*/  LDS R32, [R87+-0x10] ;  /* 0xfffff00057207984 */ /* 0x004ee80000000800 */
[----:B------:R-:W4:Y:S04]  /*4f00*/  LDS R34, [R87+-0x8] ;  /* 0xfffff80057227984 */ /* 0x000f280000000800 */
[----:B------:R-:W0:Y:S04]  /*4f10*/  LDS R35, [R87] ;  /* 0x0000000057237984 */ /* 0x000e280000000800 */
[----:B------:R-:W1:Y:S01]  /*4f20*/  LDS R36, [R87+0x8] ;  /* 0x0000080057247984 */ /* 0x000e620000000800 */
        /* <DEDUP_REMOVED lines=8> */
[-C--:B0-----:R-:W-:Y:S01]  /*4fb0*/  FFMA.FTZ R33, R12, R35.reuse, R33 ;  /* 0x000000230c217223 */ /* 0x081fe20000010021 */
[-C--:B------:R-:W-:Y:S01]  /*4fc0*/  FFMA.FTZ R10, R13, R35.reuse, R8 ;  /* 0x000000230d0a7223 */ /* 0x080fe20000010008 */
[-C--:B------:R-:W-:Y:S01]  /*4fd0*/  FFMA.FTZ R11, R14, R35.reuse, R9 ;  /* 0x000000230e0b7223 */ /* 0x080fe20000010009 */
[----:B------:R-:W-:Y:S01]  /*4fe0*/  FFMA.FTZ R32, R15, R35, R32 ;  /* 0x000000230f207223 */ /* 0x000fe20000010020 */
[-C--:B-1----:R-:W-:Y:S01]  /*4ff0*/  FFMA.FTZ R8, R28, R36.reuse, R33 ;  /* 0x000000241c087223 */ /* 0x082fe20000010021 */
[-C--:B------:R-:W-:Y:S01]  /*5000*/  FFMA.FTZ R9, R29, R36.reuse, R10 ;  /* 0x000000241d097223 */ /* 0x080fe2000001000a */
[-C--:B------:R-:W-:Y:S01]  /*5010*/  FFMA.FTZ R10, R30, R36.reuse, R11 ;  /* 0x000000241e0a7223 */ /* 0x080fe2000001000b */
[----:B------:R-:W-:-:S07]  /*5020*/  FFMA.FTZ R11, R31, R36, R32 ;  /* 0x000000241f0b7223 */ /* 0x000fce0000010020 */
.L_x_2788:
[----:B------:R-:W-:Y:S05]  /*5030*/  BSYNC B0 ;  /* 0x0000000000007941 */ /* 0x000fea0003800000 */
.L_x_2787:
        /* <DEDUP_REMOVED lines=12> */
[----:B------:R-:W-:Y:S01]  /*5100*/  IMAD.MOV.U32 R14, RZ, RZ, R12 ;  /* 0x000000ffff0e7224 */ /* 0x000fe200078e000c */
[----:B------:R-:W-:-:S07]  /*5110*/  LEA R15, R3, R0, 0x2 ;  /* 0x00000000030f7211 */ /* 0x000fce00078e10ff */
.L_x_2803:
        /* <DEDUP_REMOVED lines=14> */
[----:B-----5:R-:W-:Y:S02]  /*5200*/  IMAD R23, R12, R21, RZ ;  /* 0x000000150c177224 */ /* 0x020fe400078e02ff */
[----:B------:R-:W-:-:S04]  /*5210*/  IMAD.MOV.U32 R12, RZ, RZ, RZ ;  /* 0x000000ffff0c7224 */ /* 0x000fc800078e00ff */
        /* <DEDUP_REMOVED lines=22> */
.L_x_2802:
[----:B------:R-:W-:Y:S05]  /*5380*/  BSYNC B2 ;  /* 0x0000000000027941 */ /* 0x000fea0003800000 */
.L_x_2801:
[----:B------:R-:W-:Y:S01]  /*5390*/  VIADD R82, R82, 0x2 ;  /* 0x0000000252527836 */ /* 0x000fe20000000000 */
[----:B------:R-:W-:Y:S01]  /*53a0*/  IADD3 R15, R15, 0x8, RZ ;  /* 0x000000080f0f7810 */ /* 0x000fe20007ffe0ff */
[----:B------:R-:W-:Y:S06]  /*53b0*/  @P0 BRA `(.L_x_2803) ;  /* 0xfffffffc00580947 */ /* 0x000fec000383ffff */
.L_x_2800:
[----:B------:R-:W-:Y:S05]  /*53c0*/  BSYNC B1 ;  /* 0x0000000000017941 */ /* 0x000fea0003800000 */
.L_x_2799:
[----:B------:R-:W-:-:S13]  /*53d0*/  ISETP.GE.U32.AND P0, PT, R25, 0x6, PT ;  /* 0x000000061900780c */ /* 0x000fda0003f06070 */
[----:B------:R-:W-:Y:S05]  /*53e0*/  @!P0 BRA `(.L_x_2798) ;  /* 0x00000008006c8947 */ /* 0x000fea0003800000 */
[----:B------:R-:W0:Y:S01]  /*53f0*/  LDC R83, c[0x0][0x284] ;  /* 0x0000a100ff537b82 */ /* 0x000e220000000800 */
[----:B------:R-:W-:-:S05]  /*5400*/  LEA R12, R82, 0x10, 0x2 ;  /* 0x00000010520c7811 */ /* 0x000fca00078e10ff */
[----:B------:R-:W-:-:S04]  /*5410*/  IMAD R13, R19, -0x4, R12 ;  /* 0xfffffffc130d7824 */ /* 0x000fc800078e020c */
[----:B------:R-:W-:-:S07]  /*5420*/  IMAD.IADD R12, R0, 0x1, R13 ;  /* 0x00000001000c7824 */ /* 0x000fce00078e020d */
.L_x_2812:
[CC--:B0-----:R-:W-:Y:S01]  /*5430*/  ISETP.GE.AND P4, PT, R82.reuse, R83.reuse, PT ;  /* 0x000000535200720c */ /* 0x0c1fe20003f86270 */
[C---:B-1----:R-:W-:Y:S01]  /*5440*/  VIADD R28, R82.reuse, 0x2 ;  /* 0x00000002521c7836 */ /* 0x042fe20000000000 */
        /* <DEDUP_REMOVED lines=39> */
.L_x_2805:
[----:B------:R-:W-:Y:S05]  /*56c0*/  BSYNC B1 ;  /* 0x0000000000017941 */ /* 0x000fea0003800000 */
.L_x_2804:
        /* <DEDUP_REMOVED lines=34> */
.L_x_2807:
[----:B------:R-:W-:Y:S05]  /*58f0*/  BSYNC B1 ;  /* 0x0000000000017941 */ /* 0x000fea0003800000 */
.L_x_2806:
        /* <DEDUP_REMOVED lines=9> */
[----:B0----5:R-:W-:-:S06]  /*5990*/  IADD3 R23, R21, 0xffffffe, RZ ;  /* 0x0ffffffe15177810 */ /* 0x021fcc0007ffe0ff */
        /* <DEDUP_REMOVED lines=17> */
[----:B------:R-:W0:Y:S03]  /*5ab0*/  LDS R13, [R12] ;  /* 0x000000000c0d7984 */ /* 0x000e260000000800 */
[----:B------:R-:W-:-:S06]  /*5ac0*/  LEA.HI.X R21, R15, UR7, R22, 0x2, P0 ;  /* 0x000000070f157c11 */ /* 0x000fcc00080f1416 */
[----:B------:R-:W0:Y:S02]  /*5ad0*/  LDG.E.128 R20, desc[UR36][R20.64] ;  /* 0x0000002414147981 */ /* 0x000e24000c1e1d00 */
[-C--:B0-----:R-:W-:Y:S01]  /*5ae0*/  FFMA.FTZ R8, R20, R13.reuse, R8 ;  /* 0x0000000d14087223 */ /* 0x081fe20000010008 */
[-C--:B------:R-:W-:Y:S01]  /*5af0*/  FFMA.FTZ R9, R21, R13.reuse, R9 ;  /* 0x0000000d15097223 */ /* 0x080fe20000010009 */
[-C--:B------:R-:W-:Y:S01]  /*5b00*/  FFMA.FTZ R10, R22, R13.reuse, R10 ;  /* 0x0000000d160a7223 */ /* 0x080fe2000001000a */
[----:B------:R-:W-:-:S07]  /*5b10*/  FFMA.FTZ R11, R23, R13, R11 ;  /* 0x0000000d170b7223 */ /* 0x000fce000001000b */
.L_x_2809:
[----:B------:R-:W-:Y:S05]  /*5b20*/  BSYNC B1 ;  /* 0x0000000000017941 */ /* 0x000fea0003800000 */
.L_x_2808:
[----:B------:R-:W-:Y:S04]  /*5b30*/  BSSY B1, `(.L_x_2810) ;  /* 0x0000022000017945 */ /* 0x000fe80003800000 */
[----:B------:R-:W-:Y:S05]  /*5b40*/  @!P3 BRA `(.L_x_2811) ;  /* 0x000000000080b947 */ /* 0x000fea0003800000 */
[----:B------:R-:W-:Y:S01]  /*5b50*/  IABS R22, R83 ;  /* 0x0000005300167213 */ /* 0x000fe20000000000 */
[----:B------:R-:W-:Y:S01]  /*5b60*/  IMAD.MOV.U32 R20, RZ, RZ, RZ ;  /* 0x000000ffff147224 */ /* 0x000fe200078e00ff */
[----:B------:R-:W-:Y:S02]  /*5b70*/  IABS R15, R14 ;  /* 0x0000000e000f7213 */ /* 0x000fe40000000000 */
[----:B-----5:R-:W0:Y:S01]  /*5b80*/  I2F.RP R23, R22 ;  /* 0x0000001600177306 */ /* 0x020e220000209400 */
[----:B------:R-:W-:Y:S02]  /*5b90*/  ISETP.GE.AND P2, PT, R14, RZ, PT ;  /* 0x000000ff0e00720c */ /* 0x000fe40003f46270 */
[----:B------:R-:W-:-:S05]  /*5ba0*/  ISETP.NE.AND P3, PT, R83, RZ, PT ;  /* 0x000000ff5300720c */ /* 0x000fca0003f65270 */
[----:B0-----:R-:W0:Y:S02]  /*5bb0*/  MUFU.RCP R23, R23 ;  /* 0x0000001700177308 */ /* 0x001e240000001000 */
[----:B0-----:R-:W-:-:S06]  /*5bc0*/  VIADD R21, R23, 0xffffffe ;  /* 0x0ffffffe17157836 */ /* 0x001fcc0000000000 */
        /* <DEDUP_REMOVED lines=17> */
[----:B------:R-:W0:Y:S03]  /*5ce0*/  LDS R13, [R12+0x8] ;  /* 0x000008000c0d7984 */ /* 0x000e260000000800 */
[----:B------:R-:W-:-:S05]  /*5cf0*/  LEA.HI.X R15, R15, UR7, R20, 0x2, P0 ;  /* 0x000000070f0f7c11 */ /* 0x000fca00080f1414 */
[----:B------:R-:W0:Y:S02]  /*5d00*/  LDG.E.128 R20, desc[UR36][R14.64] ;  /* 0x000000240e147981 */ /* 0x000e24000c1e1d00 */
[-C--:B0-----:R-:W-:Y:S01]  /*5d10*/  FFMA.FTZ R8, R20, R13.reuse, R8 ;  /* 0x0000000d14087223 */ /* 0x081fe20000010008 */
[-C--:B------:R-:W-:Y:S01]  /*5d20*/  FFMA.FTZ R9, R21, R13.reuse, R9 ;  /* 0x0000000d15097223 */ /* 0x080fe20000010009 */
[-C--:B------:R-:W-:Y:S01]  /*5d30*/  FFMA.FTZ R10, R22, R13.reuse, R10 ;  /* 0x0000000d160a7223 */ /* 0x080fe2000001000a */
[----:B------:R-:W-:-:S07]  /*5d40*/  FFMA.FTZ R11, R23, R13, R11 ;  /* 0x0000000d170b7223 */ /* 0x000fce000001000b */
.L_x_2811:
[----:B------:R-:W-:Y:S05]  /*5d50*/  BSYNC B1 ;  /* 0x0000000000017941 */ /* 0x000fea0003800000 */
.L_x_2810:
[----:B------:R-:W-:Y:S02]  /*5d60*/  VIADD R82, R82, 0x8 ;  /* 0x0000000852527836 */ /* 0x000fe40000000000 */
[----:B------:R-:W-:-:S03]  /*5d70*/  VIADD R12, R12, 0x20 ;  /* 0x000000200c0c7836 */ /* 0x000fc60000000000 */
[----:B------:R-:W-:-:S13]  /*5d80*/  ISETP.GE.AND P0, PT, R82, R16, PT ;  /* 0x000000105200720c */ /* 0x000fda0003f06270 */
[----:B------:R-:W-:Y:S05]  /*5d90*/  @!P0 BRA `(.L_x_2812) ;  /* 0xfffffff400a48947 */ /* 0x000fea000383ffff */
.L_x_2798:
[----:B------:R-:W-:Y:S05]  /*5da0*/  BSYNC B0 ;  /* 0x0000000000007941 */ /* 0x000fea0003800000 */
.L_x_2797:
[----:B-1----:R-:W0:Y:S01]  /*5db0*/  S2R R28, SR_TID.X ;  /* 0x00000000001c7919 */ /* 0x002e220000002100 */
[----:B------:R-:W-:Y:S01]  /*5dc0*/  BSSY B0, `(.L_x_2813) ;  /* 0x0000047000007945 */ /* 0x000fe20003800000 */
[----:B------:R-:W-:Y:S02]  /*5dd0*/  LEA R27, R3, R81, 0x7 ;  /* 0x00000051031b7211 */ /* 0x000fe400078e38ff */
[C---:B0-----:R-:W-:Y:S02]  /*5de0*/  LOP3.LUT R12, R28.reuse, 0xffffffe0, RZ, 0xc0, !PT ;  /* 0xffffffe01c0c7812 */ /* 0x041fe400078ec0ff */
[C---:B------:R-:W-:Y:S01]  /*5df0*/  ISETP.GT.AND P2, PT, R28.reuse, 0x1f, PT ;  /* 0x0000001f1c00780c */ /* 0x040fe20003f44270 */
[----:B------:R-:W-:Y:S01]  /*5e00*/  VIADD R28, R28, 0x1f ;  /* 0x0000001f1c1c7836 */ /* 0x000fe20000000000 */
[----:B------:R-:W-:Y:S01]  /*5e10*/  ISETP.NE.AND P3, PT, R12, 0x20, PT ;  /* 0x000000200c00780c */ /* 0x000fe20003f65270 */
[----:B------:R-:W-:-:S12]  /*5e20*/  @P1 BRA `(.L_x_2814) ;  /* 0x0000000400001947 */ /* 0x000fd80003800000 */
[----:B------:R-:W0:Y:S01]  /*5e30*/  LDC R0, c[0x0][0x308] ;  /* 0x0000c200ff007b82 */ /* 0x000e220000000800 */
[----:B------:R-:W-:Y:S01]  /*5e40*/  ULDC.64 UR4, c[0x0][0x2f0] ;  /* 0x0000bc0000047ab9 */ /* 0x000fe20000000a00 */
[----:B------:R-:W-:Y:S01]  /*5e50*/  IMAD.IADD R3, R18, 0x1, R81 ;  /* 0x0000000112037824 */ /* 0x000fe200078e0251 */
[----:B------:R-:W-:-:S04]  /*5e60*/  ISETP.NE.U32.AND P0, PT, RZ, UR4, PT ;  /* 0x00000004ff007c0c */ /* 0x000fc8000bf05070 */
[----:B------:R-:W-:-:S13]  /*5e70*/  ISETP.NE.AND.EX P0, PT, RZ, UR5, PT, P0 ;  /* 0x00000005ff007c0c */ /* 0x000fda000bf05300 */
[----:B------:R-:W1:Y:S01]  /*5e80*/  @P0 S2R R15, SR_CTAID.X ;  /* 0x00000000000f0919 */ /* 0x000e620000002500 */
[----:B------:R-:W1:Y:S01]  /*5e90*/  @P0 LDC R14, c[0x0][0x288] ;  /* 0x0000a200ff0e0b82 */ /* 0x000e620000000800 */
[----:B0-----:R-:W-:-:S07]  /*5ea0*/  ISETP.NE.AND P1, PT, R0, 0x2, PT ;  /* 0x000000020000780c */ /* 0x001fce0003f25270 */
[----:B------:R-:W0:Y:S08]  /*5eb0*/  @P0 LDC.64 R20, c[0x0][0x2e8] ;  /* 0x0000ba00ff140b82 */ /* 0x000e300000000a00 */
[----:B-----5:R-:W3:Y:S08]  /*5ec0*/  @!P1 LDC.64 R22, c[0x0][0x238] ;  /* 0x00008e00ff169b82 */ /* 0x020ef00000000a00 */
[----:B------:R-:W4:Y:S01]  /*5ed0*/  @P1 LDC.64 R12, c[0x0][0x238] ;  /* 0x00008e00ff0c1b82 */ /* 0x000f220000000a00 */
[----:B---3--:R-:W-:-:S04]  /*5ee0*/  @!P1 IADD3 R22, P4, R3, R22, RZ ;  /* 0x0000001603169210 */ /* 0x008fc80007f9e0ff */
[----:B------:R-:W-:-:S05]  /*5ef0*/  @!P1 LEA.HI.X.SX32 R23, R3, R23, 0x1, P4 ;  /* 0x0000001703179211 */ /* 0x000fca00020f0eff */
[----:B------:R-:W3:Y:S01]  /*5f00*/  @!P1 LDG.E R0, desc[UR36][R22.64] ;  /* 0x0000002416009981 */ /* 0x000ee2000c1e1900 */
[----:B------:R-:W2:Y:S01]  /*5f10*/  @!P1 LDC.64 R24, c[0x0][0x2f8] ;  /* 0x0000be00ff189b82 */ /* 0x000ea20000000a00 */
[----:B-1----:R-:W-:Y:S02]  /*5f20*/  @P0 IMAD R14, R2, R14, R15 ;  /* 0x0000000e020e0224 */ /* 0x002fe400078e020f */
[----:B----4-:R-:W-:-:S03]  /*5f30*/  @P1 IMAD.WIDE R12, R3, 0x4, R12 ;  /* 0x00000004030c1825 */ /* 0x010fc600078e020c */
[----:B------:R-:W-:-:S03]  /*5f40*/  @P0 LEA R3, R14, R81, 0x7 ;  /* 0x000000510e030211 */ /* 0x000fc600078e38ff */
[----:B------:R-:W4:Y:S02]  /*5f50*/  @P1 LDG.E.128 R12, desc[UR36][R12.64] ;  /* 0x000000240c0c1981 */ /* 0x000f24000c1e1d00 */
[----:B0-----:R-:W-:-:S06]  /*5f60*/  @P0 IMAD.WIDE R20, R3, 0x4, R20 ;  /* 0x0000000403140825 */ /* 0x001fcc00078e0214 */
[----:B------:R-:W4:Y:S04]  /*5f70*/  @P0 LDG.E.128 R20, desc[UR36][R20.64] ;  /* 0x0000002414140981 */ /* 0x000f28000c1e1d00 */
[----:B--2---:R3:W2:Y:S01]  /*5f80*/  @!P1 LDG.E R25, desc[UR36][R24.64+0x8] ;  /* 0x0000082418199981 */ /* 0x0046a2000c1e1900 */
[----:B------:R-:W0:Y:S01]  /*5f90*/  S2UR UR5, SR_CgaCtaId ;  /* 0x00000000000579c3 */ /* 0x000e220000008800 */
[----:B------:R-:W-:Y:S01]  /*5fa0*/  UMOV UR4, 0x400 ;  /* 0x0000040000047882 */ /* 0x000fe20000000000 */
[----:B------:R-:W-:Y:S01]  /*5fb0*/  IMAD.IADD R29, R16, 0x1, -R19 ;  /* 0x00000001101d7824 */ /* 0x000fe200078e0a13 */
[----:B------:R-:W-:Y:S01]  /*5fc0*/  UIADD3 UR4, UR4, 0x210, URZ ;  /* 0x0000021004047890 */ /* 0x000fe2000fffe03f */
[----:B------:R-:W-:-:S03]  /*5fd0*/  IMAD R83, R80, R83, R81 ;  /* 0x0000005350537224 */ /* 0x000fc600078e0251 */
[----:B0-----:R-:W-:Y:S01]  /*5fe0*/  ULEA UR4, UR5, UR4, 0x18 ;  /* 0x0000000405047291 */ /* 0x001fe2000f8ec03f */
[----:B---3--:R-:W-:-:S05]  /*5ff0*/  @!P1 PRMT R24, R0, 0x9910, RZ ;  /* 0x0000991000189816 */ /* 0x008fca00000000ff */
[----:B------:R-:W-:Y:S01]  /*6000*/  @!P1 IMAD.MOV.U32 R16, RZ, RZ, R24 ;  /* 0x000000ffff109224 */ /* 0x000fe200078e0018 */
[----:B------:R0:W2:Y:S01]  /*6010*/  @!P1 I2F.S8 R18, R0 ;  /* 0x0000000000129306 */ /* 0x0000a20000001400 */
[----:B------:R-:W-:-:S03]  /*6020*/  @!P1 SHF.R.U32.HI R2, RZ, 0x10, R0 ;  /* 0x00000010ff029819 */ /* 0x000fc60000011600 */
[----:B------:R-:W-:Y:S02]  /*6030*/  @!P1 SHF.R.S32.HI R16, RZ, 0x8, R16 ;  /* 0x00000008ff109819 */ /* 0x000fe40000011410 */
[----:B------:R-:W-:Y:S02]  /*6040*/  @!P1 SHF.R.U32.HI R3, RZ, 0x18, R0 ;  /* 0x00000018ff039819 */ /* 0x000fe40000011600 */
[----:B0-----:R-:W-:Y:S01]  /*6050*/  MOV R0, UR4 ;  /* 0x0000000400007c02 */ /* 0x001fe20008000f00 */
[----:B------:R-:W0:Y:S01]  /*6060*/  @!P1 I2F.S8 R26, R2 ;  /* 0x00000002001a9306 */ /* 0x000e220000001400 */
[----:B------:R-:W-:Y:S01]  /*6070*/  IMAD.SHL.U32 R24, R17, 0x80, RZ ;  /* 0x0000008011187824 */ /* 0x000fe200078e00ff */
[----:B------:R-:W-:Y:S02]  /*6080*/  ULDC.64 UR4, c[0x0][0x250] ;  /* 0x0000940000047ab9 */ /* 0x000fe40000000a00 */
[----:B------:R-:W-:-:S04]  /*6090*/  IMAD R17, R29, 0x4, R0 ;  /* 0x000000041d117824 */ /* 0x000fc800078e0200 */
[----:B------:R-:W1:Y:S02]  /*60a0*/  @!P1 I2F.S8 R19, R3 ;  /* 0x0000000300139306 */ /* 0x000e640000001400 */
[----:B------:R-:W3:Y:S06]  /*60b0*/  LDS R17, [R17] ;  /* 0x0000000011117984 */ /* 0x000eec0000000800 */
[----:B------:R-:W4:Y:S01]  /*60c0*/  @!P1 I2F.S16 R16, R16 ;  /* 0x0000001000109306 */ /* 0x000f220000101400 */
[----:B------:R-:W-:Y:S01]  /*60d0*/  SHF.R.S32.HI R29, RZ, 0x1f, R83 ;  /* 0x0000001fff1d7819 */ /* 0x000fe20000011453 */
[----:B--2---:R-:W-:Y:S01]  /*60e0*/  @!P1 FMUL.FTZ R12, R18, R25 ;  /* 0x00000019120c9220 */ /* 0x004fe20000410000 */
[----:B------:R-:W-:Y:S01]  /*60f0*/  IADD3 R83, P4, R24, R83, RZ ;  /* 0x0000005318537210 */ /* 0x000fe20007f9e0ff */
[-C--:B0-----:R-:W-:Y:S01]  /*6100*/  @!P1 FMUL.FTZ R14, R26, R25.reuse ;  /* 0x000000191a0e9220 */ /* 0x081fe20000410000 */
[----:B-1----:R-:W-:-:S02]  /*6110*/  @!P1 FMUL.FTZ R15, R19, R25 ;  /* 0x00000019130f9220 */ /* 0x002fc40000410000 */
[----:B------:R-:W-:Y:S01]  /*6120*/  LEA.HI.X.SX32 R24, R24, R29, 0x1, P4 ;  /* 0x0000001d18187211 */ /* 0x000fe200020f0eff */
[----:B----4-:R-:W-:Y:S01]  /*6130*/  FADD.FTZ R4, R12, R4 ;  /* 0x000000040c047221 */ /* 0x010fe20000010000 */
        /* <DEDUP_REMOVED lines=11> */
[C---:B---3--:R-:W-:Y:S01]  /*61f0*/  FFMA.FTZ R8, R17.reuse, R4, R8 ;  /* 0x0000000411087223 */ /* 0x048fe20000010008 */
[C---:B------:R-:W-:Y:S01]  /*6200*/  FFMA.FTZ R10, R17.reuse, R6, R10 ;  /* 0x00000006110a7223 */ /* 0x040fe2000001000a */
[C---:B------:R-:W-:Y:S01]  /*6210*/  FFMA.FTZ R11, R17.reuse, R7, R11 ;  /* 0x00000007110b7223 */ /* 0x040fe2000001000b */
[----:B------:R-:W-:-:S07]  /*6220*/  FFMA.FTZ R9, R17, R5, R9 ;  /* 0x0000000511097223 */ /* 0x000fce0000010009 */
.L_x_2814:
[----:B------:R-:W-:Y:S05]  /*6230*/  BSYNC B0 ;  /* 0x0000000000007941 */ /* 0x000fea0003800000 */
.L_x_2813:
        /* <DEDUP_REMOVED lines=47> */
.L_x_2766:
[----:B------:R-:W-:Y:S01]  /*6530*/  HFMA2.MMA R12, -RZ, RZ, 0, 9.5367431640625e-07 ;  /* 0x00000010ff0c7435 */ /* 0x000fe200000001ff */
[----:B------:R-:W-:Y:S02]  /*6540*/  IMAD.MOV.U32 R11, RZ, RZ, 0x1f ;  /* 0x0000001fff0b7424 */ /* 0x000fe400078e00ff */
[----:B0-----:R-:W-:-:S08]  /*6550*/  IMAD.MOV.U32 R15, RZ, RZ, -0x1 ;  /* 0xffffffffff0f7424 */ /* 0x001fd000078e00ff */
[----:B-1---5:R-:W-:Y:S05]  /*6560*/  WARPSYNC.COLLECTIVE R15, `(.L_x_2815) ;  /* 0x000000000f087348 */ /* 0x022fea0003c00000 */
[----:B------:R0:W2:Y:S02]  /*6570*/  SHFL.BFLY P6, R14, R13, R12, R11 ;  /* 0x0c00000c0d0e7389 */ /* 0x0000a400000c000b */
[----:B012--5:R-:W-:Y:S01]  /*6580*/  ENDCOLLECTIVE ;  /* 0x000000000000791b */ /* 0x027fe20003800000 */
.L_x_2815:
[----:B------:R-:W-:Y:S02]  /*6590*/  IMAD.MOV.U32 R12, RZ, RZ, 0x8 ;  /* 0x00000008ff0c7424 */ /* 0x000fe400078e00ff */
[----:B------:R-:W-:-:S05]  /*65a0*/  FADD.FTZ R0, R13, R14 ;  /* 0x0000000e0d007221 */ /* 0x000fca0000010000 */
[----:B------:R-:W-:-:S07]  /*65b0*/  MOV R13, R0 ;  /* 0x00000000000d7202 */ /* 0x000fce0000000f00 */
[----:B------:R-:W-:Y:S05]  /*65c0*/  WARPSYNC.COLLECTIVE R15, `(.L_x_2816) ;  /* 0x000000000f087348 */ /* 0x000fea0003c00000 */
[----:B------:R0:W1:Y:S02]  /*65d0*/  SHFL.BFLY P6, R14, R13, R12, R11 ;  /* 0x0c00000c0d0e7389 */ /* 0x00006400000c000b */
[----:B01----:R-:W-:Y:S01]  /*65e0*/  ENDCOLLECTIVE ;  /* 0x000000000000791b */ /* 0x003fe20003800000 */
.L_x_2816:
[----:B------:R-:W-:Y:S02]  /*65f0*/  IMAD.MOV.U32 R12, RZ, RZ, 0x4 ;  /* 0x00000004ff0c7424 */ /* 0x000fe400078e00ff */
[----:B------:R-:W-:-:S05]  /*6600*/  FADD.FTZ R3, R0, R14 ;  /* 0x0000000e00037221 */ /* 0x000fca0000010000 */
[----:B------:R-:W-:-:S07]  /*6610*/  MOV R13, R3 ;  /* 0x00000003000d7202 */ /* 0x000fce0000000f00 */
[----:B------:R-:W-:Y:S05]  /*6620*/  WARPSYNC.COLLECTIVE R15, `(.L_x_2817) ;  /* 0x000000000f087348 */ /* 0x000fea0003c00000 */
[----:B------:R0:W1:Y:S02]  /*6630*/  SHFL.BFLY P6, R14, R13, R12, R11 ;  /* 0x0c00000c0d0e7389 */ /* 0x00006400000c000b */
[----:B01----:R-:W-:Y:S01]  /*6640*/  ENDCOLLECTIVE ;  /* 0x000000000000791b */ /* 0x003fe20003800000 */
.L_x_2817:
[----:B------:R-:W-:Y:S02]  /*6650*/  IMAD.MOV.U32 R12, RZ, RZ, 0x2 ;  /* 0x00000002ff0c7424 */ /* 0x000fe400078e00ff */
[----:B------:R-:W-:-:S05]  /*6660*/  FADD.FTZ R4, R3, R14 ;  /* 0x0000000e03047221 */ /* 0x000fca0000010000 */
[----:B------:R-:W-:-:S07]  /*6670*/  MOV R13, R4 ;  /* 0x00000004000d7202 */ /* 0x000fce0000000f00 */
[----:B------:R-:W-:Y:S05]  /*6680*/  WARPSYNC.COLLECTIVE R15, `(.L_x_2818) ;  /* 0x000000000f087348 */ /* 0x000fea0003c00000 */
[----:B------:R0:W1:Y:S02]  /*6690*/  SHFL.BFLY P6, R14, R13, R12, R11 ;  /* 0x0c00000c0d0e7389 */ /* 0x00006400000c000b */
[----:B01----:R-:W-:Y:S01]  /*66a0*/  ENDCOLLECTIVE ;  /* 0x000000000000791b */ /* 0x003fe20003800000 */
.L_x_2818:
[----:B------:R-:W-:Y:S02]  /*66b0*/  IMAD.MOV.U32 R12, RZ, RZ, 0x1 ;  /* 0x00000001ff0c7424 */ /* 0x000fe400078e00ff */
[----:B------:R-:W-:-:S05]  /*66c0*/  FADD.FTZ R5, R4, R14 ;  /* 0x0000000e04057221 */ /* 0x000fca0000010000 */
[----:B------:R-:W-:-:S07]  /*66d0*/  MOV R13, R5 ;  /* 0x00000005000d7202 */ /* 0x000fce0000000f00 */
[----:B------:R-:W-:Y:S05]  /*66e0*/  WARPSYNC.COLLECTIVE R15, `(.L_x_2819) ;  /* 0x000000000f087348 */ /* 0x000fea0003c00000 */
[----:B------:R0:W1:Y:S02]  /*66f0*/  SHFL.BFLY P6, R14, R13, R12, R11 ;  /* 0x0c00000c0d0e7389 */ /* 0x00006400000c000b */
[----:B01----:R-:W-:Y:S01]  /*6700*/  ENDCOLLECTIVE ;  /* 0x000000000000791b */ /* 0x003fe20003800000 */
.L_x_2819:
[----:B------:R-:W-:Y:S05]  /*6710*/  BRA `(.L_x_2820) ;  /* 0xffffffb000d87947 */ /* 0x000fea000383ffff */
.L_x_2771:
[----:B------:R-:W-:Y:S01]  /*6720*/  HFMA2.MMA R12, -RZ, RZ, 0, 1.1920928955078125e-07 ;  /* 0x00000002ff0c7435 */ /* 0x000fe200000001ff */
[----:B------:R-:W-:Y:S01]  /*6730*/  BSSY B1, `(.L_x_2821) ;  /* 0x0000006000017945 */ /* 0x000fe20003800000 */
[----:B------:R-:W-:Y:S01]  /*6740*/  IMAD.MOV.U32 R11, RZ, RZ, 0x1f ;  /* 0x0000001fff0b7424 */ /* 0x000fe200078e00ff */
[----:B------:R-:W-:-:S08]  /*6750*/  MOV R15, 0xffffffff ;  /* 0xffffffff000f7802 */ /* 0x000fd00000000f00 */
[----:B-----5:R-:W-:Y:S05]  /*6760*/  WARPSYNC.COLLECTIVE R15, `(.L_x_2822) ;  /* 0x000000000f087348 */ /* 0x020fea0003c00000 */
[----:B------:R0:W1:Y:S02]  /*6770*/  SHFL.BFLY P6, R14, R13, R12, R11 ;  /* 0x0c00000c0d0e7389 */ /* 0x00006400000c000b */
[----:B01---5:R-:W-:Y:S01]  /*6780*/  ENDCOLLECTIVE ;  /* 0x000000000000791b */ /* 0x023fe20003800000 */
.L_x_2822:
[----:B------:R-:W-:Y:S05]  /*6790*/  BSYNC B1 ;  /* 0x0000000000017941 */ /* 0x000fea0003800000 */
.L_x_2821:
[----:B------:R-:W-:Y:S01]  /*67a0*/  HFMA2.MMA R11, -RZ, RZ, 0, 1.847743988037109375e-06 ;  /* 0x0000001fff0b7435 */ /* 0x000fe200000001ff */
[----:B------:R-:W-:Y:S01]  /*67b0*/  FADD.FTZ R13, R13, R14 ;  /* 0x0000000e0d0d7221 */ /* 0x000fe20000010000 */
[----:B------:R-:W-:Y:S02]  /*67c0*/  IMAD.MOV.U32 R12, RZ, RZ, 0x1 ;  /* 0x00000001ff0c7424 */ /* 0x000fe400078e00ff */
[----:B------:R-:W-:-:S07]  /*67d0*/  IMAD.MOV.U32 R15, RZ, RZ, -0x1 ;  /* 0xffffffffff0f7424 */ /* 0x000fce00078e00ff */
[----:B------:R-:W-:Y:S05]  /*67e0*/  WARPSYNC.COLLECTIVE R15, `(.L_x_2823) ;  /* 0x000000000f087348 */ /* 0x000fea0003c00000 */
[----:B------:R0:W1:Y:S02]  /*67f0*/  SHFL.BFLY P6, R14, R13, R12, R11 ;  /* 0x0c00000c0d0e7389 */ /* 0x00006400000c000b */
[----:B01----:R-:W-:Y:S01]  /*6800*/  ENDCOLLECTIVE ;  /* 0x000000000000791b */ /* 0x003fe20003800000 */
.L_x_2823:
[----:B------:R-:W-:Y:S05]  /*6810*/  BRA `(.L_x_2824) ;  /* 0xffffffcc002c7947 */ /* 0x000fea000383ffff */
.L_x_2775:
        /* <DEDUP_REMOVED lines=8> */
.L_x_2826:
[----:B------:R-:W-:Y:S05]  /*68a0*/  BSYNC B0 ;  /* 0x0000000000007941 */ /* 0x000fea0003800000 */
.L_x_2825:
[----:B------:R-:W-:Y:S01]  /*68b0*/  FMNMX.FTZ R13, R14, R86, !PT ;  /* 0x000000560e0d7209 */ /* 0x000fe20007810000 */
[----:B------:R-:W-:Y:S01]  /*68c0*/  IMAD.MOV.U32 R11, RZ, RZ, 0x1f ;  /* 0x0000001fff0b7424 */ /* 0x000fe200078e00ff */
[----:B------:R-:W-:Y:S02]  /*68d0*/  MOV R12, 0x8 ;  /* 0x00000008000c7802 */ /* 0x000fe40000000f00 */
[----:B------:R-:W-:-:S07]  /*68e0*/  MOV R15, 0xffffffff ;  /* 0xffffffff000f7802 */ /* 0x000fce0000000f00 */
[----:B------:R-:W-:Y:S05]  /*68f0*/  WARPSYNC.COLLECTIVE R15, `(.L_x_2827) ;  /* 0x000000000f087348 */ /* 0x000fea0003c00000 */
[----:B------:R0:W1:Y:S02]  /*6900*/  SHFL.BFLY P6, R14, R13, R12, R11 ;  /* 0x0c00000c0d0e7389 */ /* 0x00006400000c000b */
[----:B01----:R-:W-:Y:S01]  /*6910*/  ENDCOLLECTIVE ;  /* 0x000000000000791b */ /* 0x003fe20003800000 */
.L_x_2827:
[----:B------:R-:W-:Y:S01]  /*6920*/  HFMA2.MMA R12, -RZ, RZ, 0, 2.384185791015625e-07 ;  /* 0x00000004ff0c7435 */ /* 0x000fe200000001ff */
[----:B------:R-:W-:-:S05]  /*6930*/  FMNMX.FTZ R3, R13, R14, !PT ;  /* 0x0000000e0d037209 */ /* 0x000fca0007810000 */
[----:B------:R-:W-:-:S07]  /*6940*/  IMAD.MOV.U32 R13, RZ, RZ, R3 ;  /* 0x000000ffff0d7224 */ /* 0x000fce00078e0003 */
[----:B------:R-:W-:Y:S05]  /*6950*/  WARPSYNC.COLLECTIVE R15, `(.L_x_2828) ;  /* 0x000000000f087348 */ /* 0x000fea0003c00000 */
[----:B------:R0:W1:Y:S02]  /*6960*/  SHFL.BFLY P6, R14, R13, R12, R11 ;  /* 0x0c00000c0d0e7389 */ /* 0x00006400000c000b */
[----:B01----:R-:W-:Y:S01]  /*6970*/  ENDCOLLECTIVE ;  /* 0x000000000000791b */ /* 0x003fe20003800000 */
.L_x_2828:
[----:B------:R-:W-:Y:S05]  /*6980*/  BRA `(.L_x_2829) ;  /* 0xffffffcc00887947 */ /* 0x000fea000383ffff */
.L_x_2830:
        /* <DEDUP_REMOVED lines=15> */
.L_x_2854:


//--------------------- .nv.global.init           --------------------------
	.section	.nv.global.init,"aw",@progbits
.nv.global.init:
	.type		$str,@object
	.size		$str,($str$1 - $str)
$str:
        /*0000*/ 	.byte	0x68, 0x61, 0x6c, 0x66, 0x5f, 0x72, 0x6f, 0x74, 0x61, 0x72, 0x79, 0x5f, 0x64, 0x69, 0x6d, 0x20
        /*0010*/ 	.byte	0x25, 0x20, 0x51, 0x4b, 0x5f, 0x56, 0x45, 0x43, 0x5f, 0x53, 0x49, 0x5a, 0x45, 0x20, 0x3d, 0x3d
        /*0020*/ 	.byte	0x20, 0x30, 0x00
	.type		$str$1,@object
	.size		$str$1,(__unnamed_16 - $str$1)
$str$1:
        /* <DEDUP_REMOVED lines=9> */
        /*00b3*/ 	.byte	0x6c, 0x61, 0x74, 0x65, 0x2e, 0x68, 0x70, 0x70, 0x00
	.type		__unnamed_16,@object
	.size		__unnamed_16,(__unnamed_17 - __unnamed_16)
__unnamed_16:
        /* <DEDUP_REMOVED lines=18> */
        /*01dc*/ 	.byte	0x65, 0x5d, 0x00
	.type		__unnamed_17,@object
	.size		__unnamed_17,(__unnamed_13 - __unnamed_17)
__unnamed_17:
        /* <DEDUP_REMOVED lines=19> */
	.type		__unnamed_13,@object
	.size		__unnamed_13,(__unnamed_18 - __unnamed_13)
__unnamed_13:
        /* <DEDUP_REMOVED lines=19> */
	.type		__unnamed_18,@object
	.size		__unnamed_18,(__unnamed_4 - __unnamed_18)
__unnamed_18:
        /* <DEDUP_REMOVED lines=19> */
	.type		__unnamed_4,@object
	.size		__unnamed_4,(__unnamed_1 - __unnamed_4)
__unnamed_4:
        /* <DEDUP_REMOVED lines=19> */
	.type		__unnamed_1,@object
	.size		__unnamed_1,(__unnamed_5 - __unnamed_1)
__unnamed_1:
        /* <DEDUP_REMOVED lines=18> */
        /*078f*/ 	.byte	0x6c, 0x73, 0x65, 0x5d, 0x00
	.type		__unnamed_5,@object
	.size		__unnamed_5,(__unnamed_15 - __unnamed_5)
__unnamed_5:
        /* <DEDUP_REMOVED lines=19> */
	.type		__unnamed_15,@object
	.size		__unnamed_15,(__unnamed_6 - __unnamed_15)
__unnamed_15:
        /* <DEDUP_REMOVED lines=19> */
	.type		__unnamed_6,@object
	.size		__unnamed_6,(__unnamed_14 - __unnamed_6)
__unnamed_6:
        /* <DEDUP_REMOVED lines=19> */
	.type		__unnamed_14,@object
	.size		__unnamed_14,(__unnamed_3 - __unnamed_14)
__unnamed_14:
        /* <DEDUP_REMOVED lines=19> */
	.type		__unnamed_3,@object
	.size		__unnamed_3,(__unnamed_2 - __unnamed_3)
__unnamed_3:
        /* <DEDUP_REMOVED lines=18> */
        /*0d48*/ 	.byte	0x61, 0x6c, 0x73, 0x65, 0x5d, 0x00
	.type		__unnamed_2,@object
	.size		__unnamed_2,(__unnamed_22 - __unnamed_2)
__unnamed_2:
        /* <DEDUP_REMOVED lines=19> */
	.type		__unnamed_22,@object
	.size		__unnamed_22,(__unnamed_19 - __unnamed_22)
__unnamed_22:
        /* <DEDUP_REMOVED lines=18> */
        /*0f94*/ 	.byte	0x41, 0x4d, 0x53, 0x20, 0x3d, 0x20, 0x74, 0x72, 0x75, 0x65, 0x5d, 0x00
	.type		__unnamed_19,@object
	.size		__unnamed_19,(__unnamed_23 - __unnamed_19)
__unnamed_19:
        /* <DEDUP_REMOVED lines=18> */
        /*10c0*/ 	.byte	0x41, 0x4d, 0x53, 0x20, 0x3d, 0x20, 0x66, 0x61, 0x6c, 0x73, 0x65, 0x5d, 0x00
	.type		__unnamed_23,@object
	.size		__unnamed_23,(__unnamed_10 - __unnamed_23)
__unnamed_23:
        /* <DEDUP_REMOVED lines=19> */
	.type		__unnamed_10,@object
	.size		__unnamed_10,(__unnamed_24 - __unnamed_10)
__unnamed_10:
        /* <DEDUP_REMOVED lines=19> */
	.type		__unnamed_24,@object
	.size		__unnamed_24,(__unnamed_21 - __unnamed_24)
__unnamed_24:
        /* <DEDUP_REMOVED lines=19> */
	.type		__unnamed_21,@object
	.size		__unnamed_21,(__unnamed_11 - __unnamed_21)
__unnamed_21:
        /* <DEDUP_REMOVED lines=18> */
        /*1574*/ 	.byte	0x45, 0x41, 0x4d, 0x53, 0x20, 0x3d, 0x20, 0x66, 0x61, 0x6c, 0x73, 0x65, 0x5d, 0x00
	.type		__unnamed_11,@object
	.size		__unnamed_11,(__unnamed_7 - __unnamed_11)
__unnamed_11:
        /* <DEDUP_REMOVED lines=19> */
	.type		__unnamed_7,@object
	.size		__unnamed_7,(__unnamed_20 - __unnamed_7)
__unnamed_7:
        /* <DEDUP_REMOVED lines=19> */
	.type		__unnamed_20,@object
	.size		__unnamed_20,(__unnamed_12 - __unnamed_20)
__unnamed_20:
        /* <DEDUP_REMOVED lines=19> */
	.type		__unnamed_12,@object
	.size		__unnamed_12,(__unnamed_9 - __unnamed_12)
__unnamed_12:
        /* <DEDUP_REMOVED lines=19> */
	.type		__unnamed_9,@object
	.size		__unnamed_9,(__unnamed_8 - __unnamed_9)
__unnamed_9:
        /* <DEDUP_REMOVED lines=18> */
        /*1b5a*/ 	.byte	0x42, 0x45, 0x41, 0x4d, 0x53, 0x20, 0x3d, 0x20, 0x66, 0x61, 0x6c, 0x73, 0x65, 0x5d, 0x00
	.type		__unnamed_8,@object
	.size		__unnamed_8,(.L_7 - __unnamed_8)
__unnamed_8:
        /* <DEDUP_REMOVED lines=19> */
.L_7:


//--------------------- .nv.shared._ZN4mmha33masked_multihead_attention_kernelItLi128ELi128ELi1ELi16ELi256ELb1ELb1EEEv26Multihead_attention_paramsIT_XT5_EE --------------------------
	.section	.nv.shared._ZN4mmha33masked_multihead_attention_kernelItLi128ELi128ELi1ELi16ELi256ELb1ELb1EEEv26Multihead_attention_paramsIT_XT5_EE,"aw",@nobits
	.sectionflags	@""
	.align	16
.nv.shared._ZN4mmha33masked_multihead_attention_kernelItLi128ELi128ELi1ELi16ELi256ELb1ELb1EEEv26Multihead_attention_paramsIT_XT5_EE:
	.zero		1600


//--------------------- .nv.shared.reserved.0     --------------------------
	.section	.nv.shared.reserved.0,"aw",@nobits
	.weak		__nv_reservedSMEM_offset_0_alias
	.size		__nv_reservedSMEM_offset_0_alias, 0, 0
	.other		__nv_reservedSMEM_offset_0_alias,@"STO_CUDA_RESERVED_SHARED STV_DEFAULT"
__nv_reservedSMEM_offset_0_alias:
	.zero		0


//--------------------- .nv.shared._ZN4mmha33masked_multihead_attention_kernelItLi128ELi128ELi2ELi16ELi128ELb1ELb1EEEv26Multihead_attention_paramsIT_XT5_EE --------------------------
	.section	.nv.shared._ZN4mmha33masked_multihead_attention_kernelItLi128ELi128ELi2ELi16ELi128ELb1ELb1EEEv26Multihead_attention_paramsIT_XT5_EE,"aw",@nobits
	.sectionflags	@""
	.align	16
.nv.shared._ZN4mmha33masked_multihead_attention_kernelItLi128ELi128ELi2ELi16ELi128ELb1ELb1EEEv26Multihead_attention_paramsIT_XT5_EE:
	.zero		1568


//--------------------- .nv.shared._ZN4mmha33masked_multihead_attention_kernelItLi128ELi128ELi4ELi16ELi64ELb1ELb1EEEv26Multihead_attention_paramsIT_XT5_EE --------------------------
	.section	.nv.shared._ZN4mmha33masked_multihead_attention_kernelItLi128ELi128ELi4ELi16ELi64ELb1ELb1EEEv26Multihead_attention_paramsIT_XT5_EE,"aw",@nobits
	.sectionflags	@""
	.align	16
.nv.shared._ZN4mmha33masked_multihead_attention_kernelItLi128ELi128ELi4ELi16ELi64ELb1ELb1EEEv26Multihead_attention_paramsIT_XT5_EE:
	.zero		1552


//--------------------- .nv.shared._ZN4mmha33masked_multihead_attention_kernelItLi128ELi128ELi1ELi16ELi256ELb1ELb0EEEv26Multihead_attention_paramsIT_XT5_EE --------------------------
	.section	.nv.shared._ZN4mmha33masked_multihead_attention_kernelItLi128ELi128ELi1ELi16ELi256ELb1ELb0EEEv26Multihead_attention_paramsIT_XT5_EE,"aw",@nobits
	.sectionflags	@""
	.align	16
.nv.shared._ZN4mmha33masked_multihead_attention_kernelItLi128ELi128ELi1ELi16ELi256ELb1ELb0EEEv26Multihead_attention_paramsIT_XT5_EE:
	.zero		1600


//--------------------- .nv.shared._ZN4mmha33masked_multihead_attention_kernelItLi128ELi128ELi2ELi16ELi128ELb1ELb0EEEv26Multihead_attention_paramsIT_XT5_EE --------------------------
	.section	.nv.shared._ZN4mmha33masked_multihead_attention_kernelItLi128ELi128ELi2ELi16ELi128ELb1ELb0EEEv26Multihead_attention_paramsIT_XT5_EE,"aw",@nobits
	.sectionflags	@""
	.align	16
.nv.shared._ZN4mmha33masked_multihead_attention_kernelItLi128ELi128ELi2ELi16ELi128ELb1ELb0EEEv26Multihead_attention_paramsIT_XT5_EE:
	.zero		1568


//--------------------- .nv.shared._ZN4mmha33masked_multihead_attention_kernelItLi128ELi128ELi4ELi16ELi64ELb1ELb0EEEv26Multihead_attention_paramsIT_XT5_EE --------------------------
	.section	.nv.shared._ZN4mmha33masked_multihead_attention_kernelItLi128ELi128ELi4ELi16ELi64ELb1ELb0EEEv26Multihead_attention_paramsIT_XT5_EE,"aw",@nobits
	.sectionflags	@""
	.align	16
.nv.shared._ZN4mmha33masked_multihead_attention_kernelItLi128ELi128ELi4ELi16ELi64ELb1ELb0EEEv26Multihead_attention_paramsIT_XT5_EE:
	.zero		1552


//--------------------- .nv.shared._ZN4mmha33masked_multihead_attention_kernelIfLi128ELi128ELi1ELi32ELi256ELb1ELb1EEEv26Multihead_attention_paramsIT_XT5_EE --------------------------
	.section	.nv.shared._ZN4mmha33masked_multihead_attention_kernelIfLi128ELi128ELi1ELi32ELi256ELb1ELb1EEEv26Multihead_attention_paramsIT_XT5_EE,"aw",@nobits
	.sectionflags	@""
	.align	16
.nv.shared._ZN4mmha33masked_multihead_attention_kernelIfLi128ELi128ELi1ELi32ELi256ELb1ELb1EEEv26Multihead_attention_paramsIT_XT5_EE:
	.zero		2112


//--------------------- .nv.shared._ZN4mmha33masked_multihead_attention_kernelIfLi128ELi128ELi2ELi32ELi128ELb1ELb1EEEv26Multihead_attention_paramsIT_XT5_EE --------------------------
	.section	.nv.shared._ZN4mmha33masked_multihead_attention_kernelIfLi128ELi128ELi2ELi32ELi128ELb1ELb1EEEv26Multihead_attention_paramsIT_XT5_EE,"aw",@nobits
	.sectionflags	@""
	.align	16
.nv.shared._ZN4mmha33masked_multihead_attention_kernelIfLi128ELi128ELi2ELi32ELi128ELb1ELb1EEEv26Multihead_attention_paramsIT_XT5_EE:
	.zero		2080


//--------------------- .nv.shared._ZN4mmha33masked_multihead_attention_kernelIfLi128ELi128ELi4ELi32ELi64ELb1ELb1EEEv26Multihead_attention_paramsIT_XT5_EE --------------------------
	.section	.nv.shared._ZN4mmha33masked_multihead_attention_kernelIfLi128ELi128ELi4ELi32ELi64ELb1ELb1EEEv26Multihead_attention_paramsIT_XT5_EE,"aw",@nobits
	.sectionflags	@""
	.align	16
.nv.shared._ZN4mmha33masked_multihead_attention_kernelIfLi128ELi128ELi4ELi32ELi64ELb1ELb1EEEv26Multihead_attention_paramsIT_XT5_EE:
	.zero		2064


//--------------------- .nv.shared._ZN4mmha33masked_multihead_attention_kernelIfLi128ELi128ELi1ELi32ELi256ELb1ELb0EEEv26Multihead_attention_paramsIT_XT5_EE --------------------------
	.section	.nv.shared._ZN4mmha33masked_multihead_attention_kernelIfLi128ELi128ELi1ELi32ELi256ELb1ELb0EEEv26Multihead_attention_paramsIT_XT5_EE,"aw",@nobits
	.sectionflags	@""
	.align	16
.nv.shared._ZN4mmha33masked_multihead_attention_kernelIfLi128ELi128ELi1ELi32ELi256ELb1ELb0EEEv26Multihead_attention_paramsIT_XT5_EE:
	.zero		2112


//--------------------- .nv.shared._ZN4mmha33masked_multihead_attention_kernelIfLi128ELi128ELi2ELi32ELi128ELb1ELb0EEEv26Multihead_attention_paramsIT_XT5_EE --------------------------
	.section	.nv.shared._ZN4mmha33masked_multihead_attention_kernelIfLi128ELi128ELi2ELi32ELi128ELb1ELb0EEEv26Multihead_attention_paramsIT_XT5_EE,"aw",@nobits
	.sectionflags	@""
	.align	16
.nv.shared._ZN4mmha33masked_multihead_attention_kernelIfLi128ELi128ELi2ELi32ELi128ELb1ELb0EEEv26Multihead_attention_paramsIT_XT5_EE:
	.zero		2080


//--------------------- .nv.shared._ZN4mmha33masked_multihead_attention_kernelIfLi128ELi128ELi4ELi32ELi64ELb1ELb0EEEv26Multihead_attention_paramsIT_XT5_EE --------------------------
	.section	.nv.shared._ZN4mmha33masked_multihead_attention_kernelIfLi128ELi128ELi4ELi32ELi64ELb1ELb0EEEv26Multihead_attention_paramsIT_XT5_EE,"aw",@nobits
	.sectionflags	@""
	.align	16
.nv.shared._ZN4mmha33masked_multihead_attention_kernelIfLi128ELi128ELi4ELi32ELi64ELb1ELb0EEEv26Multihead_attention_paramsIT_XT5_EE:
	.zero		2064


//--------------------- .nv.shared._ZN4mmha33masked_multihead_attention_kernelItLi128ELi128ELi1ELi16ELi256ELb0ELb1EEEv26Multihead_attention_paramsIT_XT5_EE --------------------------
	.section	.nv.shared._ZN4mmha33masked_multihead_attention_kernelItLi128ELi128ELi1ELi16ELi256ELb0ELb1EEEv26Multihead_attention_paramsIT_XT5_EE,"aw",@nobits
	.sectionflags	@""
	.align	16
.nv.shared._ZN4mmha33masked_multihead_attention_kernelItLi128ELi128ELi1ELi16ELi256ELb0ELb1EEEv26Multihead_attention_paramsIT_XT5_EE:
	.zero		1344


//--------------------- .nv.shared._ZN4mmha33masked_multihead_attention_kernelItLi128ELi128ELi2ELi16ELi128ELb0ELb1EEEv26Multihead_attention_paramsIT_XT5_EE --------------------------
	.section	.nv.shared._ZN4mmha33masked_multihead_attention_kernelItLi128ELi128ELi2ELi16ELi128ELb0ELb1EEEv26Multihead_attention_paramsIT_XT5_EE,"aw",@nobits
	.sectionflags	@""
	.align	16
.nv.shared._ZN4mmha33masked_multihead_attention_kernelItLi128ELi128ELi2ELi16ELi128ELb0ELb1EEEv26Multihead_attention_paramsIT_XT5_EE:
	.zero		1312


//--------------------- .nv.shared._ZN4mmha33masked_multihead_attention_kernelItLi128ELi128ELi4ELi16ELi64ELb0ELb1EEEv26Multihead_attention_paramsIT_XT5_EE --------------------------
	.section	.nv.shared._ZN4mmha33masked_multihead_attention_kernelItLi128ELi128ELi4ELi16ELi64ELb0ELb1EEEv26Multihead_attention_paramsIT_XT5_EE,"aw",@nobits
	.sectionflags	@""
	.align	16
.nv.shared._ZN4mmha33masked_multihead_attention_kernelItLi128ELi128ELi4ELi16ELi64ELb0ELb1EEEv26Multihead_attention_paramsIT_XT5_EE:
	.zero		1296


//--------------------- .nv.shared._ZN4mmha33masked_multihead_attention_kernelItLi128ELi128ELi1ELi16ELi256ELb0ELb0EEEv26Multihead_attention_paramsIT_XT5_EE --------------------------
	.section	.nv.shared._ZN4mmha33masked_multihead_attention_kernelItLi128ELi128ELi1ELi16ELi256ELb0ELb0EEEv26Multihead_attention_paramsIT_XT5_EE,"aw",@nobits
	.sectionflags	@""
	.align	16
.nv.shared._ZN4mmha33masked_multihead_attention_kernelItLi128ELi128ELi1ELi16ELi256ELb0ELb0EEEv26Multihead_attention_paramsIT_XT5_EE:
	.zero		1344


//--------------------- .nv.shared._ZN4mmha33masked_multihead_attention_kernelItLi128ELi128ELi2ELi16ELi128ELb0ELb0EEEv26Multihead_attention_paramsIT_XT5_EE --------------------------
	.section	.nv.shared._ZN4mmha33masked_multihead_attention_kernelItLi128ELi128ELi2ELi16ELi128ELb0ELb0EEEv26Multihead_attention_paramsIT_XT5_EE,"aw",@nobits
	.sectionflags	@""
	.align	16
.nv.shared._ZN4mmha33masked_multihead_attention_kernelItLi128ELi128ELi2ELi16ELi128ELb0ELb0EEEv26Multihead_attention_paramsIT_XT5_EE:
	.zero		1312


//--------------------- .nv.shared._ZN4mmha33masked_multihead_attention_kernelItLi128ELi128ELi4ELi16ELi64ELb0ELb0EEEv26Multihead_attention_paramsIT_XT5_EE --------------------------
	.section	.nv.shared._ZN4mmha33masked_multihead_attention_kernelItLi128ELi128ELi4ELi16ELi64ELb0ELb0EEEv26Multihead_attention_paramsIT_XT5_EE,"aw",@nobits
	.sectionflags	@""
	.align	16
.nv.shared._ZN4mmha33masked_multihead_attention_kernelItLi128ELi128ELi4ELi16ELi64ELb0ELb0EEEv26Multihead_attention_paramsIT_XT5_EE:
	.zero		1296


//--------------------- .nv.shared._ZN4mmha33masked_multihead_attention_kernelIfLi128ELi128ELi1ELi32ELi256ELb0ELb1EEEv26Multihead_attention_paramsIT_XT5_EE --------------------------
	.section	.nv.shared._ZN4mmha33masked_multihead_attention_kernelIfLi128ELi128ELi1ELi32ELi256ELb0ELb1EEEv26Multihead_attention_paramsIT_XT5_EE,"aw",@nobits
	.sectionflags	@""
	.align	16
.nv.shared._ZN4mmha33masked_multihead_attention_kernelIfLi128ELi128ELi1ELi32ELi256ELb0ELb1EEEv26Multihead_attention_paramsIT_XT5_EE:
	.zero		1600


//--------------------- .nv.shared._ZN4mmha33masked_multihead_attention_kernelIfLi128ELi128ELi2ELi32ELi128ELb0ELb1EEEv26Multihead_attention_paramsIT_XT5_EE --------------------------
	.section	.nv.shared._ZN4mmha33masked_multihead_attention_kernelIfLi128ELi128ELi2ELi32ELi128ELb0ELb1EEEv26Multihead_attention_paramsIT_XT5_EE,"aw",@nobits
	.sectionflags	@""
	.align	16
.nv.shared._ZN4mmha33masked_multihead_attention_kernelIfLi128ELi128ELi2ELi32ELi128ELb0ELb1EEEv26Multihead_attention_paramsIT_XT5_EE:
	.zero		1568


//--------------------- .nv.shared._ZN4mmha33masked_multihead_attention_kernelIfLi128ELi128ELi4ELi32ELi64ELb0ELb1EEEv26Multihead_attention_paramsIT_XT5_EE --------------------------
	.section	.nv.shared._ZN4mmha33masked_multihead_attention_kernelIfLi128ELi128ELi4ELi32ELi64ELb0ELb1EEEv26Multihead_attention_paramsIT_XT5_EE,"aw",@nobits
	.sectionflags	@""
	.align	16
.nv.shared._ZN4mmha33masked_multihead_attention_kernelIfLi128ELi128ELi4ELi32ELi64ELb0ELb1EEEv26Multihead_attention_paramsIT_XT5_EE:
	.zero		1552


//--------------------- .nv.shared._ZN4mmha33masked_multihead_attention_kernelIfLi128ELi128ELi1ELi32ELi256ELb0ELb0EEEv26Multihead_attention_paramsIT_XT5_EE --------------------------
	.section	.nv.shared._ZN4mmha33masked_multihead_attention_kernelIfLi128ELi128ELi1ELi32ELi256ELb0ELb0EEEv26Multihead_attention_paramsIT_XT5_EE,"aw",@nobits
	.sectionflags	@""
	.align	16
.nv.shared._ZN4mmha33masked_multihead_attention_kernelIfLi128ELi128ELi1ELi32ELi256ELb0ELb0EEEv26Multihead_attention_paramsIT_XT5_EE:
	.zero		1600


//--------------------- .nv.shared._ZN4mmha33masked_multihead_attention_kernelIfLi128ELi128ELi2ELi32ELi128ELb0ELb0EEEv26Multihead_attention_paramsIT_XT5_EE --------------------------
	.section	.nv.shared._ZN4mmha33masked_multihead_attention_kernelIfLi128ELi128ELi2ELi32ELi128ELb0ELb0EEEv26Multihead_attention_paramsIT_XT5_EE,"aw",@nobits
	.sectionflags	@""
	.align	16
.nv.shared._ZN4mmha33masked_multihead_attention_kernelIfLi128ELi128ELi2ELi32ELi128ELb0ELb0EEEv26Multihead_attention_paramsIT_XT5_EE:
	.zero		1568


//--------------------- .nv.shared._ZN4mmha33masked_multihead_attention_kernelIfLi128ELi128ELi4ELi32ELi64ELb0ELb0EEEv26Multihead_attention_paramsIT_XT5_EE --------------------------
	.section	.nv.shared._ZN4mmha33masked_multihead_attention_kernelIfLi128ELi128ELi4ELi32ELi64ELb0ELb0EEEv26Multihead_attention_paramsIT_XT5_EE,"aw",@nobits
	.sectionflags	@""
	.align	16
.nv.shared._ZN4mmha33masked_multihead_attention_kernelIfLi128ELi128ELi4ELi32ELi64ELb0ELb0EEEv26Multihead_attention_paramsIT_XT5_EE:
	.zero		1552


//--------------------- .nv.constant0._ZN4mmha33masked_multihead_attention_kernelItLi128ELi128ELi1ELi16ELi256ELb1ELb1EEEv26Multihead_attention_paramsIT_XT5_EE --------------------------
	.section	.nv.constant0._ZN4mmha33masked_multihead_attention_kernelItLi128ELi128ELi1ELi16ELi256ELb1ELb1EEEv26Multihead_attention_paramsIT_XT5_EE,"a",@progbits
	.sectionflags	@""
	.align	4
.nv.constant0._ZN4mmha33masked_multihead_attention_kernelItLi128ELi128ELi1ELi16ELi256ELb1ELb1EEEv26Multihead_attention_paramsIT_XT5_EE:
	.zero		824


//--------------------- .nv.constant0._ZN4mmha33masked_multihead_attention_kernelItLi128ELi128ELi2ELi16ELi128ELb1ELb1EEEv26Multihead_attention_paramsIT_XT5_EE --------------------------
	.section	.nv.constant0._ZN4mmha33masked_multihead_attention_kernelItLi128ELi128ELi2ELi16ELi128ELb1ELb1EEEv26Multihead_attention_paramsIT_XT5_EE,"a",@progbits
	.sectionflags	@""
	.align	4
.nv.constant0._ZN4mmha33masked_multihead_attention_kernelItLi128ELi128ELi2ELi16ELi128ELb1ELb1EEEv26Multihead_attention_paramsIT_XT5_EE:
	.zero		824


//--------------------- .nv.constant0._ZN4mmha33masked_multihead_attention_kernelItLi128ELi128ELi4ELi16ELi64ELb1ELb1EEEv26Multihead_attention_paramsIT_XT5_EE --------------------------
	.section	.nv.constant0._ZN4mmha33masked_multihead_attention_kernelItLi128ELi128ELi4ELi16ELi64ELb1ELb1EEEv26Multihead_attention_paramsIT_XT5_EE,"a",@progbits
	.sectionflags	@""
	.align	4
.nv.constant0._ZN4mmha33masked_multihead_attention_kernelItLi128ELi128ELi4ELi16ELi64ELb1ELb1EEEv26Multihead_attention_paramsIT_XT5_EE:
	.zero		824


//--------------------- .nv.constant0._ZN4mmha33masked_multihead_attention_kernelItLi128ELi128ELi1ELi16ELi256ELb1ELb0EEEv26Multihead_attention_paramsIT_XT5_EE --------------------------
	.section	.nv.constant0._ZN4mmha33masked_multihead_attention_kernelItLi128ELi128ELi1ELi16ELi256ELb1ELb0EEEv26Multihead_attention_paramsIT_XT5_EE,"a",@progbits
	.sectionflags	@""
	.align	4
.nv.constant0._ZN4mmha33masked_multihead_attention_kernelItLi128ELi128ELi1ELi16ELi256ELb1ELb0EEEv26Multihead_attention_paramsIT_XT5_EE:
	.zero		824


//--------------------- .nv.constant0._ZN4mmha33masked_multihead_attention_kernelItLi128ELi128ELi2ELi16ELi128ELb1ELb0EEEv26Multihead_attention_paramsIT_XT5_EE --------------------------
	.section	.nv.constant0._ZN4mmha33masked_multihead_attention_kernelItLi128ELi128ELi2ELi16ELi128ELb1ELb0EEEv26Multihead_attention_paramsIT_XT5_EE,"a",@progbits
	.sectionflags	@""
	.align	4
.nv.constant0._ZN4mmha33masked_multihead_attention_kernelItLi128ELi128ELi2ELi16ELi128ELb1ELb0EEEv26Multihead_attention_paramsIT_XT5_EE:
	.zero		824


//--------------------- .nv.constant0._ZN4mmha33masked_multihead_attention_kernelItLi128ELi128ELi4ELi16ELi64ELb1ELb0EEEv26Multihead_attention_paramsIT_XT5_EE --------------------------
	.section	.nv.constant0._ZN4mmha33masked_multihead_attention_kernelItLi128ELi128ELi4ELi16ELi64ELb1ELb0EEEv26Multihead_attention_paramsIT_XT5_EE,"a",@progbits
	.sectionflags	@""
	.align	4
.nv.constant0._ZN4mmha33masked_multihead_attention_kernelItLi128ELi128ELi4ELi16ELi64ELb1ELb0EEEv26Multihead_attention_paramsIT_XT5_EE:
	.zero		824


//--------------------- .nv.constant0._ZN4mmha33masked_multihead_attention_kernelIfLi128ELi128ELi1ELi32ELi256ELb1ELb1EEEv26Multihead_attention_paramsIT_XT5_EE --------------------------
	.section	.nv.constant0._ZN4mmha33masked_multihead_attention_kernelIfLi128ELi128ELi1ELi32ELi256ELb1ELb1EEEv26Multihead_attention_paramsIT_XT5_EE,"a",@progbits
	.sectionflags	@""
	.align	4
.nv.constant0._ZN4mmha33masked_multihead_attention_kernelIfLi128ELi128ELi1ELi32ELi256ELb1ELb1EEEv26Multihead_attention_paramsIT_XT5_EE:
	.zero		824


//--------------------- .nv.constant0._ZN4mmha33masked_multihead_attention_kernelIfLi128ELi128ELi2ELi32ELi128ELb1ELb1EEEv26Multihead_attention_paramsIT_XT5_EE --------------------------
	.section	.nv.constant0._ZN4mmha33masked_multihead_attention_kernelIfLi128ELi128ELi2ELi32ELi128ELb1ELb1EEEv26Multihead_attention_paramsIT_XT5_EE,"a",@progbits
	.sectionflags	@""
	.align	4
.nv.constant0._ZN4mmha33masked_multihead_attention_kernelIfLi128ELi128ELi2ELi32ELi128ELb1ELb1EEEv26Multihead_attention_paramsIT_XT5_EE:
	.zero		824


//--------------------- .nv.constant0._ZN4mmha33masked_multihead_attention_kernelIfLi128ELi128ELi4ELi32ELi64ELb1ELb1EEEv26Multihead_attention_paramsIT_XT5_EE --------------------------
	.section	.nv.constant0._ZN4mmha33masked_multihead_attention_kernelIfLi128ELi128ELi4ELi32ELi64ELb1ELb1EEEv26Multihead_attention_paramsIT_XT5_EE,"a",@progbits
	.sectionflags	@""
	.align	4
.nv.constant0._ZN4mmha33masked_multihead_attention_kernelIfLi128ELi128ELi4ELi32ELi64ELb1ELb1EEEv26Multihead_attention_paramsIT_XT5_EE:
	.zero		824


//--------------------- .nv.constant0._ZN4mmha33masked_multihead_attention_kernelIfLi128ELi128ELi1ELi32ELi256ELb1ELb0EEEv26Multihead_attention_paramsIT_XT5_EE --------------------------
	.section	.nv.constant0._ZN4mmha33masked_multihead_attention_kernelIfLi128ELi128ELi1ELi32ELi256ELb1ELb0EEEv26Multihead_attention_paramsIT_XT5_EE,"a",@progbits
	.sectionflags	@""
	.align	4
.nv.constant0._ZN4mmha33masked_multihead_attention_kernelIfLi128ELi128ELi1ELi32ELi256ELb1ELb0EEEv26Multihead_attention_paramsIT_XT5_EE:
	.zero		824


//--------------------- .nv.constant0._ZN4mmha33masked_multihead_attention_kernelIfLi128ELi128ELi2ELi32ELi128ELb1ELb0EEEv26Multihead_attention_paramsIT_XT5_EE --------------------------
	.section	.nv.constant0._ZN4mmha33masked_multihead_attention_kernelIfLi128ELi128ELi2ELi32ELi128ELb1ELb0EEEv26Multihead_attention_paramsIT_XT5_EE,"a",@progbits
	.sectionflags	@""
	.align	4
.nv.constant0._ZN4mmha33masked_multihead_attention_kernelIfLi128ELi128ELi2ELi32ELi128ELb1ELb0EEEv26Multihead_attention_paramsIT_XT5_EE:
	.zero		824


//--------------------- .nv.constant0._ZN4mmha33masked_multihead_attention_kernelIfLi128ELi128ELi4ELi32ELi64ELb1ELb0EEEv26Multihead_attention_paramsIT_XT5_EE --------------------------
	.section	.nv.constant0._ZN4mmha33masked_multihead_attention_kernelIfLi128ELi128ELi4ELi32ELi64ELb1ELb0EEEv26Multihead_attention_paramsIT_XT5_EE,"a",@progbits
	.sectionflags	@""
	.align	4
.nv.constant0._ZN4mmha33masked_multihead_attention_kernelIfLi128ELi128ELi4ELi32ELi64ELb1ELb0EEEv26Multihead_attention_paramsIT_XT5_EE:
	.zero		824


//--------------------- .nv.constant0._ZN4mmha33masked_multihead_attention_kernelItLi128ELi128ELi1ELi16ELi256ELb0ELb1EEEv26Multihead_attention_paramsIT_XT5_EE --------------------------
	.section	.nv.constant0._ZN4mmha33masked_multihead_attention_kernelItLi128ELi128ELi1ELi16ELi256ELb0ELb1EEEv26Multihead_attention_paramsIT_XT5_EE,"a",@progbits
	.sectionflags	@""
	.align	4
.nv.constant0._ZN4mmha33masked_multihead_attention_kernelItLi128ELi128ELi1ELi16ELi256ELb0ELb1EEEv26Multihead_attention_paramsIT_XT5_EE:
	.zero		824


//--------------------- .nv.constant0._ZN4mmha33masked_multihead_attention_kernelItLi128ELi128ELi2ELi16ELi128ELb0ELb1EEEv26Multihead_attention_paramsIT_XT5_EE --------------------------
	.section	.nv.constant0._ZN4mmha33masked_multihead_attention_kernelItLi128ELi128ELi2ELi16ELi128ELb0ELb1EEEv26Multihead_attention_paramsIT_XT5_EE,"a",@progbits
	.sectionflags	@""
	.align	4
.nv.constant0._ZN4mmha33masked_multihead_attention_kernelItLi128ELi128ELi2ELi16ELi128ELb0ELb1EEEv26Multihead_attention_paramsIT_XT5_EE:
	.zero		824


//--------------------- .nv.constant0._ZN4mmha33masked_multihead_attention_kernelItLi128ELi128ELi4ELi16ELi64ELb0ELb1EEEv26Multihead_attention_paramsIT_XT5_EE --------------------------
	.section	.nv.constant0._ZN4mmha33masked_multihead_attention_kernelItLi128ELi128ELi4ELi16ELi64ELb0ELb1EEEv26Multihead_attention_paramsIT_XT5_EE,"a",@progbits
	.sectionflags	@""
	.align	4
.nv.constant0._ZN4mmha33masked_multihead_attention_kernelItLi128ELi128ELi4ELi16ELi64ELb0ELb1EEEv26Multihead_attention_paramsIT_XT5_EE:
	.zero		824


//--------------------- .nv.constant0._ZN4mmha33masked_multihead_attention_kernelItLi128ELi128ELi1ELi16ELi256ELb0ELb0EEEv26Multihead_attention_paramsIT_XT5_EE --------------------------
	.section	.nv.constant0._ZN4mmha33masked_multihead_attention_kernelItLi128ELi128ELi1ELi16ELi256ELb0ELb0EEEv26Multihead_attention_paramsIT_XT5_EE,"a",@progbits
	.sectionflags	@""
	.align	4
.nv.constant0._ZN4mmha33masked_multihead_attention_kernelItLi128ELi128ELi1ELi16ELi256ELb0ELb0EEEv26Multihead_attention_paramsIT_XT5_EE:
	.zero		824


//--------------------- .nv.constant0._ZN4mmha33masked_multihead_attention_kernelItLi128ELi128ELi2ELi16ELi128ELb0ELb0EEEv26Multihead_attention_paramsIT_XT5_EE --------------------------
	.section	.nv.constant0._ZN4mmha33masked_multihead_attention_kernelItLi128ELi128ELi2ELi16ELi128ELb0ELb0EEEv26Multihead_attention_paramsIT_XT5_EE,"a",@progbits
	.sectionflags	@""
	.align	4
.nv.constant0._ZN4mmha33masked_multihead_attention_kernelItLi128ELi128ELi2ELi16ELi128ELb0ELb0EEEv26Multihead_attention_paramsIT_XT5_EE:
	.zero		824


//--------------------- .nv.constant0._ZN4mmha33masked_multihead_attention_kernelItLi128ELi128ELi4ELi16ELi64ELb0ELb0EEEv26Multihead_attention_paramsIT_XT5_EE --------------------------
	.section	.nv.constant0._ZN4mmha33masked_multihead_attention_kernelItLi128ELi128ELi4ELi16ELi64ELb0ELb0EEEv26Multihead_attention_paramsIT_XT5_EE,"a",@progbits
	.sectionflags	@""
	.align	4
.nv.constant0._ZN4mmha33masked_multihead_attention_kernelItLi128ELi128ELi4ELi16ELi64ELb0ELb0EEEv26Multihead_attention_paramsIT_XT5_EE:
	.zero		824


//--------------------- .nv.constant0._ZN4mmha33masked_multihead_attention_kernelIfLi128ELi128ELi1ELi32ELi256ELb0ELb1EEEv26Multihead_attention_paramsIT_XT5_EE --------------------------
	.section	.nv.constant0._ZN4mmha33masked_multihead_attention_kernelIfLi128ELi128ELi1ELi32ELi256ELb0ELb1EEEv26Multihead_attention_paramsIT_XT5_EE,"a",@progbits
	.sectionflags	@""
	.align	4
.nv.constant0._ZN4mmha33masked_multihead_attention_kernelIfLi128ELi128ELi1ELi32ELi256ELb0ELb1EEEv26Multihead_attention_paramsIT_XT5_EE:
	.zero		824


//--------------------- .nv.constant0._ZN4mmha33masked_multihead_attention_kernelIfLi128ELi128ELi2ELi32ELi128ELb0ELb1EEEv26Multihead_attention_paramsIT_XT5_EE --------------------------
	.section	.nv.constant0._ZN4mmha33masked_multihead_attention_kernelIfLi128ELi128ELi2ELi32ELi128ELb0ELb1EEEv26Multihead_attention_paramsIT_XT5_EE,"a",@progbits
	.sectionflags	@""
	.align	4
.nv.constant0._ZN4mmha33masked_multihead_attention_kernelIfLi128ELi128ELi2ELi32ELi128ELb0ELb1EEEv26Multihead_attention_paramsIT_XT5_EE:
	.zero		824


//--------------------- .nv.constant0._ZN4mmha33masked_multihead_attention_kernelIfLi128ELi128ELi4ELi32ELi64ELb0ELb1EEEv26Multihead_attention_paramsIT_XT5_EE --------------------------
	.section	.nv.constant0._ZN4mmha33masked_multihead_attention_kernelIfLi128ELi128ELi4ELi32ELi64ELb0ELb1EEEv26Multihead_attention_paramsIT_XT5_EE,"a",@progbits
	.sectionflags	@""
	.align	4
.nv.constant0._ZN4mmha33masked_multihead_attention_kernelIfLi128ELi128ELi4ELi32ELi64ELb0ELb1EEEv26Multihead_attention_paramsIT_XT5_EE:
	.zero		824


//--------------------- .nv.constant0._ZN4mmha33masked_multihead_attention_kernelIfLi128ELi128ELi1ELi32ELi256ELb0ELb0EEEv26Multihead_attention_paramsIT_XT5_EE --------------------------
	.section	.nv.constant0._ZN4mmha33masked_multihead_attention_kernelIfLi128ELi128ELi1ELi32ELi256ELb0ELb0EEEv26Multihead_attention_paramsIT_XT5_EE,"a",@progbits
	.sectionflags	@""
	.align	4
.nv.constant0._ZN4mmha33masked_multihead_attention_kernelIfLi128ELi128ELi1ELi32ELi256ELb0ELb0EEEv26Multihead_attention_paramsIT_XT5_EE:
	.zero		824


//--------------------- .nv.constant0._ZN4mmha33masked_multihead_attention_kernelIfLi128ELi128ELi2ELi32ELi128ELb0ELb0EEEv26Multihead_attention_paramsIT_XT5_EE --------------------------
	.section	.nv.constant0._ZN4mmha33masked_multihead_attention_kernelIfLi128ELi128ELi2ELi32ELi128ELb0ELb0EEEv26Multihead_attention_paramsIT_XT5_EE,"a",@progbits
	.sectionflags	@""
	.align	4
.nv.constant0._ZN4mmha33masked_multihead_attention_kernelIfLi128ELi128ELi2ELi32ELi128ELb0ELb0EEEv26Multihead_attention_paramsIT_XT5_EE:
	.zero		824


//--------------------- .nv.constant0._ZN4mmha33masked_multihead_attention_kernelIfLi128ELi128ELi4ELi32ELi64ELb0ELb0EEEv26Multihead_attention_paramsIT_XT5_EE --------------------------
	.section	.nv.constant0._ZN4mmha33masked_multihead_attention_kernelIfLi128ELi128ELi4ELi32ELi64ELb0ELb0EEEv26Multihead_attention_paramsIT_XT5_EE,"a",@progbits
	.sectionflags	@""
	.align	4
.nv.constant0._ZN4mmha33masked_multihead_attention_kernelIfLi128ELi128ELi4ELi32ELi64ELb0ELb0EEEv26Multihead_attention_paramsIT_XT5_EE:
	.zero		824


//--------------------- SYMBOLS --------------------------

	.type		.nv.reservedSmem.offset0,@object
	.size		.nv.reservedSmem.offset0,0x4
	.type		__assertfail,@function
